	.target	sm_90a

	.elftype	@"ET_EXEC"


//--------------------- .note.nv.tkinfo           --------------------------
	.section	.note.nv.tkinfo,"",@"SHT_NOTE"
	.sectionflags	@"SHF_NOTE_NV_TKINFO"
	.tkinfo
        /*0018*/ 	.word	0x00000002
        /*0030*/ 	.string	""
        /*0030*/ 	.string	"ptxas"
        /*0030*/ 	.string	"Cuda compilation tools, release 13.0, V13.0.88"
        /*0030*/ 	.string	"Build cuda_13.0.r13.0/compiler.36424714_0"
        /*0030*/ 	.string	"-arch sm_90a -m 64 "



//--------------------- .note.nv.cuinfo           --------------------------
	.section	.note.nv.cuinfo,"",@"SHT_NOTE"
	.sectionflags	@"SHF_NOTE_NV_CUINFO"
        /*0018*/ 	.short	0x0002
        /*001a*/ 	.short	0x005a
        /*001c*/ 	.short	0x0082
	.zero		2


//--------------------- .nv.info                  --------------------------
	.section	.nv.info,"",@"SHT_CUDA_INFO"
	.align	4


	//----- nvinfo : EIATTR_REGCOUNT
	.align		4
        /*0000*/ 	.byte	0x04, 0x2f
        /*0002*/ 	.short	(.L_1 - .L_0)
	.align		4
.L_0:
        /*0004*/ 	.word	index@(_ZN18transformer_engine6detail50_GLOBAL__N__0b005ce5_17_cast_transpose_cu_f1c1739d29cast_transpose_general_kernelILm4ELm4EffEEvPKT1_PKfPT2_S9_S7_PfSA_mm)
        /*0008*/ 	.word	0x00000020


	//----- nvinfo : EIATTR_FRAME_SIZE
	.align		4
.L_1:
        /*000c*/ 	.byte	0x04, 0x11
        /*000e*/ 	.short	(.L_3 - .L_2)
	.align		4
.L_2:
        /*0010*/ 	.word	index@($__internal_29_$__cuda_sm20_rcp_rn_f32_slowpath)
        /*0014*/ 	.word	0x00000000


	//----- nvinfo : EIATTR_FRAME_SIZE
	.align		4
.L_3:
        /*0018*/ 	.byte	0x04, 0x11
        /*001a*/ 	.short	(.L_5 - .L_4)
	.align		4
.L_4:
        /*001c*/ 	.word	index@($__internal_28_$__cuda_sm20_div_u64)
        /*0020*/ 	.word	0x00000000


	//----- nvinfo : EIATTR_FRAME_SIZE
	.align		4
.L_5:
        /*0024*/ 	.byte	0x04, 0x11
        /*0026*/ 	.short	(.L_7 - .L_6)
	.align		4
.L_6:
        /*0028*/ 	.word	index@(_ZN18transformer_engine6detail50_GLOBAL__N__0b005ce5_17_cast_transpose_cu_f1c1739d29cast_transpose_general_kernelILm4ELm4EffEEvPKT1_PKfPT2_S9_S7_PfSA_mm)
        /*002c*/ 	.word	0x00000000


	//----- nvinfo : EIATTR_REGCOUNT
	.align		4
.L_7:
        /*0030*/ 	.byte	0x04, 0x2f
        /*0032*/ 	.short	(.L_9 - .L_8)
	.align		4
.L_8:
        /*0034*/ 	.word	index@(_ZN18transformer_engine6detail50_GLOBAL__N__0b005ce5_17_cast_transpose_cu_f1c1739d29cast_transpose_general_kernelILm4ELm4Ef6__halfEEvPKT1_PKfPT2_SA_S8_PfSB_mm)
        /*0038*/ 	.word	0x00000020


	//----- nvinfo : EIATTR_FRAME_SIZE
	.align		4
.L_9:
        /*003c*/ 	.byte	0x04, 0x11
        /*003e*/ 	.short	(.L_11 - .L_10)
	.align		4
.L_10:
        /*0040*/ 	.word	index@($__internal_27_$__cuda_sm20_rcp_rn_f32_slowpath)
        /*0044*/ 	.word	0x00000000


	//----- nvinfo : EIATTR_FRAME_SIZE
	.align		4
.L_11:
        /*0048*/ 	.byte	0x04, 0x11
        /*004a*/ 	.short	(.L_13 - .L_12)
	.align		4
.L_12:
        /*004c*/ 	.word	index@($__internal_26_$__cuda_sm20_div_u64)
        /*0050*/ 	.word	0x00000000


	//----- nvinfo : EIATTR_FRAME_SIZE
	.align		4
.L_13:
        /*0054*/ 	.byte	0x04, 0x11
        /*0056*/ 	.short	(.L_15 - .L_14)
	.align		4
.L_14:
        /*0058*/ 	.word	index@(_ZN18transformer_engine6detail50_GLOBAL__N__0b005ce5_17_cast_transpose_cu_f1c1739d29cast_transpose_general_kernelILm4ELm4Ef6__halfEEvPKT1_PKfPT2_SA_S8_PfSB_mm)
        /*005c*/ 	.word	0x00000000


	//----- nvinfo : EIATTR_REGCOUNT
	.align		4
.L_15:
        /*0060*/ 	.byte	0x04, 0x2f
        /*0062*/ 	.short	(.L_17 - .L_16)
	.align		4
.L_16:
        /*0064*/ 	.word	index@(_ZN18transformer_engine6detail50_GLOBAL__N__0b005ce5_17_cast_transpose_cu_f1c1739d29cast_transpose_general_kernelILm4ELm4Ef13__nv_bfloat16EEvPKT1_PKfPT2_SA_S8_PfSB_mm)
        /*0068*/ 	.word	0x00000020


	//----- nvinfo : EIATTR_FRAME_SIZE
	.align		4
.L_17:
        /*006c*/ 	.byte	0x04, 0x11
        /*006e*/ 	.short	(.L_19 - .L_18)
	.align		4
.L_18:
        /*0070*/ 	.word	index@($__internal_25_$__cuda_sm20_rcp_rn_f32_slowpath)
        /*0074*/ 	.word	0x00000000


	//----- nvinfo : EIATTR_FRAME_SIZE
	.align		4
.L_19:
        /*0078*/ 	.byte	0x04, 0x11
        /*007a*/ 	.short	(.L_21 - .L_20)
	.align		4
.L_20:
        /*007c*/ 	.word	index@($__internal_24_$__cuda_sm20_div_u64)
        /*0080*/ 	.word	0x00000000


	//----- nvinfo : EIATTR_FRAME_SIZE
	.align		4
.L_21:
        /*0084*/ 	.byte	0x04, 0x11
        /*0086*/ 	.short	(.L_23 - .L_22)
	.align		4
.L_22:
        /*0088*/ 	.word	index@(_ZN18transformer_engine6detail50_GLOBAL__N__0b005ce5_17_cast_transpose_cu_f1c1739d29cast_transpose_general_kernelILm4ELm4Ef13__nv_bfloat16EEvPKT1_PKfPT2_SA_S8_PfSB_mm)
        /*008c*/ 	.word	0x00000000


	//----- nvinfo : EIATTR_REGCOUNT
	.align		4
.L_23:
        /*0090*/ 	.byte	0x04, 0x2f
        /*0092*/ 	.short	(.L_25 - .L_24)
	.align		4
.L_24:
        /*0094*/ 	.word	index@(_ZN18transformer_engine6detail50_GLOBAL__N__0b005ce5_17_cast_transpose_cu_f1c1739d29cast_transpose_general_kernelILm4ELm4Ef13__nv_fp8_e5m2EEvPKT1_PKfPT2_SA_S8_PfSB_mm)
        /*0098*/ 	.word	0x00000020


	//----- nvinfo : EIATTR_FRAME_SIZE
	.align		4
.L_25:
        /*009c*/ 	.byte	0x04, 0x11
        /*009e*/ 	.short	(.L_27 - .L_26)
	.align		4
.L_26:
        /*00a0*/ 	.word	index@($__internal_23_$__cuda_sm20_rcp_rn_f32_slowpath)
        /*00a4*/ 	.word	0x00000000


	//----- nvinfo : EIATTR_FRAME_SIZE
	.align		4
.L_27:
        /*00a8*/ 	.byte	0x04, 0x11
        /*00aa*/ 	.short	(.L_29 - .L_28)
	.align		4
.L_28:
        /*00ac*/ 	.word	index@($__internal_22_$__cuda_sm20_div_u64)
        /*00b0*/ 	.word	0x00000000


	//----- nvinfo : EIATTR_FRAME_SIZE
	.align		4
.L_29:
        /*00b4*/ 	.byte	0x04, 0x11
        /*00b6*/ 	.short	(.L_31 - .L_30)
	.align		4
.L_30:
        /*00b8*/ 	.word	index@(_ZN18transformer_engine6detail50_GLOBAL__N__0b005ce5_17_cast_transpose_cu_f1c1739d29cast_transpose_general_kernelILm4ELm4Ef13__nv_fp8_e5m2EEvPKT1_PKfPT2_SA_S8_PfSB_mm)
        /*00bc*/ 	.word	0x00000000


	//----- nvinfo : EIATTR_REGCOUNT
	.align		4
.L_31:
        /*00c0*/ 	.byte	0x04, 0x2f
        /*00c2*/ 	.short	(.L_33 - .L_32)
	.align		4
.L_32:
        /*00c4*/ 	.word	index@(_ZN18transformer_engine6detail50_GLOBAL__N__0b005ce5_17_cast_transpose_cu_f1c1739d29cast_transpose_general_kernelILm4ELm4Ef13__nv_fp8_e4m3EEvPKT1_PKfPT2_SA_S8_PfSB_mm)
        /*00c8*/ 	.word	0x00000020


	//----- nvinfo : EIATTR_FRAME_SIZE
	.align		4
.L_33:
        /*00cc*/ 	.byte	0x04, 0x11
        /*00ce*/ 	.short	(.L_35 - .L_34)
	.align		4
.L_34:
        /*00d0*/ 	.word	index@($__internal_21_$__cuda_sm20_rcp_rn_f32_slowpath)
        /*00d4*/ 	.word	0x00000000


	//----- nvinfo : EIATTR_FRAME_SIZE
	.align		4
.L_35:
        /*00d8*/ 	.byte	0x04, 0x11
        /*00da*/ 	.short	(.L_37 - .L_36)
	.align		4
.L_36:
        /*00dc*/ 	.word	index@($__internal_20_$__cuda_sm20_div_u64)
        /*00e0*/ 	.word	0x00000000


	//----- nvinfo : EIATTR_FRAME_SIZE
	.align		4
.L_37:
        /*00e4*/ 	.byte	0x04, 0x11
        /*00e6*/ 	.short	(.L_39 - .L_38)
	.align		4
.L_38:
        /*00e8*/ 	.word	index@(_ZN18transformer_engine6detail50_GLOBAL__N__0b005ce5_17_cast_transpose_cu_f1c1739d29cast_transpose_general_kernelILm4ELm4Ef13__nv_fp8_e4m3EEvPKT1_PKfPT2_SA_S8_PfSB_mm)
        /*00ec*/ 	.word	0x00000000


	//----- nvinfo : EIATTR_REGCOUNT
	.align		4
.L_39:
        /*00f0*/ 	.byte	0x04, 0x2f
        /*00f2*/ 	.short	(.L_41 - .L_40)
	.align		4
.L_40:
        /*00f4*/ 	.word	index@(_ZN18transformer_engine6detail50_GLOBAL__N__0b005ce5_17_cast_transpose_cu_f1c1739d29cast_transpose_general_kernelILm4ELm4E6__halffEEvPKT1_PKfPT2_SA_S8_PfSB_mm)
        /*00f8*/ 	.word	0x00000020


	//----- nvinfo : EIATTR_FRAME_SIZE
	.align		4
.L_41:
        /*00fc*/ 	.byte	0x04, 0x11
        /*00fe*/ 	.short	(.L_43 - .L_42)
	.align		4
.L_42:
        /*0100*/ 	.word	index@($__internal_19_$__cuda_sm20_rcp_rn_f32_slowpath)
        /*0104*/ 	.word	0x00000000


	//----- nvinfo : EIATTR_FRAME_SIZE
	.align		4
.L_43:
        /*0108*/ 	.byte	0x04, 0x11
        /*010a*/ 	.short	(.L_45 - .L_44)
	.align		4
.L_44:
        /*010c*/ 	.word	index@($__internal_18_$__cuda_sm20_div_u64)
        /*0110*/ 	.word	0x00000000


	//----- nvinfo : EIATTR_FRAME_SIZE
	.align		4
.L_45:
        /*0114*/ 	.byte	0x04, 0x11
        /*0116*/ 	.short	(.L_47 - .L_46)
	.align		4
.L_46:
        /*0118*/ 	.word	index@(_ZN18transformer_engine6detail50_GLOBAL__N__0b005ce5_17_cast_transpose_cu_f1c1739d29cast_transpose_general_kernelILm4ELm4E6__halffEEvPKT1_PKfPT2_SA_S8_PfSB_mm)
        /*011c*/ 	.word	0x00000000


	//----- nvinfo : EIATTR_REGCOUNT
	.align		4
.L_47:
        /*0120*/ 	.byte	0x04, 0x2f
        /*0122*/ 	.short	(.L_49 - .L_48)
	.align		4
.L_48:
        /*0124*/ 	.word	index@(_ZN18transformer_engine6detail50_GLOBAL__N__0b005ce5_17_cast_transpose_cu_f1c1739d29cast_transpose_general_kernelILm4ELm4E6__halfS3_EEvPKT1_PKfPT2_SA_S8_PfSB_mm)
        /*0128*/ 	.word	0x00000028


	//----- nvinfo : EIATTR_FRAME_SIZE
	.align		4
.L_49:
        /*012c*/ 	.byte	0x04, 0x11
        /*012e*/ 	.short	(.L_51 - .L_50)
	.align		4
.L_50:
        /*0130*/ 	.word	index@($__internal_17_$__cuda_sm20_rcp_rn_f32_slowpath)
        /*0134*/ 	.word	0x00000000


	//----- nvinfo : EIATTR_FRAME_SIZE
	.align		4
.L_51:
        /*0138*/ 	.byte	0x04, 0x11
        /*013a*/ 	.short	(.L_53 - .L_52)
	.align		4
.L_52:
        /*013c*/ 	.word	index@($__internal_16_$__cuda_sm20_div_u64)
        /*0140*/ 	.word	0x00000000


	//----- nvinfo : EIATTR_FRAME_SIZE
	.align		4
.L_53:
        /*0144*/ 	.byte	0x04, 0x11
        /*0146*/ 	.short	(.L_55 - .L_54)
	.align		4
.L_54:
        /*0148*/ 	.word	index@(_ZN18transformer_engine6detail50_GLOBAL__N__0b005ce5_17_cast_transpose_cu_f1c1739d29cast_transpose_general_kernelILm4ELm4E6__halfS3_EEvPKT1_PKfPT2_SA_S8_PfSB_mm)
        /*014c*/ 	.word	0x00000000


	//----- nvinfo : EIATTR_REGCOUNT
	.align		4
.L_55:
        /*0150*/ 	.byte	0x04, 0x2f
        /*0152*/ 	.short	(.L_57 - .L_56)
	.align		4
.L_56:
        /*0154*/ 	.word	index@(_ZN18transformer_engine6detail50_GLOBAL__N__0b005ce5_17_cast_transpose_cu_f1c1739d29cast_transpose_general_kernelILm4ELm4E6__half13__nv_bfloat16EEvPKT1_PKfPT2_SB_S9_PfSC_mm)
        /*0158*/ 	.word	0x00000028


	//----- nvinfo : EIATTR_FRAME_SIZE
	.align		4
.L_57:
        /*015c*/ 	.byte	0x04, 0x11
        /*015e*/ 	.short	(.L_59 - .L_58)
	.align		4
.L_58:
        /*0160*/ 	.word	index@($__internal_15_$__cuda_sm20_rcp_rn_f32_slowpath)
        /*0164*/ 	.word	0x00000000


	//----- nvinfo : EIATTR_FRAME_SIZE
	.align		4
.L_59:
        /*0168*/ 	.byte	0x04, 0x11
        /*016a*/ 	.short	(.L_61 - .L_60)
	.align		4
.L_60:
        /*016c*/ 	.word	index@($__internal_14_$__cuda_sm20_div_u64)
        /*0170*/ 	.word	0x00000000


	//----- nvinfo : EIATTR_FRAME_SIZE
	.align		4
.L_61:
        /*0174*/ 	.byte	0x04, 0x11
        /*0176*/ 	.short	(.L_63 - .L_62)
	.align		4
.L_62:
        /*0178*/ 	.word	index@(_ZN18transformer_engine6detail50_GLOBAL__N__0b005ce5_17_cast_transpose_cu_f1c1739d29cast_transpose_general_kernelILm4ELm4E6__half13__nv_bfloat16EEvPKT1_PKfPT2_SB_S9_PfSC_mm)
        /*017c*/ 	.word	0x00000000


	//----- nvinfo : EIATTR_REGCOUNT
	.align		4
.L_63:
        /*0180*/ 	.byte	0x04, 0x2f
        /*0182*/ 	.short	(.L_65 - .L_64)
	.align		4
.L_64:
        /*0184*/ 	.word	index@(_ZN18transformer_engine6detail50_GLOBAL__N__0b005ce5_17_cast_transpose_cu_f1c1739d29cast_transpose_general_kernelILm4ELm4E6__half13__nv_fp8_e5m2EEvPKT1_PKfPT2_SB_S9_PfSC_mm)
        /*0188*/ 	.word	0x00000028


	//----- nvinfo : EIATTR_FRAME_SIZE
	.align		4
.L_65:
        /*018c*/ 	.byte	0x04, 0x11
        /*018e*/ 	.short	(.L_67 - .L_66)
	.align		4
.L_66:
        /*0190*/ 	.word	index@($__internal_13_$__cuda_sm20_rcp_rn_f32_slowpath)
        /*0194*/ 	.word	0x00000000


	//----- nvinfo : EIATTR_FRAME_SIZE
	.align		4
.L_67:
        /*0198*/ 	.byte	0x04, 0x11
        /*019a*/ 	.short	(.L_69 - .L_68)
	.align		4
.L_68:
        /*019c*/ 	.word	index@($__internal_12_$__cuda_sm20_div_u64)
        /*01a0*/ 	.word	0x00000000


	//----- nvinfo : EIATTR_FRAME_SIZE
	.align		4
.L_69:
        /*01a4*/ 	.byte	0x04, 0x11
        /*01a6*/ 	.short	(.L_71 - .L_70)
	.align		4
.L_70:
        /*01a8*/ 	.word	index@(_ZN18transformer_engine6detail50_GLOBAL__N__0b005ce5_17_cast_transpose_cu_f1c1739d29cast_transpose_general_kernelILm4ELm4E6__half13__nv_fp8_e5m2EEvPKT1_PKfPT2_SB_S9_PfSC_mm)
        /*01ac*/ 	.word	0x00000000


	//----- nvinfo : EIATTR_REGCOUNT
	.align		4
.L_71:
        /*01b0*/ 	.byte	0x04, 0x2f
        /*01b2*/ 	.short	(.L_73 - .L_72)
	.align		4
.L_72:
        /*01b4*/ 	.word	index@(_ZN18transformer_engine6detail50_GLOBAL__N__0b005ce5_17_cast_transpose_cu_f1c1739d29cast_transpose_general_kernelILm4ELm4E6__half13__nv_fp8_e4m3EEvPKT1_PKfPT2_SB_S9_PfSC_mm)
        /*01b8*/ 	.word	0x00000028


	//----- nvinfo : EIATTR_FRAME_SIZE
	.align		4
.L_73:
        /*01bc*/ 	.byte	0x04, 0x11
        /*01be*/ 	.short	(.L_75 - .L_74)
	.align		4
.L_74:
        /*01c0*/ 	.word	index@($__internal_11_$__cuda_sm20_rcp_rn_f32_slowpath)
        /*01c4*/ 	.word	0x00000000


	//----- nvinfo : EIATTR_FRAME_SIZE
	.align		4
.L_75:
        /*01c8*/ 	.byte	0x04, 0x11
        /*01ca*/ 	.short	(.L_77 - .L_76)
	.align		4
.L_76:
        /*01cc*/ 	.word	index@($__internal_10_$__cuda_sm20_div_u64)
        /*01d0*/ 	.word	0x00000000


	//----- nvinfo : EIATTR_FRAME_SIZE
	.align		4
.L_77:
        /*01d4*/ 	.byte	0x04, 0x11
        /*01d6*/ 	.short	(.L_79 - .L_78)
	.align		4
.L_78:
        /*01d8*/ 	.word	index@(_ZN18transformer_engine6detail50_GLOBAL__N__0b005ce5_17_cast_transpose_cu_f1c1739d29cast_transpose_general_kernelILm4ELm4E6__half13__nv_fp8_e4m3EEvPKT1_PKfPT2_SB_S9_PfSC_mm)
        /*01dc*/ 	.word	0x00000000


	//----- nvinfo : EIATTR_REGCOUNT
	.align		4
.L_79:
        /*01e0*/ 	.byte	0x04, 0x2f
        /*01e2*/ 	.short	(.L_81 - .L_80)
	.align		4
.L_80:
        /*01e4*/ 	.word	index@(_ZN18transformer_engine6detail50_GLOBAL__N__0b005ce5_17_cast_transpose_cu_f1c1739d29cast_transpose_general_kernelILm4ELm4E13__nv_bfloat16fEEvPKT1_PKfPT2_SA_S8_PfSB_mm)
        /*01e8*/ 	.word	0x00000020


	//----- nvinfo : EIATTR_FRAME_SIZE
	.align		4
.L_81:
        /*01ec*/ 	.byte	0x04, 0x11
        /*01ee*/ 	.short	(.L_83 - .L_82)
	.align		4
.L_82:
        /*01f0*/ 	.word	index@($__internal_9_$__cuda_sm20_rcp_rn_f32_slowpath)
        /*01f4*/ 	.word	0x00000000


	//----- nvinfo : EIATTR_FRAME_SIZE
	.align		4
.L_83:
        /*01f8*/ 	.byte	0x04, 0x11
        /*01fa*/ 	.short	(.L_85 - .L_84)
	.align		4
.L_84:
        /*01fc*/ 	.word	index@($__internal_8_$__cuda_sm20_div_u64)
        /*0200*/ 	.word	0x00000000


	//----- nvinfo : EIATTR_FRAME_SIZE
	.align		4
.L_85:
        /*0204*/ 	.byte	0x04, 0x11
        /*0206*/ 	.short	(.L_87 - .L_86)
	.align		4
.L_86:
        /*0208*/ 	.word	index@(_ZN18transformer_engine6detail50_GLOBAL__N__0b005ce5_17_cast_transpose_cu_f1c1739d29cast_transpose_general_kernelILm4ELm4E13__nv_bfloat16fEEvPKT1_PKfPT2_SA_S8_PfSB_mm)
        /*020c*/ 	.word	0x00000000


	//----- nvinfo : EIATTR_REGCOUNT
	.align		4
.L_87:
        /*0210*/ 	.byte	0x04, 0x2f
        /*0212*/ 	.short	(.L_89 - .L_88)
	.align		4
.L_88:
        /*0214*/ 	.word	index@(_ZN18transformer_engine6detail50_GLOBAL__N__0b005ce5_17_cast_transpose_cu_f1c1739d29cast_transpose_general_kernelILm4ELm4E13__nv_bfloat166__halfEEvPKT1_PKfPT2_SB_S9_PfSC_mm)
        /*0218*/ 	.word	0x00000028


	//----- nvinfo : EIATTR_FRAME_SIZE
	.align		4
.L_89:
        /*021c*/ 	.byte	0x04, 0x11
        /*021e*/ 	.short	(.L_91 - .L_90)
	.align		4
.L_90:
        /*0220*/ 	.word	index@($__internal_7_$__cuda_sm20_rcp_rn_f32_slowpath)
        /*0224*/ 	.word	0x00000000


	//----- nvinfo : EIATTR_FRAME_SIZE
	.align		4
.L_91:
        /*0228*/ 	.byte	0x04, 0x11
        /*022a*/ 	.short	(.L_93 - .L_92)
	.align		4
.L_92:
        /*022c*/ 	.word	index@($__internal_6_$__cuda_sm20_div_u64)
        /*0230*/ 	.word	0x00000000


	//----- nvinfo : EIATTR_FRAME_SIZE
	.align		4
.L_93:
        /*0234*/ 	.byte	0x04, 0x11
        /*0236*/ 	.short	(.L_95 - .L_94)
	.align		4
.L_94:
        /*0238*/ 	.word	index@(_ZN18transformer_engine6detail50_GLOBAL__N__0b005ce5_17_cast_transpose_cu_f1c1739d29cast_transpose_general_kernelILm4ELm4E13__nv_bfloat166__halfEEvPKT1_PKfPT2_SB_S9_PfSC_mm)
        /*023c*/ 	.word	0x00000000


	//----- nvinfo : EIATTR_REGCOUNT
	.align		4
.L_95:
        /*0240*/ 	.byte	0x04, 0x2f
        /*0242*/ 	.short	(.L_97 - .L_96)
	.align		4
.L_96:
        /*0244*/ 	.word	index@(_ZN18transformer_engine6detail50_GLOBAL__N__0b005ce5_17_cast_transpose_cu_f1c1739d29cast_transpose_general_kernelILm4ELm4E13__nv_bfloat16S3_EEvPKT1_PKfPT2_SA_S8_PfSB_mm)
        /*0248*/ 	.word	0x00000028


	//----- nvinfo : EIATTR_FRAME_SIZE
	.align		4
.L_97:
        /*024c*/ 	.byte	0x04, 0x11
        /*024e*/ 	.short	(.L_99 - .L_98)
	.align		4
.L_98:
        /*0250*/ 	.word	index@($__internal_5_$__cuda_sm20_rcp_rn_f32_slowpath)
        /*0254*/ 	.word	0x00000000


	//----- nvinfo : EIATTR_FRAME_SIZE
	.align		4
.L_99:
        /*0258*/ 	.byte	0x04, 0x11
        /*025a*/ 	.short	(.L_101 - .L_100)
	.align		4
.L_100:
        /*025c*/ 	.word	index@($__internal_4_$__cuda_sm20_div_u64)
        /*0260*/ 	.word	0x00000000


	//----- nvinfo : EIATTR_FRAME_SIZE
	.align		4
.L_101:
        /*0264*/ 	.byte	0x04, 0x11
        /*0266*/ 	.short	(.L_103 - .L_102)
	.align		4
.L_102:
        /*0268*/ 	.word	index@(_ZN18transformer_engine6detail50_GLOBAL__N__0b005ce5_17_cast_transpose_cu_f1c1739d29cast_transpose_general_kernelILm4ELm4E13__nv_bfloat16S3_EEvPKT1_PKfPT2_SA_S8_PfSB_mm)
        /*026c*/ 	.word	0x00000000


	//----- nvinfo : EIATTR_REGCOUNT
	.align		4
.L_103:
        /*0270*/ 	.byte	0x04, 0x2f
        /*0272*/ 	.short	(.L_105 - .L_104)
	.align		4
.L_104:
        /*0274*/ 	.word	index@(_ZN18transformer_engine6detail50_GLOBAL__N__0b005ce5_17_cast_transpose_cu_f1c1739d29cast_transpose_general_kernelILm4ELm4E13__nv_bfloat1613__nv_fp8_e5m2EEvPKT1_PKfPT2_SB_S9_PfSC_mm)
        /*0278*/ 	.word	0x00000028


	//----- nvinfo : EIATTR_FRAME_SIZE
	.align		4
.L_105:
        /*027c*/ 	.byte	0x04, 0x11
        /*027e*/ 	.short	(.L_107 - .L_106)
	.align		4
.L_106:
        /*0280*/ 	.word	index@($__internal_3_$__cuda_sm20_rcp_rn_f32_slowpath)
        /*0284*/ 	.word	0x00000000


	//----- nvinfo : EIATTR_FRAME_SIZE
	.align		4
.L_107:
        /*0288*/ 	.byte	0x04, 0x11
        /*028a*/ 	.short	(.L_109 - .L_108)
	.align		4
.L_108:
        /*028c*/ 	.word	index@($__internal_2_$__cuda_sm20_div_u64)
        /*0290*/ 	.word	0x00000000


	//----- nvinfo : EIATTR_FRAME_SIZE
	.align		4
.L_109:
        /*0294*/ 	.byte	0x04, 0x11
        /*0296*/ 	.short	(.L_111 - .L_110)
	.align		4
.L_110:
        /*0298*/ 	.word	index@(_ZN18transformer_engine6detail50_GLOBAL__N__0b005ce5_17_cast_transpose_cu_f1c1739d29cast_transpose_general_kernelILm4ELm4E13__nv_bfloat1613__nv_fp8_e5m2EEvPKT1_PKfPT2_SB_S9_PfSC_mm)
        /*029c*/ 	.word	0x00000000


	//----- nvinfo : EIATTR_REGCOUNT
	.align		4
.L_111:
        /*02a0*/ 	.byte	0x04, 0x2f
        /*02a2*/ 	.short	(.L_113 - .L_112)
	.align		4
.L_112:
        /*02a4*/ 	.word	index@(_ZN18transformer_engine6detail50_GLOBAL__N__0b005ce5_17_cast_transpose_cu_f1c1739d29cast_transpose_general_kernelILm4ELm4E13__nv_bfloat1613__nv_fp8_e4m3EEvPKT1_PKfPT2_SB_S9_PfSC_mm)
        /*02a8*/ 	.word	0x00000028


	//----- nvinfo : EIATTR_FRAME_SIZE
	.align		4
.L_113:
        /*02ac*/ 	.byte	0x04, 0x11
        /*02ae*/ 	.short	(.L_115 - .L_114)
	.align		4
.L_114:
        /*02b0*/ 	.word	index@($__internal_1_$__cuda_sm20_rcp_rn_f32_slowpath)
        /*02b4*/ 	.word	0x00000000


	//----- nvinfo : EIATTR_FRAME_SIZE
	.align		4
.L_115:
        /*02b8*/ 	.byte	0x04, 0x11
        /*02ba*/ 	.short	(.L_117 - .L_116)
	.align		4
.L_116:
        /*02bc*/ 	.word	index@($__internal_0_$__cuda_sm20_div_u64)
        /*02c0*/ 	.word	0x00000000


	//----- nvinfo : EIATTR_FRAME_SIZE
	.align		4
.L_117:
        /*02c4*/ 	.byte	0x04, 0x11
        /*02c6*/ 	.short	(.L_119 - .L_118)
	.align		4
.L_118:
        /*02c8*/ 	.word	index@(_ZN18transformer_engine6detail50_GLOBAL__N__0b005ce5_17_cast_transpose_cu_f1c1739d29cast_transpose_general_kernelILm4ELm4E13__nv_bfloat1613__nv_fp8_e4m3EEvPKT1_PKfPT2_SB_S9_PfSC_mm)
        /*02cc*/ 	.word	0x00000000


	//----- nvinfo : EIATTR_MIN_STACK_SIZE
	.align		4
.L_119:
        /*02d0*/ 	.byte	0x04, 0x12
        /*02d2*/ 	.short	(.L_121 - .L_120)
	.align		4
.L_120:
        /*02d4*/ 	.word	index@(_ZN18transformer_engine6detail50_GLOBAL__N__0b005ce5_17_cast_transpose_cu_f1c1739d29cast_transpose_general_kernelILm4ELm4E13__nv_bfloat1613__nv_fp8_e4m3EEvPKT1_PKfPT2_SB_S9_PfSC_mm)
        /*02d8*/ 	.word	0x00000000


	//----- nvinfo : EIATTR_MIN_STACK_SIZE
	.align		4
.L_121:
        /*02dc*/ 	.byte	0x04, 0x12
        /*02de*/ 	.short	(.L_123 - .L_122)
	.align		4
.L_122:
        /*02e0*/ 	.word	index@(_ZN18transformer_engine6detail50_GLOBAL__N__0b005ce5_17_cast_transpose_cu_f1c1739d29cast_transpose_general_kernelILm4ELm4E13__nv_bfloat1613__nv_fp8_e5m2EEvPKT1_PKfPT2_SB_S9_PfSC_mm)
        /*02e4*/ 	.word	0x00000000


	//----- nvinfo : EIATTR_MIN_STACK_SIZE
	.align		4
.L_123:
        /*02e8*/ 	.byte	0x04, 0x12
        /*02ea*/ 	.short	(.L_125 - .L_124)
	.align		4
.L_124:
        /*02ec*/ 	.word	index@(_ZN18transformer_engine6detail50_GLOBAL__N__0b005ce5_17_cast_transpose_cu_f1c1739d29cast_transpose_general_kernelILm4ELm4E13__nv_bfloat16S3_EEvPKT1_PKfPT2_SA_S8_PfSB_mm)
        /*02f0*/ 	.word	0x00000000


	//----- nvinfo : EIATTR_MIN_STACK_SIZE
	.align		4
.L_125:
        /*02f4*/ 	.byte	0x04, 0x12
        /*02f6*/ 	.short	(.L_127 - .L_126)
	.align		4
.L_126:
        /*02f8*/ 	.word	index@(_ZN18transformer_engine6detail50_GLOBAL__N__0b005ce5_17_cast_transpose_cu_f1c1739d29cast_transpose_general_kernelILm4ELm4E13__nv_bfloat166__halfEEvPKT1_PKfPT2_SB_S9_PfSC_mm)
        /*02fc*/ 	.word	0x00000000


	//----- nvinfo : EIATTR_MIN_STACK_SIZE
	.align		4
.L_127:
        /*0300*/ 	.byte	0x04, 0x12
        /*0302*/ 	.short	(.L_129 - .L_128)
	.align		4
.L_128:
        /*0304*/ 	.word	index@(_ZN18transformer_engine6detail50_GLOBAL__N__0b005ce5_17_cast_transpose_cu_f1c1739d29cast_transpose_general_kernelILm4ELm4E13__nv_bfloat16fEEvPKT1_PKfPT2_SA_S8_PfSB_mm)
        /*0308*/ 	.word	0x00000000


	//----- nvinfo : EIATTR_MIN_STACK_SIZE
	.align		4
.L_129:
        /*030c*/ 	.byte	0x04, 0x12
        /*030e*/ 	.short	(.L_131 - .L_130)
	.align		4
.L_130:
        /*0310*/ 	.word	index@(_ZN18transformer_engine6detail50_GLOBAL__N__0b005ce5_17_cast_transpose_cu_f1c1739d29cast_transpose_general_kernelILm4ELm4E6__half13__nv_fp8_e4m3EEvPKT1_PKfPT2_SB_S9_PfSC_mm)
        /*0314*/ 	.word	0x00000000


	//----- nvinfo : EIATTR_MIN_STACK_SIZE
	.align		4
.L_131:
        /*0318*/ 	.byte	0x04, 0x12
        /*031a*/ 	.short	(.L_133 - .L_132)
	.align		4
.L_132:
        /*031c*/ 	.word	index@(_ZN18transformer_engine6detail50_GLOBAL__N__0b005ce5_17_cast_transpose_cu_f1c1739d29cast_transpose_general_kernelILm4ELm4E6__half13__nv_fp8_e5m2EEvPKT1_PKfPT2_SB_S9_PfSC_mm)
        /*0320*/ 	.word	0x00000000


	//----- nvinfo : EIATTR_MIN_STACK_SIZE
	.align		4
.L_133:
        /*0324*/ 	.byte	0x04, 0x12
        /*0326*/ 	.short	(.L_135 - .L_134)
	.align		4
.L_134:
        /*0328*/ 	.word	index@(_ZN18transformer_engine6detail50_GLOBAL__N__0b005ce5_17_cast_transpose_cu_f1c1739d29cast_transpose_general_kernelILm4ELm4E6__half13__nv_bfloat16EEvPKT1_PKfPT2_SB_S9_PfSC_mm)
        /*032c*/ 	.word	0x00000000


	//----- nvinfo : EIATTR_MIN_STACK_SIZE
	.align		4
.L_135:
        /*0330*/ 	.byte	0x04, 0x12
        /*0332*/ 	.short	(.L_137 - .L_136)
	.align		4
.L_136:
        /*0334*/ 	.word	index@(_ZN18transformer_engine6detail50_GLOBAL__N__0b005ce5_17_cast_transpose_cu_f1c1739d29cast_transpose_general_kernelILm4ELm4E6__halfS3_EEvPKT1_PKfPT2_SA_S8_PfSB_mm)
        /*0338*/ 	.word	0x00000000


	//----- nvinfo : EIATTR_MIN_STACK_SIZE
	.align		4
.L_137:
        /*033c*/ 	.byte	0x04, 0x12
        /*033e*/ 	.short	(.L_139 - .L_138)
	.align		4
.L_138:
        /*0340*/ 	.word	index@(_ZN18transformer_engine6detail50_GLOBAL__N__0b005ce5_17_cast_transpose_cu_f1c1739d29cast_transpose_general_kernelILm4ELm4E6__halffEEvPKT1_PKfPT2_SA_S8_PfSB_mm)
        /*0344*/ 	.word	0x00000000


	//----- nvinfo : EIATTR_MIN_STACK_SIZE
	.align		4
.L_139:
        /*0348*/ 	.byte	0x04, 0x12
        /*034a*/ 	.short	(.L_141 - .L_140)
	.align		4
.L_140:
        /*034c*/ 	.word	index@(_ZN18transformer_engine6detail50_GLOBAL__N__0b005ce5_17_cast_transpose_cu_f1c1739d29cast_transpose_general_kernelILm4ELm4Ef13__nv_fp8_e4m3EEvPKT1_PKfPT2_SA_S8_PfSB_mm)
        /*0350*/ 	.word	0x00000000


	//----- nvinfo : EIATTR_MIN_STACK_SIZE
	.align		4
.L_141:
        /*0354*/ 	.byte	0x04, 0x12
        /*0356*/ 	.short	(.L_143 - .L_142)
	.align		4
.L_142:
        /*0358*/ 	.word	index@(_ZN18transformer_engine6detail50_GLOBAL__N__0b005ce5_17_cast_transpose_cu_f1c1739d29cast_transpose_general_kernelILm4ELm4Ef13__nv_fp8_e5m2EEvPKT1_PKfPT2_SA_S8_PfSB_mm)
        /*035c*/ 	.word	0x00000000


	//----- nvinfo : EIATTR_MIN_STACK_SIZE
	.align		4
.L_143:
        /*0360*/ 	.byte	0x04, 0x12
        /*0362*/ 	.short	(.L_145 - .L_144)
	.align		4
.L_144:
        /*0364*/ 	.word	index@(_ZN18transformer_engine6detail50_GLOBAL__N__0b005ce5_17_cast_transpose_cu_f1c1739d29cast_transpose_general_kernelILm4ELm4Ef13__nv_bfloat16EEvPKT1_PKfPT2_SA_S8_PfSB_mm)
        /*0368*/ 	.word	0x00000000


	//----- nvinfo : EIATTR_MIN_STACK_SIZE
	.align		4
.L_145:
        /*036c*/ 	.byte	0x04, 0x12
        /*036e*/ 	.short	(.L_147 - .L_146)
	.align		4
.L_146:
        /*0370*/ 	.word	index@(_ZN18transformer_engine6detail50_GLOBAL__N__0b005ce5_17_cast_transpose_cu_f1c1739d29cast_transpose_general_kernelILm4ELm4Ef6__halfEEvPKT1_PKfPT2_SA_S8_PfSB_mm)
        /*0374*/ 	.word	0x00000000


	//----- nvinfo : EIATTR_MIN_STACK_SIZE
	.align		4
.L_147:
        /*0378*/ 	.byte	0x04, 0x12
        /*037a*/ 	.short	(.L_149 - .L_148)
	.align		4
.L_148:
        /*037c*/ 	.word	index@(_ZN18transformer_engine6detail50_GLOBAL__N__0b005ce5_17_cast_transpose_cu_f1c1739d29cast_transpose_general_kernelILm4ELm4EffEEvPKT1_PKfPT2_S9_S7_PfSA_mm)
        /*0380*/ 	.word	0x00000000
.L_149:


//--------------------- .nv.compat                --------------------------
	.section	.nv.compat,"",@"SHT_CUDA_COMPAT_INFO"
	.align	4
        /*0000*/ 	.byte	0x02, 0x09, 0x01, 0x00, 0x02, 0x02, 0x02, 0x00, 0x02, 0x05, 0x05, 0x00, 0x03, 0x07, 0x01, 0x01
        /*0010*/ 	.byte	0x02, 0x03, 0x00, 0x00, 0x02, 0x06, 0x01, 0x00, 0x04, 0x0b, 0x08, 0x00, 0x00, 0x00, 0x00, 0x00
        /*0020*/ 	.byte	0x00, 0x00, 0x00, 0x00


//--------------------- .nv.info._ZN18transformer_engine6detail50_GLOBAL__N__0b005ce5_17_cast_transpose_cu_f1c1739d29cast_transpose_general_kernelILm4ELm4E13__nv_bfloat1613__nv_fp8_e4m3EEvPKT1_PKfPT2_SB_S9_PfSC_mm --------------------------
	.section	.nv.info._ZN18transformer_engine6detail50_GLOBAL__N__0b005ce5_17_cast_transpose_cu_f1c1739d29cast_transpose_general_kernelILm4ELm4E13__nv_bfloat1613__nv_fp8_e4m3EEvPKT1_PKfPT2_SB_S9_PfSC_mm,"",@"SHT_CUDA_INFO"
	.sectionflags	@""
	.align	4


	//----- nvinfo : EIATTR_CUDA_API_VERSION
	.align		4
        /*0000*/ 	.byte	0x04, 0x37
        /*0002*/ 	.short	(.L_151 - .L_150)
.L_150:
        /*0004*/ 	.word	0x00000082


	//----- nvinfo : EIATTR_KPARAM_INFO
	.align		4
.L_151:
        /*0008*/ 	.byte	0x04, 0x17
        /*000a*/ 	.short	(.L_153 - .L_152)
.L_152:
        /*000c*/ 	.word	0x00000000
        /*0010*/ 	.short	0x0008
        /*0012*/ 	.short	0x0040
        /*0014*/ 	.byte	0x00, 0xf0, 0x21, 0x00


	//----- nvinfo : EIATTR_KPARAM_INFO
	.align		4
.L_153:
        /*0018*/ 	.byte	0x04, 0x17
        /*001a*/ 	.short	(.L_155 - .L_154)
.L_154:
        /*001c*/ 	.word	0x00000000
        /*0020*/ 	.short	0x0007
        /*0022*/ 	.short	0x0038
        /*0024*/ 	.byte	0x00, 0xf0, 0x21, 0x00


	//----- nvinfo : EIATTR_KPARAM_INFO
	.align		4
.L_155:
        /*0028*/ 	.byte	0x04, 0x17
        /*002a*/ 	.short	(.L_157 - .L_156)
.L_156:
        /*002c*/ 	.word	0x00000000
        /*0030*/ 	.short	0x0006
        /*0032*/ 	.short	0x0030
        /*0034*/ 	.byte	0x00, 0xf0, 0x21, 0x00


	//----- nvinfo : EIATTR_KPARAM_INFO
	.align		4
.L_157:
        /*0038*/ 	.byte	0x04, 0x17
        /*003a*/ 	.short	(.L_159 - .L_158)
.L_158:
        /*003c*/ 	.word	0x00000000
        /*0040*/ 	.short	0x0005
        /*0042*/ 	.short	0x0028
        /*0044*/ 	.byte	0x00, 0xf0, 0x21, 0x00


	//----- nvinfo : EIATTR_KPARAM_INFO
	.align		4
.L_159:
        /*0048*/ 	.byte	0x04, 0x17
        /*004a*/ 	.short	(.L_161 - .L_160)
.L_160:
        /*004c*/ 	.word	0x00000000
        /*0050*/ 	.short	0x0004
        /*0052*/ 	.short	0x0020
        /*0054*/ 	.byte	0x00, 0xf0, 0x21, 0x00


	//----- nvinfo : EIATTR_KPARAM_INFO
	.align		4
.L_161:
        /*0058*/ 	.byte	0x04, 0x17
        /*005a*/ 	.short	(.L_163 - .L_162)
.L_162:
        /*005c*/ 	.word	0x00000000
        /*0060*/ 	.short	0x0003
        /*0062*/ 	.short	0x0018
        /*0064*/ 	.byte	0x00, 0xf0, 0x21, 0x00


	//----- nvinfo : EIATTR_KPARAM_INFO
	.align		4
.L_163:
        /*0068*/ 	.byte	0x04, 0x17
        /*006a*/ 	.short	(.L_165 - .L_164)
.L_164:
        /*006c*/ 	.word	0x00000000
        /*0070*/ 	.short	0x0002
        /*0072*/ 	.short	0x0010
        /*0074*/ 	.byte	0x00, 0xf0, 0x21, 0x00


	//----- nvinfo : EIATTR_KPARAM_INFO
	.align		4
.L_165:
        /*0078*/ 	.byte	0x04, 0x17
        /*007a*/ 	.short	(.L_167 - .L_166)
.L_166:
        /*007c*/ 	.word	0x00000000
        /*0080*/ 	.short	0x0001
        /*0082*/ 	.short	0x0008
        /*0084*/ 	.byte	0x00, 0xf0, 0x21, 0x00


	//----- nvinfo : EIATTR_KPARAM_INFO
	.align		4
.L_167:
        /*0088*/ 	.byte	0x04, 0x17
        /*008a*/ 	.short	(.L_169 - .L_168)
.L_168:
        /*008c*/ 	.word	0x00000000
        /*0090*/ 	.short	0x0000
        /*0092*/ 	.short	0x0000
        /*0094*/ 	.byte	0x00, 0xf0, 0x21, 0x00


	//----- nvinfo : EIATTR_SPARSE_MMA_MASK
	.align		4
.L_169:
        /*0098*/ 	.byte	0x03, 0x50
        /*009a*/ 	.short	0x0000


	//----- nvinfo : EIATTR_MAXREG_COUNT
	.align		4
        /*009c*/ 	.byte	0x03, 0x1b
        /*009e*/ 	.short	0x00ff


	//----- nvinfo : EIATTR_NUM_BARRIERS
	.align		4
        /*00a0*/ 	.byte	0x02, 0x4c
        /*00a2*/ 	.byte	0x01
	.zero		1


	//----- nvinfo : EIATTR_MERCURY_ISA_VERSION
	.align		4
        /*00a4*/ 	.byte	0x03, 0x5f
        /*00a6*/ 	.short	0x0101


	//----- nvinfo : EIATTR_COOP_GROUP_MASK_REGIDS
	.align		4
        /*00a8*/ 	.byte	0x04, 0x29
        /*00aa*/ 	.short	(.L_171 - .L_170)


	//   ....[0]....
.L_170:
        /*00ac*/ 	.word	0xffffffff


	//   ....[1]....
        /*00b0*/ 	.word	0xffffffff


	//   ....[2]....
        /*00b4*/ 	.word	0xffffffff


	//   ....[3]....
        /*00b8*/ 	.word	0xffffffff


	//   ....[4]....
        /*00bc*/ 	.word	0xffffffff


	//   ....[5]....
        /*00c0*/ 	.word	0xffffffff


	//   ....[6]....
        /*00c4*/ 	.word	0xffffffff


	//   ....[7]....
        /*00c8*/ 	.word	0x05000005


	//   ....[8]....
        /*00cc*/ 	.word	0x05000005


	//----- nvinfo : EIATTR_COOP_GROUP_INSTR_OFFSETS
	.align		4
.L_171:
        /*00d0*/ 	.byte	0x04, 0x28
        /*00d2*/ 	.short	(.L_173 - .L_172)


	//   ....[0]....
.L_172:
        /*00d4*/ 	.word	0x00008460


	//   ....[1]....
        /*00d8*/ 	.word	0x000084d0


	//   ....[2]....
        /*00dc*/ 	.word	0x00008510


	//   ....[3]....
        /*00e0*/ 	.word	0x00008540


	//   ....[4]....
        /*00e4*/ 	.word	0x00008560


	//   ....[5]....
        /*00e8*/ 	.word	0x00008650


	//   ....[6]....
        /*00ec*/ 	.word	0x00008670


	//   ....[7]....
        /*00f0*/ 	.word	0x00008890


	//   ....[8]....
        /*00f4*/ 	.word	0x00008900


	//----- nvinfo : EIATTR_EXIT_INSTR_OFFSETS
	.align		4
.L_173:
        /*00f8*/ 	.byte	0x04, 0x1c
        /*00fa*/ 	.short	(.L_175 - .L_174)


	//   ....[0]....
.L_174:
        /*00fc*/ 	.word	0x00000090


	//   ....[1]....
        /*0100*/ 	.word	0x00008750


	//   ....[2]....
        /*0104*/ 	.word	0x00008840


	//----- nvinfo : EIATTR_MAX_THREADS
	.align		4
.L_175:
        /*0108*/ 	.byte	0x04, 0x05
        /*010a*/ 	.short	(.L_177 - .L_176)
.L_176:
        /*010c*/ 	.word	0x00000080
        /*0110*/ 	.word	0x00000001
        /*0114*/ 	.word	0x00000001


	//----- nvinfo : EIATTR_CRS_STACK_SIZE
	.align		4
.L_177:
        /*0118*/ 	.byte	0x04, 0x1e
        /*011a*/ 	.short	(.L_179 - .L_178)
.L_178:
        /*011c*/ 	.word	0x00000000


	//----- nvinfo : EIATTR_CBANK_PARAM_SIZE
	.align		4
.L_179:
        /*0120*/ 	.byte	0x03, 0x19
        /*0122*/ 	.short	0x0048


	//----- nvinfo : EIATTR_PARAM_CBANK
	.align		4
        /*0124*/ 	.byte	0x04, 0x0a
        /*0126*/ 	.short	(.L_181 - .L_180)
	.align		4
.L_180:
        /*0128*/ 	.word	index@(.nv.constant0._ZN18transformer_engine6detail50_GLOBAL__N__0b005ce5_17_cast_transpose_cu_f1c1739d29cast_transpose_general_kernelILm4ELm4E13__nv_bfloat1613__nv_fp8_e4m3EEvPKT1_PKfPT2_SB_S9_PfSC_mm)
        /*012c*/ 	.short	0x0210
        /*012e*/ 	.short	0x0048


	//----- nvinfo : EIATTR_SW_WAR
	.align		4
.L_181:
        /*0130*/ 	.byte	0x04, 0x36
        /*0132*/ 	.short	(.L_183 - .L_182)
.L_182:
        /*0134*/ 	.word	0x00000008
.L_183:


//--------------------- .nv.info._ZN18transformer_engine6detail50_GLOBAL__N__0b005ce5_17_cast_transpose_cu_f1c1739d29cast_transpose_general_kernelILm4ELm4E13__nv_bfloat1613__nv_fp8_e5m2EEvPKT1_PKfPT2_SB_S9_PfSC_mm --------------------------
	.section	.nv.info._ZN18transformer_engine6detail50_GLOBAL__N__0b005ce5_17_cast_transpose_cu_f1c1739d29cast_transpose_general_kernelILm4ELm4E13__nv_bfloat1613__nv_fp8_e5m2EEvPKT1_PKfPT2_SB_S9_PfSC_mm,"",@"SHT_CUDA_INFO"
	.sectionflags	@""
	.align	4


	//----- nvinfo : EIATTR_CUDA_API_VERSION
	.align		4
        /*0000*/ 	.byte	0x04, 0x37
        /*0002*/ 	.short	(.L_185 - .L_184)
.L_184:
        /*0004*/ 	.word	0x00000082


	//----- nvinfo : EIATTR_KPARAM_INFO
	.align		4
.L_185:
        /*0008*/ 	.byte	0x04, 0x17
        /*000a*/ 	.short	(.L_187 - .L_186)
.L_186:
        /*000c*/ 	.word	0x00000000
        /*0010*/ 	.short	0x0008
        /*0012*/ 	.short	0x0040
        /*0014*/ 	.byte	0x00, 0xf0, 0x21, 0x00


	//----- nvinfo : EIATTR_KPARAM_INFO
	.align		4
.L_187:
        /*0018*/ 	.byte	0x04, 0x17
        /*001a*/ 	.short	(.L_189 - .L_188)
.L_188:
        /*001c*/ 	.word	0x00000000
        /*0020*/ 	.short	0x0007
        /*0022*/ 	.short	0x0038
        /*0024*/ 	.byte	0x00, 0xf0, 0x21, 0x00


	//----- nvinfo : EIATTR_KPARAM_INFO
	.align		4
.L_189:
        /*0028*/ 	.byte	0x04, 0x17
        /*002a*/ 	.short	(.L_191 - .L_190)
.L_190:
        /*002c*/ 	.word	0x00000000
        /*0030*/ 	.short	0x0006
        /*0032*/ 	.short	0x0030
        /*0034*/ 	.byte	0x00, 0xf0, 0x21, 0x00


	//----- nvinfo : EIATTR_KPARAM_INFO
	.align		4
.L_191:
        /*0038*/ 	.byte	0x04, 0x17
        /*003a*/ 	.short	(.L_193 - .L_192)
.L_192:
        /*003c*/ 	.word	0x00000000
        /*0040*/ 	.short	0x0005
        /*0042*/ 	.short	0x0028
        /*0044*/ 	.byte	0x00, 0xf0, 0x21, 0x00


	//----- nvinfo : EIATTR_KPARAM_INFO
	.align		4
.L_193:
        /*0048*/ 	.byte	0x04, 0x17
        /*004a*/ 	.short	(.L_195 - .L_194)
.L_194:
        /*004c*/ 	.word	0x00000000
        /*0050*/ 	.short	0x0004
        /*0052*/ 	.short	0x0020
        /*0054*/ 	.byte	0x00, 0xf0, 0x21, 0x00


	//----- nvinfo : EIATTR_KPARAM_INFO
	.align		4
.L_195:
        /*0058*/ 	.byte	0x04, 0x17
        /*005a*/ 	.short	(.L_197 - .L_196)
.L_196:
        /*005c*/ 	.word	0x00000000
        /*0060*/ 	.short	0x0003
        /*0062*/ 	.short	0x0018
        /*0064*/ 	.byte	0x00, 0xf0, 0x21, 0x00


	//----- nvinfo : EIATTR_KPARAM_INFO
	.align		4
.L_197:
        /*0068*/ 	.byte	0x04, 0x17
        /*006a*/ 	.short	(.L_199 - .L_198)
.L_198:
        /*006c*/ 	.word	0x00000000
        /*0070*/ 	.short	0x0002
        /*0072*/ 	.short	0x0010
        /*0074*/ 	.byte	0x00, 0xf0, 0x21, 0x00


	//----- nvinfo : EIATTR_KPARAM_INFO
	.align		4
.L_199:
        /*0078*/ 	.byte	0x04, 0x17
        /*007a*/ 	.short	(.L_201 - .L_200)
.L_200:
        /*007c*/ 	.word	0x00000000
        /*0080*/ 	.short	0x0001
        /*0082*/ 	.short	0x0008
        /*0084*/ 	.byte	0x00, 0xf0, 0x21, 0x00


	//----- nvinfo : EIATTR_KPARAM_INFO
	.align		4
.L_201:
        /*0088*/ 	.byte	0x04, 0x17
        /*008a*/ 	.short	(.L_203 - .L_202)
.L_202:
        /*008c*/ 	.word	0x00000000
        /*0090*/ 	.short	0x0000
        /*0092*/ 	.short	0x0000
        /*0094*/ 	.byte	0x00, 0xf0, 0x21, 0x00


	//----- nvinfo : EIATTR_SPARSE_MMA_MASK
	.align		4
.L_203:
        /*0098*/ 	.byte	0x03, 0x50
        /*009a*/ 	.short	0x0000


	//----- nvinfo : EIATTR_MAXREG_COUNT
	.align		4
        /*009c*/ 	.byte	0x03, 0x1b
        /*009e*/ 	.short	0x00ff


	//----- nvinfo : EIATTR_NUM_BARRIERS
	.align		4
        /*00a0*/ 	.byte	0x02, 0x4c
        /*00a2*/ 	.byte	0x01
	.zero		1


	//----- nvinfo : EIATTR_MERCURY_ISA_VERSION
	.align		4
        /*00a4*/ 	.byte	0x03, 0x5f
        /*00a6*/ 	.short	0x0101


	//----- nvinfo : EIATTR_COOP_GROUP_MASK_REGIDS
	.align		4
        /*00a8*/ 	.byte	0x04, 0x29
        /*00aa*/ 	.short	(.L_205 - .L_204)


	//   ....[0]....
.L_204:
        /*00ac*/ 	.word	0xffffffff


	//   ....[1]....
        /*00b0*/ 	.word	0xffffffff


	//   ....[2]....
        /*00b4*/ 	.word	0xffffffff


	//   ....[3]....
        /*00b8*/ 	.word	0xffffffff


	//   ....[4]....
        /*00bc*/ 	.word	0xffffffff


	//   ....[5]....
        /*00c0*/ 	.word	0xffffffff


	//   ....[6]....
        /*00c4*/ 	.word	0xffffffff


	//   ....[7]....
        /*00c8*/ 	.word	0x05000005


	//   ....[8]....
        /*00cc*/ 	.word	0x05000005


	//----- nvinfo : EIATTR_COOP_GROUP_INSTR_OFFSETS
	.align		4
.L_205:
        /*00d0*/ 	.byte	0x04, 0x28
        /*00d2*/ 	.short	(.L_207 - .L_206)


	//   ....[0]....
.L_206:
        /*00d4*/ 	.word	0x00008460


	//   ....[1]....
        /*00d8*/ 	.word	0x000084d0


	//   ....[2]....
        /*00dc*/ 	.word	0x00008510


	//   ....[3]....
        /*00e0*/ 	.word	0x00008540


	//   ....[4]....
        /*00e4*/ 	.word	0x00008560


	//   ....[5]....
        /*00e8*/ 	.word	0x00008650


	//   ....[6]....
        /*00ec*/ 	.word	0x00008670


	//   ....[7]....
        /*00f0*/ 	.word	0x00008890


	//   ....[8]....
        /*00f4*/ 	.word	0x00008900


	//----- nvinfo : EIATTR_EXIT_INSTR_OFFSETS
	.align		4
.L_207:
        /*00f8*/ 	.byte	0x04, 0x1c
        /*00fa*/ 	.short	(.L_209 - .L_208)


	//   ....[0]....
.L_208:
        /*00fc*/ 	.word	0x00000090


	//   ....[1]....
        /*0100*/ 	.word	0x00008750


	//   ....[2]....
        /*0104*/ 	.word	0x00008840


	//----- nvinfo : EIATTR_MAX_THREADS
	.align		4
.L_209:
        /*0108*/ 	.byte	0x04, 0x05
        /*010a*/ 	.short	(.L_211 - .L_210)
.L_210:
        /*010c*/ 	.word	0x00000080
        /*0110*/ 	.word	0x00000001
        /*0114*/ 	.word	0x00000001


	//----- nvinfo : EIATTR_CRS_STACK_SIZE
	.align		4
.L_211:
        /*0118*/ 	.byte	0x04, 0x1e
        /*011a*/ 	.short	(.L_213 - .L_212)
.L_212:
        /*011c*/ 	.word	0x00000000


	//----- nvinfo : EIATTR_CBANK_PARAM_SIZE
	.align		4
.L_213:
        /*0120*/ 	.byte	0x03, 0x19
        /*0122*/ 	.short	0x0048


	//----- nvinfo : EIATTR_PARAM_CBANK
	.align		4
        /*0124*/ 	.byte	0x04, 0x0a
        /*0126*/ 	.short	(.L_215 - .L_214)
	.align		4
.L_214:
        /*0128*/ 	.word	index@(.nv.constant0._ZN18transformer_engine6detail50_GLOBAL__N__0b005ce5_17_cast_transpose_cu_f1c1739d29cast_transpose_general_kernelILm4ELm4E13__nv_bfloat1613__nv_fp8_e5m2EEvPKT1_PKfPT2_SB_S9_PfSC_mm)
        /*012c*/ 	.short	0x0210
        /*012e*/ 	.short	0x0048


	//----- nvinfo : EIATTR_SW_WAR
	.align		4
.L_215:
        /*0130*/ 	.byte	0x04, 0x36
        /*0132*/ 	.short	(.L_217 - .L_216)
.L_216:
        /*0134*/ 	.word	0x00000008
.L_217:


//--------------------- .nv.info._ZN18transformer_engine6detail50_GLOBAL__N__0b005ce5_17_cast_transpose_cu_f1c1739d29cast_transpose_general_kernelILm4ELm4E13__nv_bfloat16S3_EEvPKT1_PKfPT2_SA_S8_PfSB_mm --------------------------
	.section	.nv.info._ZN18transformer_engine6detail50_GLOBAL__N__0b005ce5_17_cast_transpose_cu_f1c1739d29cast_transpose_general_kernelILm4ELm4E13__nv_bfloat16S3_EEvPKT1_PKfPT2_SA_S8_PfSB_mm,"",@"SHT_CUDA_INFO"
	.sectionflags	@""
	.align	4


	//----- nvinfo : EIATTR_CUDA_API_VERSION
	.align		4
        /*0000*/ 	.byte	0x04, 0x37
        /*0002*/ 	.short	(.L_219 - .L_218)
.L_218:
        /*0004*/ 	.word	0x00000082


	//----- nvinfo : EIATTR_KPARAM_INFO
	.align		4
.L_219:
        /*0008*/ 	.byte	0x04, 0x17
        /*000a*/ 	.short	(.L_221 - .L_220)
.L_220:
        /*000c*/ 	.word	0x00000000
        /*0010*/ 	.short	0x0008
        /*0012*/ 	.short	0x0040
        /*0014*/ 	.byte	0x00, 0xf0, 0x21, 0x00


	//----- nvinfo : EIATTR_KPARAM_INFO
	.align		4
.L_221:
        /*0018*/ 	.byte	0x04, 0x17
        /*001a*/ 	.short	(.L_223 - .L_222)
.L_222:
        /*001c*/ 	.word	0x00000000
        /*0020*/ 	.short	0x0007
        /*0022*/ 	.short	0x0038
        /*0024*/ 	.byte	0x00, 0xf0, 0x21, 0x00


	//----- nvinfo : EIATTR_KPARAM_INFO
	.align		4
.L_223:
        /*0028*/ 	.byte	0x04, 0x17
        /*002a*/ 	.short	(.L_225 - .L_224)
.L_224:
        /*002c*/ 	.word	0x00000000
        /*0030*/ 	.short	0x0006
        /*0032*/ 	.short	0x0030
        /*0034*/ 	.byte	0x00, 0xf0, 0x21, 0x00


	//----- nvinfo : EIATTR_KPARAM_INFO
	.align		4
.L_225:
        /*0038*/ 	.byte	0x04, 0x17
        /*003a*/ 	.short	(.L_227 - .L_226)
.L_226:
        /*003c*/ 	.word	0x00000000
        /*0040*/ 	.short	0x0005
        /*0042*/ 	.short	0x0028
        /*0044*/ 	.byte	0x00, 0xf0, 0x21, 0x00


	//----- nvinfo : EIATTR_KPARAM_INFO
	.align		4
.L_227:
        /*0048*/ 	.byte	0x04, 0x17
        /*004a*/ 	.short	(.L_229 - .L_228)
.L_228:
        /*004c*/ 	.word	0x00000000
        /*0050*/ 	.short	0x0004
        /*0052*/ 	.short	0x0020
        /*0054*/ 	.byte	0x00, 0xf0, 0x21, 0x00


	//----- nvinfo : EIATTR_KPARAM_INFO
	.align		4
.L_229:
        /*0058*/ 	.byte	0x04, 0x17
        /*005a*/ 	.short	(.L_231 - .L_230)
.L_230:
        /*005c*/ 	.word	0x00000000
        /*0060*/ 	.short	0x0003
        /*0062*/ 	.short	0x0018
        /*0064*/ 	.byte	0x00, 0xf0, 0x21, 0x00


	//----- nvinfo : EIATTR_KPARAM_INFO
	.align		4
.L_231:
        /*0068*/ 	.byte	0x04, 0x17
        /*006a*/ 	.short	(.L_233 - .L_232)
.L_232:
        /*006c*/ 	.word	0x00000000
        /*0070*/ 	.short	0x0002
        /*0072*/ 	.short	0x0010
        /*0074*/ 	.byte	0x00, 0xf0, 0x21, 0x00


	//----- nvinfo : EIATTR_KPARAM_INFO
	.align		4
.L_233:
        /*0078*/ 	.byte	0x04, 0x17
        /*007a*/ 	.short	(.L_235 - .L_234)
.L_234:
        /*007c*/ 	.word	0x00000000
        /*0080*/ 	.short	0x0001
        /*0082*/ 	.short	0x0008
        /*0084*/ 	.byte	0x00, 0xf0, 0x21, 0x00


	//----- nvinfo : EIATTR_KPARAM_INFO
	.align		4
.L_235:
        /*0088*/ 	.byte	0x04, 0x17
        /*008a*/ 	.short	(.L_237 - .L_236)
.L_236:
        /*008c*/ 	.word	0x00000000
        /*0090*/ 	.short	0x0000
        /*0092*/ 	.short	0x0000
        /*0094*/ 	.byte	0x00, 0xf0, 0x21, 0x00


	//----- nvinfo : EIATTR_SPARSE_MMA_MASK
	.align		4
.L_237:
        /*0098*/ 	.byte	0x03, 0x50
        /*009a*/ 	.short	0x0000


	//----- nvinfo : EIATTR_MAXREG_COUNT
	.align		4
        /*009c*/ 	.byte	0x03, 0x1b
        /*009e*/ 	.short	0x00ff


	//----- nvinfo : EIATTR_NUM_BARRIERS
	.align		4
        /*00a0*/ 	.byte	0x02, 0x4c
        /*00a2*/ 	.byte	0x01
	.zero		1


	//----- nvinfo : EIATTR_MERCURY_ISA_VERSION
	.align		4
        /*00a4*/ 	.byte	0x03, 0x5f
        /*00a6*/ 	.short	0x0101


	//----- nvinfo : EIATTR_COOP_GROUP_MASK_REGIDS
	.align		4
        /*00a8*/ 	.byte	0x04, 0x29
        /*00aa*/ 	.short	(.L_239 - .L_238)


	//   ....[0]....
.L_238:
        /*00ac*/ 	.word	0xffffffff


	//   ....[1]....
        /*00b0*/ 	.word	0xffffffff


	//   ....[2]....
        /*00b4*/ 	.word	0xffffffff


	//   ....[3]....
        /*00b8*/ 	.word	0xffffffff


	//   ....[4]....
        /*00bc*/ 	.word	0xffffffff


	//   ....[5]....
        /*00c0*/ 	.word	0xffffffff


	//   ....[6]....
        /*00c4*/ 	.word	0xffffffff


	//   ....[7]....
        /*00c8*/ 	.word	0x05000005


	//   ....[8]....
        /*00cc*/ 	.word	0x05000005


	//----- nvinfo : EIATTR_COOP_GROUP_INSTR_OFFSETS
	.align		4
.L_239:
        /*00d0*/ 	.byte	0x04, 0x28
        /*00d2*/ 	.short	(.L_241 - .L_240)


	//   ....[0]....
.L_240:
        /*00d4*/ 	.word	0x00005090


	//   ....[1]....
        /*00d8*/ 	.word	0x00005100


	//   ....[2]....
        /*00dc*/ 	.word	0x00005130


	//   ....[3]....
        /*00e0*/ 	.word	0x00005160


	//   ....[4]....
        /*00e4*/ 	.word	0x00005180


	//   ....[5]....
        /*00e8*/ 	.word	0x00005280


	//   ....[6]....
        /*00ec*/ 	.word	0x000052a0


	//   ....[7]....
        /*00f0*/ 	.word	0x000054c0


	//   ....[8]....
        /*00f4*/ 	.word	0x00005530


	//----- nvinfo : EIATTR_EXIT_INSTR_OFFSETS
	.align		4
.L_241:
        /*00f8*/ 	.byte	0x04, 0x1c
        /*00fa*/ 	.short	(.L_243 - .L_242)


	//   ....[0]....
.L_242:
        /*00fc*/ 	.word	0x00000090


	//   ....[1]....
        /*0100*/ 	.word	0x00005380


	//   ....[2]....
        /*0104*/ 	.word	0x00005470


	//----- nvinfo : EIATTR_MAX_THREADS
	.align		4
.L_243:
        /*0108*/ 	.byte	0x04, 0x05
        /*010a*/ 	.short	(.L_245 - .L_244)
.L_244:
        /*010c*/ 	.word	0x00000080
        /*0110*/ 	.word	0x00000001
        /*0114*/ 	.word	0x00000001


	//----- nvinfo : EIATTR_CRS_STACK_SIZE
	.align		4
.L_245:
        /*0118*/ 	.byte	0x04, 0x1e
        /*011a*/ 	.short	(.L_247 - .L_246)
.L_246:
        /*011c*/ 	.word	0x00000000


	//----- nvinfo : EIATTR_CBANK_PARAM_SIZE
	.align		4
.L_247:
        /*0120*/ 	.byte	0x03, 0x19
        /*0122*/ 	.short	0x0048


	//----- nvinfo : EIATTR_PARAM_CBANK
	.align		4
        /*0124*/ 	.byte	0x04, 0x0a
        /*0126*/ 	.short	(.L_249 - .L_248)
	.align		4
.L_248:
        /*0128*/ 	.word	index@(.nv.constant0._ZN18transformer_engine6detail50_GLOBAL__N__0b005ce5_17_cast_transpose_cu_f1c1739d29cast_transpose_general_kernelILm4ELm4E13__nv_bfloat16S3_EEvPKT1_PKfPT2_SA_S8_PfSB_mm)
        /*012c*/ 	.short	0x0210
        /*012e*/ 	.short	0x0048


	//----- nvinfo : EIATTR_SW_WAR
	.align		4
.L_249:
        /*0130*/ 	.byte	0x04, 0x36
        /*0132*/ 	.short	(.L_251 - .L_250)
.L_250:
        /*0134*/ 	.word	0x00000008
.L_251:


//--------------------- .nv.info._ZN18transformer_engine6detail50_GLOBAL__N__0b005ce5_17_cast_transpose_cu_f1c1739d29cast_transpose_general_kernelILm4ELm4E13__nv_bfloat166__halfEEvPKT1_PKfPT2_SB_S9_PfSC_mm --------------------------
	.section	.nv.info._ZN18transformer_engine6detail50_GLOBAL__N__0b005ce5_17_cast_transpose_cu_f1c1739d29cast_transpose_general_kernelILm4ELm4E13__nv_bfloat166__halfEEvPKT1_PKfPT2_SB_S9_PfSC_mm,"",@"SHT_CUDA_INFO"
	.sectionflags	@""
	.align	4


	//----- nvinfo : EIATTR_CUDA_API_VERSION
	.align		4
        /*0000*/ 	.byte	0x04, 0x37
        /*0002*/ 	.short	(.L_253 - .L_252)
.L_252:
        /*0004*/ 	.word	0x00000082


	//----- nvinfo : EIATTR_KPARAM_INFO
	.align		4
.L_253:
        /*0008*/ 	.byte	0x04, 0x17
        /*000a*/ 	.short	(.L_255 - .L_254)
.L_254:
        /*000c*/ 	.word	0x00000000
        /*0010*/ 	.short	0x0008
        /*0012*/ 	.short	0x0040
        /*0014*/ 	.byte	0x00, 0xf0, 0x21, 0x00


	//----- nvinfo : EIATTR_KPARAM_INFO
	.align		4
.L_255:
        /*0018*/ 	.byte	0x04, 0x17
        /*001a*/ 	.short	(.L_257 - .L_256)
.L_256:
        /*001c*/ 	.word	0x00000000
        /*0020*/ 	.short	0x0007
        /*0022*/ 	.short	0x0038
        /*0024*/ 	.byte	0x00, 0xf0, 0x21, 0x00


	//----- nvinfo : EIATTR_KPARAM_INFO
	.align		4
.L_257:
        /*0028*/ 	.byte	0x04, 0x17
        /*002a*/ 	.short	(.L_259 - .L_258)
.L_258:
        /*002c*/ 	.word	0x00000000
        /*0030*/ 	.short	0x0006
        /*0032*/ 	.short	0x0030
        /*0034*/ 	.byte	0x00, 0xf0, 0x21, 0x00


	//----- nvinfo : EIATTR_KPARAM_INFO
	.align		4
.L_259:
        /*0038*/ 	.byte	0x04, 0x17
        /*003a*/ 	.short	(.L_261 - .L_260)
.L_260:
        /*003c*/ 	.word	0x00000000
        /*0040*/ 	.short	0x0005
        /*0042*/ 	.short	0x0028
        /*0044*/ 	.byte	0x00, 0xf0, 0x21, 0x00


	//----- nvinfo : EIATTR_KPARAM_INFO
	.align		4
.L_261:
        /*0048*/ 	.byte	0x04, 0x17
        /*004a*/ 	.short	(.L_263 - .L_262)
.L_262:
        /*004c*/ 	.word	0x00000000
        /*0050*/ 	.short	0x0004
        /*0052*/ 	.short	0x0020
        /*0054*/ 	.byte	0x00, 0xf0, 0x21, 0x00


	//----- nvinfo : EIATTR_KPARAM_INFO
	.align		4
.L_263:
        /*0058*/ 	.byte	0x04, 0x17
        /*005a*/ 	.short	(.L_265 - .L_264)
.L_264:
        /*005c*/ 	.word	0x00000000
        /*0060*/ 	.short	0x0003
        /*0062*/ 	.short	0x0018
        /*0064*/ 	.byte	0x00, 0xf0, 0x21, 0x00


	//----- nvinfo : EIATTR_KPARAM_INFO
	.align		4
.L_265:
        /*0068*/ 	.byte	0x04, 0x17
        /*006a*/ 	.short	(.L_267 - .L_266)
.L_266:
        /*006c*/ 	.word	0x00000000
        /*0070*/ 	.short	0x0002
        /*0072*/ 	.short	0x0010
        /*0074*/ 	.byte	0x00, 0xf0, 0x21, 0x00


	//----- nvinfo : EIATTR_KPARAM_INFO
	.align		4
.L_267:
        /*0078*/ 	.byte	0x04, 0x17
        /*007a*/ 	.short	(.L_269 - .L_268)
.L_268:
        /*007c*/ 	.word	0x00000000
        /*0080*/ 	.short	0x0001
        /*0082*/ 	.short	0x0008
        /*0084*/ 	.byte	0x00, 0xf0, 0x21, 0x00


	//----- nvinfo : EIATTR_KPARAM_INFO
	.align		4
.L_269:
        /*0088*/ 	.byte	0x04, 0x17
        /*008a*/ 	.short	(.L_271 - .L_270)
.L_270:
        /*008c*/ 	.word	0x00000000
        /*0090*/ 	.short	0x0000
        /*0092*/ 	.short	0x0000
        /*0094*/ 	.byte	0x00, 0xf0, 0x21, 0x00


	//----- nvinfo : EIATTR_SPARSE_MMA_MASK
	.align		4
.L_271:
        /*0098*/ 	.byte	0x03, 0x50
        /*009a*/ 	.short	0x0000


	//----- nvinfo : EIATTR_MAXREG_COUNT
	.align		4
        /*009c*/ 	.byte	0x03, 0x1b
        /*009e*/ 	.short	0x00ff


	//----- nvinfo : EIATTR_NUM_BARRIERS
	.align		4
        /*00a0*/ 	.byte	0x02, 0x4c
        /*00a2*/ 	.byte	0x01
	.zero		1


	//----- nvinfo : EIATTR_MERCURY_ISA_VERSION
	.align		4
        /*00a4*/ 	.byte	0x03, 0x5f
        /*00a6*/ 	.short	0x0101


	//----- nvinfo : EIATTR_COOP_GROUP_MASK_REGIDS
	.align		4
        /*00a8*/ 	.byte	0x04, 0x29
        /*00aa*/ 	.short	(.L_273 - .L_272)


	//   ....[0]....
.L_272:
        /*00ac*/ 	.word	0xffffffff


	//   ....[1]....
        /*00b0*/ 	.word	0xffffffff


	//   ....[2]....
        /*00b4*/ 	.word	0xffffffff


	//   ....[3]....
        /*00b8*/ 	.word	0xffffffff


	//   ....[4]....
        /*00bc*/ 	.word	0xffffffff


	//   ....[5]....
        /*00c0*/ 	.word	0xffffffff


	//   ....[6]....
        /*00c4*/ 	.word	0xffffffff


	//   ....[7]....
        /*00c8*/ 	.word	0x05000005


	//   ....[8]....
        /*00cc*/ 	.word	0x05000005


	//----- nvinfo : EIATTR_COOP_GROUP_INSTR_OFFSETS
	.align		4
.L_273:
        /*00d0*/ 	.byte	0x04, 0x28
        /*00d2*/ 	.short	(.L_275 - .L_274)


	//   ....[0]....
.L_274:
        /*00d4*/ 	.word	0x00005090


	//   ....[1]....
        /*00d8*/ 	.word	0x00005100


	//   ....[2]....
        /*00dc*/ 	.word	0x00005130


	//   ....[3]....
        /*00e0*/ 	.word	0x00005160


	//   ....[4]....
        /*00e4*/ 	.word	0x00005180


	//   ....[5]....
        /*00e8*/ 	.word	0x00005280


	//   ....[6]....
        /*00ec*/ 	.word	0x000052a0


	//   ....[7]....
        /*00f0*/ 	.word	0x000054c0


	//   ....[8]....
        /*00f4*/ 	.word	0x00005530


	//----- nvinfo : EIATTR_EXIT_INSTR_OFFSETS
	.align		4
.L_275:
        /*00f8*/ 	.byte	0x04, 0x1c
        /*00fa*/ 	.short	(.L_277 - .L_276)


	//   ....[0]....
.L_276:
        /*00fc*/ 	.word	0x00000090


	//   ....[1]....
        /*0100*/ 	.word	0x00005380


	//   ....[2]....
        /*0104*/ 	.word	0x00005470


	//----- nvinfo : EIATTR_MAX_THREADS
	.align		4
.L_277:
        /*0108*/ 	.byte	0x04, 0x05
        /*010a*/ 	.short	(.L_279 - .L_278)
.L_278:
        /*010c*/ 	.word	0x00000080
        /*0110*/ 	.word	0x00000001
        /*0114*/ 	.word	0x00000001


	//----- nvinfo : EIATTR_CRS_STACK_SIZE
	.align		4
.L_279:
        /*0118*/ 	.byte	0x04, 0x1e
        /*011a*/ 	.short	(.L_281 - .L_280)
.L_280:
        /*011c*/ 	.word	0x00000000


	//----- nvinfo : EIATTR_CBANK_PARAM_SIZE
	.align		4
.L_281:
        /*0120*/ 	.byte	0x03, 0x19
        /*0122*/ 	.short	0x0048


	//----- nvinfo : EIATTR_PARAM_CBANK
	.align		4
        /*0124*/ 	.byte	0x04, 0x0a
        /*0126*/ 	.short	(.L_283 - .L_282)
	.align		4
.L_282:
        /*0128*/ 	.word	index@(.nv.constant0._ZN18transformer_engine6detail50_GLOBAL__N__0b005ce5_17_cast_transpose_cu_f1c1739d29cast_transpose_general_kernelILm4ELm4E13__nv_bfloat166__halfEEvPKT1_PKfPT2_SB_S9_PfSC_mm)
        /*012c*/ 	.short	0x0210
        /*012e*/ 	.short	0x0048


	//----- nvinfo : EIATTR_SW_WAR
	.align		4
.L_283:
        /*0130*/ 	.byte	0x04, 0x36
        /*0132*/ 	.short	(.L_285 - .L_284)
.L_284:
        /*0134*/ 	.word	0x00000008
.L_285:


//--------------------- .nv.info._ZN18transformer_engine6detail50_GLOBAL__N__0b005ce5_17_cast_transpose_cu_f1c1739d29cast_transpose_general_kernelILm4ELm4E13__nv_bfloat16fEEvPKT1_PKfPT2_SA_S8_PfSB_mm --------------------------
	.section	.nv.info._ZN18transformer_engine6detail50_GLOBAL__N__0b005ce5_17_cast_transpose_cu_f1c1739d29cast_transpose_general_kernelILm4ELm4E13__nv_bfloat16fEEvPKT1_PKfPT2_SA_S8_PfSB_mm,"",@"SHT_CUDA_INFO"
	.sectionflags	@""
	.align	4


	//----- nvinfo : EIATTR_CUDA_API_VERSION
	.align		4
        /*0000*/ 	.byte	0x04, 0x37
        /*0002*/ 	.short	(.L_287 - .L_286)
.L_286:
        /*0004*/ 	.word	0x00000082


	//----- nvinfo : EIATTR_KPARAM_INFO
	.align		4
.L_287:
        /*0008*/ 	.byte	0x04, 0x17
        /*000a*/ 	.short	(.L_289 - .L_288)
.L_288:
        /*000c*/ 	.word	0x00000000
        /*0010*/ 	.short	0x0008
        /*0012*/ 	.short	0x0040
        /*0014*/ 	.byte	0x00, 0xf0, 0x21, 0x00


	//----- nvinfo : EIATTR_KPARAM_INFO
	.align		4
.L_289:
        /*0018*/ 	.byte	0x04, 0x17
        /*001a*/ 	.short	(.L_291 - .L_290)
.L_290:
        /*001c*/ 	.word	0x00000000
        /*0020*/ 	.short	0x0007
        /*0022*/ 	.short	0x0038
        /*0024*/ 	.byte	0x00, 0xf0, 0x21, 0x00


	//----- nvinfo : EIATTR_KPARAM_INFO
	.align		4
.L_291:
        /*0028*/ 	.byte	0x04, 0x17
        /*002a*/ 	.short	(.L_293 - .L_292)
.L_292:
        /*002c*/ 	.word	0x00000000
        /*0030*/ 	.short	0x0006
        /*0032*/ 	.short	0x0030
        /*0034*/ 	.byte	0x00, 0xf0, 0x21, 0x00


	//----- nvinfo : EIATTR_KPARAM_INFO
	.align		4
.L_293:
        /*0038*/ 	.byte	0x04, 0x17
        /*003a*/ 	.short	(.L_295 - .L_294)
.L_294:
        /*003c*/ 	.word	0x00000000
        /*0040*/ 	.short	0x0005
        /*0042*/ 	.short	0x0028
        /*0044*/ 	.byte	0x00, 0xf0, 0x21, 0x00


	//----- nvinfo : EIATTR_KPARAM_INFO
	.align		4
.L_295:
        /*0048*/ 	.byte	0x04, 0x17
        /*004a*/ 	.short	(.L_297 - .L_296)
.L_296:
        /*004c*/ 	.word	0x00000000
        /*0050*/ 	.short	0x0004
        /*0052*/ 	.short	0x0020
        /*0054*/ 	.byte	0x00, 0xf0, 0x21, 0x00


	//----- nvinfo : EIATTR_KPARAM_INFO
	.align		4
.L_297:
        /*0058*/ 	.byte	0x04, 0x17
        /*005a*/ 	.short	(.L_299 - .L_298)
.L_298:
        /*005c*/ 	.word	0x00000000
        /*0060*/ 	.short	0x0003
        /*0062*/ 	.short	0x0018
        /*0064*/ 	.byte	0x00, 0xf0, 0x21, 0x00


	//----- nvinfo : EIATTR_KPARAM_INFO
	.align		4
.L_299:
        /*0068*/ 	.byte	0x04, 0x17
        /*006a*/ 	.short	(.L_301 - .L_300)
.L_300:
        /*006c*/ 	.word	0x00000000
        /*0070*/ 	.short	0x0002
        /*0072*/ 	.short	0x0010
        /*0074*/ 	.byte	0x00, 0xf0, 0x21, 0x00


	//----- nvinfo : EIATTR_KPARAM_INFO
	.align		4
.L_301:
        /*0078*/ 	.byte	0x04, 0x17
        /*007a*/ 	.short	(.L_303 - .L_302)
.L_302:
        /*007c*/ 	.word	0x00000000
        /*0080*/ 	.short	0x0001
        /*0082*/ 	.short	0x0008
        /*0084*/ 	.byte	0x00, 0xf0, 0x21, 0x00


	//----- nvinfo : EIATTR_KPARAM_INFO
	.align		4
.L_303:
        /*0088*/ 	.byte	0x04, 0x17
        /*008a*/ 	.short	(.L_305 - .L_304)
.L_304:
        /*008c*/ 	.word	0x00000000
        /*0090*/ 	.short	0x0000
        /*0092*/ 	.short	0x0000
        /*0094*/ 	.byte	0x00, 0xf0, 0x21, 0x00


	//----- nvinfo : EIATTR_SPARSE_MMA_MASK
	.align		4
.L_305:
        /*0098*/ 	.byte	0x03, 0x50
        /*009a*/ 	.short	0x0000


	//----- nvinfo : EIATTR_MAXREG_COUNT
	.align		4
        /*009c*/ 	.byte	0x03, 0x1b
        /*009e*/ 	.short	0x00ff


	//----- nvinfo : EIATTR_NUM_BARRIERS
	.align		4
        /*00a0*/ 	.byte	0x02, 0x4c
        /*00a2*/ 	.byte	0x01
	.zero		1


	//----- nvinfo : EIATTR_MERCURY_ISA_VERSION
	.align		4
        /*00a4*/ 	.byte	0x03, 0x5f
        /*00a6*/ 	.short	0x0101


	//----- nvinfo : EIATTR_COOP_GROUP_MASK_REGIDS
	.align		4
        /*00a8*/ 	.byte	0x04, 0x29
        /*00aa*/ 	.short	(.L_307 - .L_306)


	//   ....[0]....
.L_306:
        /*00ac*/ 	.word	0xffffffff


	//   ....[1]....
        /*00b0*/ 	.word	0xffffffff


	//   ....[2]....
        /*00b4*/ 	.word	0xffffffff


	//   ....[3]....
        /*00b8*/ 	.word	0xffffffff


	//   ....[4]....
        /*00bc*/ 	.word	0xffffffff


	//   ....[5]....
        /*00c0*/ 	.word	0xffffffff


	//   ....[6]....
        /*00c4*/ 	.word	0xffffffff


	//   ....[7]....
        /*00c8*/ 	.word	0x05000005


	//   ....[8]....
        /*00cc*/ 	.word	0x05000005


	//----- nvinfo : EIATTR_COOP_GROUP_INSTR_OFFSETS
	.align		4
.L_307:
        /*00d0*/ 	.byte	0x04, 0x28
        /*00d2*/ 	.short	(.L_309 - .L_308)


	//   ....[0]....
.L_308:
        /*00d4*/ 	.word	0x00002ce0


	//   ....[1]....
        /*00d8*/ 	.word	0x00002d40


	//   ....[2]....
        /*00dc*/ 	.word	0x00002d80


	//   ....[3]....
        /*00e0*/ 	.word	0x00002da0


	//   ....[4]....
        /*00e4*/ 	.word	0x00002dd0


	//   ....[5]....
        /*00e8*/ 	.word	0x00002eb0


	//   ....[6]....
        /*00ec*/ 	.word	0x00002ed0


	//   ....[7]....
        /*00f0*/ 	.word	0x00003100


	//   ....[8]....
        /*00f4*/ 	.word	0x00003170


	//----- nvinfo : EIATTR_EXIT_INSTR_OFFSETS
	.align		4
.L_309:
        /*00f8*/ 	.byte	0x04, 0x1c
        /*00fa*/ 	.short	(.L_311 - .L_310)


	//   ....[0]....
.L_310:
        /*00fc*/ 	.word	0x00000090


	//   ....[1]....
        /*0100*/ 	.word	0x00002fa0


	//   ....[2]....
        /*0104*/ 	.word	0x000030b0


	//----- nvinfo : EIATTR_MAX_THREADS
	.align		4
.L_311:
        /*0108*/ 	.byte	0x04, 0x05
        /*010a*/ 	.short	(.L_313 - .L_312)
.L_312:
        /*010c*/ 	.word	0x00000080
        /*0110*/ 	.word	0x00000001
        /*0114*/ 	.word	0x00000001


	//----- nvinfo : EIATTR_CRS_STACK_SIZE
	.align		4
.L_313:
        /*0118*/ 	.byte	0x04, 0x1e
        /*011a*/ 	.short	(.L_315 - .L_314)
.L_314:
        /*011c*/ 	.word	0x00000000


	//----- nvinfo : EIATTR_CBANK_PARAM_SIZE
	.align		4
.L_315:
        /*0120*/ 	.byte	0x03, 0x19
        /*0122*/ 	.short	0x0048


	//----- nvinfo : EIATTR_PARAM_CBANK
	.align		4
        /*0124*/ 	.byte	0x04, 0x0a
        /*0126*/ 	.short	(.L_317 - .L_316)
	.align		4
.L_316:
        /*0128*/ 	.word	index@(.nv.constant0._ZN18transformer_engine6detail50_GLOBAL__N__0b005ce5_17_cast_transpose_cu_f1c1739d29cast_transpose_general_kernelILm4ELm4E13__nv_bfloat16fEEvPKT1_PKfPT2_SA_S8_PfSB_mm)
        /*012c*/ 	.short	0x0210
        /*012e*/ 	.short	0x0048


	//----- nvinfo : EIATTR_SW_WAR
	.align		4
.L_317:
        /*0130*/ 	.byte	0x04, 0x36
        /*0132*/ 	.short	(.L_319 - .L_318)
.L_318:
        /*0134*/ 	.word	0x00000008
.L_319:


//--------------------- .nv.info._ZN18transformer_engine6detail50_GLOBAL__N__0b005ce5_17_cast_transpose_cu_f1c1739d29cast_transpose_general_kernelILm4ELm4E6__half13__nv_fp8_e4m3EEvPKT1_PKfPT2_SB_S9_PfSC_mm --------------------------
	.section	.nv.info._ZN18transformer_engine6detail50_GLOBAL__N__0b005ce5_17_cast_transpose_cu_f1c1739d29cast_transpose_general_kernelILm4ELm4E6__half13__nv_fp8_e4m3EEvPKT1_PKfPT2_SB_S9_PfSC_mm,"",@"SHT_CUDA_INFO"
	.sectionflags	@""
	.align	4


	//----- nvinfo : EIATTR_CUDA_API_VERSION
	.align		4
        /*0000*/ 	.byte	0x04, 0x37
        /*0002*/ 	.short	(.L_321 - .L_320)
.L_320:
        /*0004*/ 	.word	0x00000082


	//----- nvinfo : EIATTR_KPARAM_INFO
	.align		4
.L_321:
        /*0008*/ 	.byte	0x04, 0x17
        /*000a*/ 	.short	(.L_323 - .L_322)
.L_322:
        /*000c*/ 	.word	0x00000000
        /*0010*/ 	.short	0x0008
        /*0012*/ 	.short	0x0040
        /*0014*/ 	.byte	0x00, 0xf0, 0x21, 0x00


	//----- nvinfo : EIATTR_KPARAM_INFO
	.align		4
.L_323:
        /*0018*/ 	.byte	0x04, 0x17
        /*001a*/ 	.short	(.L_325 - .L_324)
.L_324:
        /*001c*/ 	.word	0x00000000
        /*0020*/ 	.short	0x0007
        /*0022*/ 	.short	0x0038
        /*0024*/ 	.byte	0x00, 0xf0, 0x21, 0x00


	//----- nvinfo : EIATTR_KPARAM_INFO
	.align		4
.L_325:
        /*0028*/ 	.byte	0x04, 0x17
        /*002a*/ 	.short	(.L_327 - .L_326)
.L_326:
        /*002c*/ 	.word	0x00000000
        /*0030*/ 	.short	0x0006
        /*0032*/ 	.short	0x0030
        /*0034*/ 	.byte	0x00, 0xf0, 0x21, 0x00


	//----- nvinfo : EIATTR_KPARAM_INFO
	.align		4
.L_327:
        /*0038*/ 	.byte	0x04, 0x17
        /*003a*/ 	.short	(.L_329 - .L_328)
.L_328:
        /*003c*/ 	.word	0x00000000
        /*0040*/ 	.short	0x0005
        /*0042*/ 	.short	0x0028
        /*0044*/ 	.byte	0x00, 0xf0, 0x21, 0x00


	//----- nvinfo : EIATTR_KPARAM_INFO
	.align		4
.L_329:
        /*0048*/ 	.byte	0x04, 0x17
        /*004a*/ 	.short	(.L_331 - .L_330)
.L_330:
        /*004c*/ 	.word	0x00000000
        /*0050*/ 	.short	0x0004
        /*0052*/ 	.short	0x0020
        /*0054*/ 	.byte	0x00, 0xf0, 0x21, 0x00


	//----- nvinfo : EIATTR_KPARAM_INFO
	.align		4
.L_331:
        /*0058*/ 	.byte	0x04, 0x17
        /*005a*/ 	.short	(.L_333 - .L_332)
.L_332:
        /*005c*/ 	.word	0x00000000
        /*0060*/ 	.short	0x0003
        /*0062*/ 	.short	0x0018
        /*0064*/ 	.byte	0x00, 0xf0, 0x21, 0x00


	//----- nvinfo : EIATTR_KPARAM_INFO
	.align		4
.L_333:
        /*0068*/ 	.byte	0x04, 0x17
        /*006a*/ 	.short	(.L_335 - .L_334)
.L_334:
        /*006c*/ 	.word	0x00000000
        /*0070*/ 	.short	0x0002
        /*0072*/ 	.short	0x0010
        /*0074*/ 	.byte	0x00, 0xf0, 0x21, 0x00


	//----- nvinfo : EIATTR_KPARAM_INFO
	.align		4
.L_335:
        /*0078*/ 	.byte	0x04, 0x17
        /*007a*/ 	.short	(.L_337 - .L_336)
.L_336:
        /*007c*/ 	.word	0x00000000
        /*0080*/ 	.short	0x0001
        /*0082*/ 	.short	0x0008
        /*0084*/ 	.byte	0x00, 0xf0, 0x21, 0x00


	//----- nvinfo : EIATTR_KPARAM_INFO
	.align		4
.L_337:
        /*0088*/ 	.byte	0x04, 0x17
        /*008a*/ 	.short	(.L_339 - .L_338)
.L_338:
        /*008c*/ 	.word	0x00000000
        /*0090*/ 	.short	0x0000
        /*0092*/ 	.short	0x0000
        /*0094*/ 	.byte	0x00, 0xf0, 0x21, 0x00


	//----- nvinfo : EIATTR_SPARSE_MMA_MASK
	.align		4
.L_339:
        /*0098*/ 	.byte	0x03, 0x50
        /*009a*/ 	.short	0x0000


	//----- nvinfo : EIATTR_MAXREG_COUNT
	.align		4
        /*009c*/ 	.byte	0x03, 0x1b
        /*009e*/ 	.short	0x00ff


	//----- nvinfo : EIATTR_NUM_BARRIERS
	.align		4
        /*00a0*/ 	.byte	0x02, 0x4c
        /*00a2*/ 	.byte	0x01
	.zero		1


	//----- nvinfo : EIATTR_MERCURY_ISA_VERSION
	.align		4
        /*00a4*/ 	.byte	0x03, 0x5f
        /*00a6*/ 	.short	0x0101


	//----- nvinfo : EIATTR_COOP_GROUP_MASK_REGIDS
	.align		4
        /*00a8*/ 	.byte	0x04, 0x29
        /*00aa*/ 	.short	(.L_341 - .L_340)


	//   ....[0]....
.L_340:
        /*00ac*/ 	.word	0xffffffff


	//   ....[1]....
        /*00b0*/ 	.word	0xffffffff


	//   ....[2]....
        /*00b4*/ 	.word	0xffffffff


	//   ....[3]....
        /*00b8*/ 	.word	0xffffffff


	//   ....[4]....
        /*00bc*/ 	.word	0xffffffff


	//   ....[5]....
        /*00c0*/ 	.word	0xffffffff


	//   ....[6]....
        /*00c4*/ 	.word	0xffffffff


	//   ....[7]....
        /*00c8*/ 	.word	0x05000005


	//   ....[8]....
        /*00cc*/ 	.word	0x05000005


	//----- nvinfo : EIATTR_COOP_GROUP_INSTR_OFFSETS
	.align		4
.L_341:
        /*00d0*/ 	.byte	0x04, 0x28
        /*00d2*/ 	.short	(.L_343 - .L_342)


	//   ....[0]....
.L_342:
        /*00d4*/ 	.word	0x00008460


	//   ....[1]....
        /*00d8*/ 	.word	0x000084d0


	//   ....[2]....
        /*00dc*/ 	.word	0x00008510


	//   ....[3]....
        /*00e0*/ 	.word	0x00008540


	//   ....[4]....
        /*00e4*/ 	.word	0x00008560


	//   ....[5]....
        /*00e8*/ 	.word	0x00008650


	//   ....[6]....
        /*00ec*/ 	.word	0x00008670


	//   ....[7]....
        /*00f0*/ 	.word	0x00008890


	//   ....[8]....
        /*00f4*/ 	.word	0x00008900


	//----- nvinfo : EIATTR_EXIT_INSTR_OFFSETS
	.align		4
.L_343:
        /*00f8*/ 	.byte	0x04, 0x1c
        /*00fa*/ 	.short	(.L_345 - .L_344)


	//   ....[0]....
.L_344:
        /*00fc*/ 	.word	0x00000090


	//   ....[1]....
        /*0100*/ 	.word	0x00008750


	//   ....[2]....
        /*0104*/ 	.word	0x00008840


	//----- nvinfo : EIATTR_MAX_THREADS
	.align		4
.L_345:
        /*0108*/ 	.byte	0x04, 0x05
        /*010a*/ 	.short	(.L_347 - .L_346)
.L_346:
        /*010c*/ 	.word	0x00000080
        /*0110*/ 	.word	0x00000001
        /*0114*/ 	.word	0x00000001


	//----- nvinfo : EIATTR_CRS_STACK_SIZE
	.align		4
.L_347:
        /*0118*/ 	.byte	0x04, 0x1e
        /*011a*/ 	.short	(.L_349 - .L_348)
.L_348:
        /*011c*/ 	.word	0x00000000


	//----- nvinfo : EIATTR_CBANK_PARAM_SIZE
	.align		4
.L_349:
        /*0120*/ 	.byte	0x03, 0x19
        /*0122*/ 	.short	0x0048


	//----- nvinfo : EIATTR_PARAM_CBANK
	.align		4
        /*0124*/ 	.byte	0x04, 0x0a
        /*0126*/ 	.short	(.L_351 - .L_350)
	.align		4
.L_350:
        /*0128*/ 	.word	index@(.nv.constant0._ZN18transformer_engine6detail50_GLOBAL__N__0b005ce5_17_cast_transpose_cu_f1c1739d29cast_transpose_general_kernelILm4ELm4E6__half13__nv_fp8_e4m3EEvPKT1_PKfPT2_SB_S9_PfSC_mm)
        /*012c*/ 	.short	0x0210
        /*012e*/ 	.short	0x0048


	//----- nvinfo : EIATTR_SW_WAR
	.align		4
.L_351:
        /*0130*/ 	.byte	0x04, 0x36
        /*0132*/ 	.short	(.L_353 - .L_352)
.L_352:
        /*0134*/ 	.word	0x00000008
.L_353:


//--------------------- .nv.info._ZN18transformer_engine6detail50_GLOBAL__N__0b005ce5_17_cast_transpose_cu_f1c1739d29cast_transpose_general_kernelILm4ELm4E6__half13__nv_fp8_e5m2EEvPKT1_PKfPT2_SB_S9_PfSC_mm --------------------------
	.section	.nv.info._ZN18transformer_engine6detail50_GLOBAL__N__0b005ce5_17_cast_transpose_cu_f1c1739d29cast_transpose_general_kernelILm4ELm4E6__half13__nv_fp8_e5m2EEvPKT1_PKfPT2_SB_S9_PfSC_mm,"",@"SHT_CUDA_INFO"
	.sectionflags	@""
	.align	4


	//----- nvinfo : EIATTR_CUDA_API_VERSION
	.align		4
        /*0000*/ 	.byte	0x04, 0x37
        /*0002*/ 	.short	(.L_355 - .L_354)
.L_354:
        /*0004*/ 	.word	0x00000082


	//----- nvinfo : EIATTR_KPARAM_INFO
	.align		4
.L_355:
        /*0008*/ 	.byte	0x04, 0x17
        /*000a*/ 	.short	(.L_357 - .L_356)
.L_356:
        /*000c*/ 	.word	0x00000000
        /*0010*/ 	.short	0x0008
        /*0012*/ 	.short	0x0040
        /*0014*/ 	.byte	0x00, 0xf0, 0x21, 0x00


	//----- nvinfo : EIATTR_KPARAM_INFO
	.align		4
.L_357:
        /*0018*/ 	.byte	0x04, 0x17
        /*001a*/ 	.short	(.L_359 - .L_358)
.L_358:
        /*001c*/ 	.word	0x00000000
        /*0020*/ 	.short	0x0007
        /*0022*/ 	.short	0x0038
        /*0024*/ 	.byte	0x00, 0xf0, 0x21, 0x00


	//----- nvinfo : EIATTR_KPARAM_INFO
	.align		4
.L_359:
        /*0028*/ 	.byte	0x04, 0x17
        /*002a*/ 	.short	(.L_361 - .L_360)
.L_360:
        /*002c*/ 	.word	0x00000000
        /*0030*/ 	.short	0x0006
        /*0032*/ 	.short	0x0030
        /*0034*/ 	.byte	0x00, 0xf0, 0x21, 0x00


	//----- nvinfo : EIATTR_KPARAM_INFO
	.align		4
.L_361:
        /*0038*/ 	.byte	0x04, 0x17
        /*003a*/ 	.short	(.L_363 - .L_362)
.L_362:
        /*003c*/ 	.word	0x00000000
        /*0040*/ 	.short	0x0005
        /*0042*/ 	.short	0x0028
        /*0044*/ 	.byte	0x00, 0xf0, 0x21, 0x00


	//----- nvinfo : EIATTR_KPARAM_INFO
	.align		4
.L_363:
        /*0048*/ 	.byte	0x04, 0x17
        /*004a*/ 	.short	(.L_365 - .L_364)
.L_364:
        /*004c*/ 	.word	0x00000000
        /*0050*/ 	.short	0x0004
        /*0052*/ 	.short	0x0020
        /*0054*/ 	.byte	0x00, 0xf0, 0x21, 0x00


	//----- nvinfo : EIATTR_KPARAM_INFO
	.align		4
.L_365:
        /*0058*/ 	.byte	0x04, 0x17
        /*005a*/ 	.short	(.L_367 - .L_366)
.L_366:
        /*005c*/ 	.word	0x00000000
        /*0060*/ 	.short	0x0003
        /*0062*/ 	.short	0x0018
        /*0064*/ 	.byte	0x00, 0xf0, 0x21, 0x00


	//----- nvinfo : EIATTR_KPARAM_INFO
	.align		4
.L_367:
        /*0068*/ 	.byte	0x04, 0x17
        /*006a*/ 	.short	(.L_369 - .L_368)
.L_368:
        /*006c*/ 	.word	0x00000000
        /*0070*/ 	.short	0x0002
        /*0072*/ 	.short	0x0010
        /*0074*/ 	.byte	0x00, 0xf0, 0x21, 0x00


	//----- nvinfo : EIATTR_KPARAM_INFO
	.align		4
.L_369:
        /*0078*/ 	.byte	0x04, 0x17
        /*007a*/ 	.short	(.L_371 - .L_370)
.L_370:
        /*007c*/ 	.word	0x00000000
        /*0080*/ 	.short	0x0001
        /*0082*/ 	.short	0x0008
        /*0084*/ 	.byte	0x00, 0xf0, 0x21, 0x00


	//----- nvinfo : EIATTR_KPARAM_INFO
	.align		4
.L_371:
        /*0088*/ 	.byte	0x04, 0x17
        /*008a*/ 	.short	(.L_373 - .L_372)
.L_372:
        /*008c*/ 	.word	0x00000000
        /*0090*/ 	.short	0x0000
        /*0092*/ 	.short	0x0000
        /*0094*/ 	.byte	0x00, 0xf0, 0x21, 0x00


	//----- nvinfo : EIATTR_SPARSE_MMA_MASK
	.align		4
.L_373:
        /*0098*/ 	.byte	0x03, 0x50
        /*009a*/ 	.short	0x0000


	//----- nvinfo : EIATTR_MAXREG_COUNT
	.align		4
        /*009c*/ 	.byte	0x03, 0x1b
        /*009e*/ 	.short	0x00ff


	//----- nvinfo : EIATTR_NUM_BARRIERS
	.align		4
        /*00a0*/ 	.byte	0x02, 0x4c
        /*00a2*/ 	.byte	0x01
	.zero		1


	//----- nvinfo : EIATTR_MERCURY_ISA_VERSION
	.align		4
        /*00a4*/ 	.byte	0x03, 0x5f
        /*00a6*/ 	.short	0x0101


	//----- nvinfo : EIATTR_COOP_GROUP_MASK_REGIDS
	.align		4
        /*00a8*/ 	.byte	0x04, 0x29
        /*00aa*/ 	.short	(.L_375 - .L_374)


	//   ....[0]....
.L_374:
        /*00ac*/ 	.word	0xffffffff


	//   ....[1]....
        /*00b0*/ 	.word	0xffffffff


	//   ....[2]....
        /*00b4*/ 	.word	0xffffffff


	//   ....[3]....
        /*00b8*/ 	.word	0xffffffff


	//   ....[4]....
        /*00bc*/ 	.word	0xffffffff


	//   ....[5]....
        /*00c0*/ 	.word	0xffffffff


	//   ....[6]....
        /*00c4*/ 	.word	0xffffffff


	//   ....[7]....
        /*00c8*/ 	.word	0x05000005


	//   ....[8]....
        /*00cc*/ 	.word	0x05000005


	//----- nvinfo : EIATTR_COOP_GROUP_INSTR_OFFSETS
	.align		4
.L_375:
        /*00d0*/ 	.byte	0x04, 0x28
        /*00d2*/ 	.short	(.L_377 - .L_376)


	//   ....[0]....
.L_376:
        /*00d4*/ 	.word	0x00008460


	//   ....[1]....
        /*00d8*/ 	.word	0x000084d0


	//   ....[2]....
        /*00dc*/ 	.word	0x00008510


	//   ....[3]....
        /*00e0*/ 	.word	0x00008540


	//   ....[4]....
        /*00e4*/ 	.word	0x00008560


	//   ....[5]....
        /*00e8*/ 	.word	0x00008650


	//   ....[6]....
        /*00ec*/ 	.word	0x00008670


	//   ....[7]....
        /*00f0*/ 	.word	0x00008890


	//   ....[8]....
        /*00f4*/ 	.word	0x00008900


	//----- nvinfo : EIATTR_EXIT_INSTR_OFFSETS
	.align		4
.L_377:
        /*00f8*/ 	.byte	0x04, 0x1c
        /*00fa*/ 	.short	(.L_379 - .L_378)


	//   ....[0]....
.L_378:
        /*00fc*/ 	.word	0x00000090


	//   ....[1]....
        /*0100*/ 	.word	0x00008750


	//   ....[2]....
        /*0104*/ 	.word	0x00008840


	//----- nvinfo : EIATTR_MAX_THREADS
	.align		4
.L_379:
        /*0108*/ 	.byte	0x04, 0x05
        /*010a*/ 	.short	(.L_381 - .L_380)
.L_380:
        /*010c*/ 	.word	0x00000080
        /*0110*/ 	.word	0x00000001
        /*0114*/ 	.word	0x00000001


	//----- nvinfo : EIATTR_CRS_STACK_SIZE
	.align		4
.L_381:
        /*0118*/ 	.byte	0x04, 0x1e
        /*011a*/ 	.short	(.L_383 - .L_382)
.L_382:
        /*011c*/ 	.word	0x00000000


	//----- nvinfo : EIATTR_CBANK_PARAM_SIZE
	.align		4
.L_383:
        /*0120*/ 	.byte	0x03, 0x19
        /*0122*/ 	.short	0x0048


	//----- nvinfo : EIATTR_PARAM_CBANK
	.align		4
        /*0124*/ 	.byte	0x04, 0x0a
        /*0126*/ 	.short	(.L_385 - .L_384)
	.align		4
.L_384:
        /*0128*/ 	.word	index@(.nv.constant0._ZN18transformer_engine6detail50_GLOBAL__N__0b005ce5_17_cast_transpose_cu_f1c1739d29cast_transpose_general_kernelILm4ELm4E6__half13__nv_fp8_e5m2EEvPKT1_PKfPT2_SB_S9_PfSC_mm)
        /*012c*/ 	.short	0x0210
        /*012e*/ 	.short	0x0048


	//----- nvinfo : EIATTR_SW_WAR
	.align		4
.L_385:
        /*0130*/ 	.byte	0x04, 0x36
        /*0132*/ 	.short	(.L_387 - .L_386)
.L_386:
        /*0134*/ 	.word	0x00000008
.L_387:


//--------------------- .nv.info._ZN18transformer_engine6detail50_GLOBAL__N__0b005ce5_17_cast_transpose_cu_f1c1739d29cast_transpose_general_kernelILm4ELm4E6__half13__nv_bfloat16EEvPKT1_PKfPT2_SB_S9_PfSC_mm --------------------------
	.section	.nv.info._ZN18transformer_engine6detail50_GLOBAL__N__0b005ce5_17_cast_transpose_cu_f1c1739d29cast_transpose_general_kernelILm4ELm4E6__half13__nv_bfloat16EEvPKT1_PKfPT2_SB_S9_PfSC_mm,"",@"SHT_CUDA_INFO"
	.sectionflags	@""
	.align	4


	//----- nvinfo : EIATTR_CUDA_API_VERSION
	.align		4
        /*0000*/ 	.byte	0x04, 0x37
        /*0002*/ 	.short	(.L_389 - .L_388)
.L_388:
        /*0004*/ 	.word	0x00000082


	//----- nvinfo : EIATTR_KPARAM_INFO
	.align		4
.L_389:
        /*0008*/ 	.byte	0x04, 0x17
        /*000a*/ 	.short	(.L_391 - .L_390)
.L_390:
        /*000c*/ 	.word	0x00000000
        /*0010*/ 	.short	0x0008
        /*0012*/ 	.short	0x0040
        /*0014*/ 	.byte	0x00, 0xf0, 0x21, 0x00


	//----- nvinfo : EIATTR_KPARAM_INFO
	.align		4
.L_391:
        /*0018*/ 	.byte	0x04, 0x17
        /*001a*/ 	.short	(.L_393 - .L_392)
.L_392:
        /*001c*/ 	.word	0x00000000
        /*0020*/ 	.short	0x0007
        /*0022*/ 	.short	0x0038
        /*0024*/ 	.byte	0x00, 0xf0, 0x21, 0x00


	//----- nvinfo : EIATTR_KPARAM_INFO
	.align		4
.L_393:
        /*0028*/ 	.byte	0x04, 0x17
        /*002a*/ 	.short	(.L_395 - .L_394)
.L_394:
        /*002c*/ 	.word	0x00000000
        /*0030*/ 	.short	0x0006
        /*0032*/ 	.short	0x0030
        /*0034*/ 	.byte	0x00, 0xf0, 0x21, 0x00


	//----- nvinfo : EIATTR_KPARAM_INFO
	.align		4
.L_395:
        /*0038*/ 	.byte	0x04, 0x17
        /*003a*/ 	.short	(.L_397 - .L_396)
.L_396:
        /*003c*/ 	.word	0x00000000
        /*0040*/ 	.short	0x0005
        /*0042*/ 	.short	0x0028
        /*0044*/ 	.byte	0x00, 0xf0, 0x21, 0x00


	//----- nvinfo : EIATTR_KPARAM_INFO
	.align		4
.L_397:
        /*0048*/ 	.byte	0x04, 0x17
        /*004a*/ 	.short	(.L_399 - .L_398)
.L_398:
        /*004c*/ 	.word	0x00000000
        /*0050*/ 	.short	0x0004
        /*0052*/ 	.short	0x0020
        /*0054*/ 	.byte	0x00, 0xf0, 0x21, 0x00


	//----- nvinfo : EIATTR_KPARAM_INFO
	.align		4
.L_399:
        /*0058*/ 	.byte	0x04, 0x17
        /*005a*/ 	.short	(.L_401 - .L_400)
.L_400:
        /*005c*/ 	.word	0x00000000
        /*0060*/ 	.short	0x0003
        /*0062*/ 	.short	0x0018
        /*0064*/ 	.byte	0x00, 0xf0, 0x21, 0x00


	//----- nvinfo : EIATTR_KPARAM_INFO
	.align		4
.L_401:
        /*0068*/ 	.byte	0x04, 0x17
        /*006a*/ 	.short	(.L_403 - .L_402)
.L_402:
        /*006c*/ 	.word	0x00000000
        /*0070*/ 	.short	0x0002
        /*0072*/ 	.short	0x0010
        /*0074*/ 	.byte	0x00, 0xf0, 0x21, 0x00


	//----- nvinfo : EIATTR_KPARAM_INFO
	.align		4
.L_403:
        /*0078*/ 	.byte	0x04, 0x17
        /*007a*/ 	.short	(.L_405 - .L_404)
.L_404:
        /*007c*/ 	.word	0x00000000
        /*0080*/ 	.short	0x0001
        /*0082*/ 	.short	0x0008
        /*0084*/ 	.byte	0x00, 0xf0, 0x21, 0x00


	//----- nvinfo : EIATTR_KPARAM_INFO
	.align		4
.L_405:
        /*0088*/ 	.byte	0x04, 0x17
        /*008a*/ 	.short	(.L_407 - .L_406)
.L_406:
        /*008c*/ 	.word	0x00000000
        /*0090*/ 	.short	0x0000
        /*0092*/ 	.short	0x0000
        /*0094*/ 	.byte	0x00, 0xf0, 0x21, 0x00


	//----- nvinfo : EIATTR_SPARSE_MMA_MASK
	.align		4
.L_407:
        /*0098*/ 	.byte	0x03, 0x50
        /*009a*/ 	.short	0x0000


	//----- nvinfo : EIATTR_MAXREG_COUNT
	.align		4
        /*009c*/ 	.byte	0x03, 0x1b
        /*009e*/ 	.short	0x00ff


	//----- nvinfo : EIATTR_NUM_BARRIERS
	.align		4
        /*00a0*/ 	.byte	0x02, 0x4c
        /*00a2*/ 	.byte	0x01
	.zero		1


	//----- nvinfo : EIATTR_MERCURY_ISA_VERSION
	.align		4
        /*00a4*/ 	.byte	0x03, 0x5f
        /*00a6*/ 	.short	0x0101


	//----- nvinfo : EIATTR_COOP_GROUP_MASK_REGIDS
	.align		4
        /*00a8*/ 	.byte	0x04, 0x29
        /*00aa*/ 	.short	(.L_409 - .L_408)


	//   ....[0]....
.L_408:
        /*00ac*/ 	.word	0xffffffff


	//   ....[1]....
        /*00b0*/ 	.word	0xffffffff


	//   ....[2]....
        /*00b4*/ 	.word	0xffffffff


	//   ....[3]....
        /*00b8*/ 	.word	0xffffffff


	//   ....[4]....
        /*00bc*/ 	.word	0xffffffff


	//   ....[5]....
        /*00c0*/ 	.word	0xffffffff


	//   ....[6]....
        /*00c4*/ 	.word	0xffffffff


	//   ....[7]....
        /*00c8*/ 	.word	0x05000005


	//   ....[8]....
        /*00cc*/ 	.word	0x05000005


	//----- nvinfo : EIATTR_COOP_GROUP_INSTR_OFFSETS
	.align		4
.L_409:
        /*00d0*/ 	.byte	0x04, 0x28
        /*00d2*/ 	.short	(.L_411 - .L_410)


	//   ....[0]....
.L_410:
        /*00d4*/ 	.word	0x00005090


	//   ....[1]....
        /*00d8*/ 	.word	0x00005100


	//   ....[2]....
        /*00dc*/ 	.word	0x00005130


	//   ....[3]....
        /*00e0*/ 	.word	0x00005160


	//   ....[4]....
        /*00e4*/ 	.word	0x00005180


	//   ....[5]....
        /*00e8*/ 	.word	0x00005280


	//   ....[6]....
        /*00ec*/ 	.word	0x000052a0


	//   ....[7]....
        /*00f0*/ 	.word	0x000054c0


	//   ....[8]....
        /*00f4*/ 	.word	0x00005530


	//----- nvinfo : EIATTR_EXIT_INSTR_OFFSETS
	.align		4
.L_411:
        /*00f8*/ 	.byte	0x04, 0x1c
        /*00fa*/ 	.short	(.L_413 - .L_412)


	//   ....[0]....
.L_412:
        /*00fc*/ 	.word	0x00000090


	//   ....[1]....
        /*0100*/ 	.word	0x00005380


	//   ....[2]....
        /*0104*/ 	.word	0x00005470


	//----- nvinfo : EIATTR_MAX_THREADS
	.align		4
.L_413:
        /*0108*/ 	.byte	0x04, 0x05
        /*010a*/ 	.short	(.L_415 - .L_414)
.L_414:
        /*010c*/ 	.word	0x00000080
        /*0110*/ 	.word	0x00000001
        /*0114*/ 	.word	0x00000001


	//----- nvinfo : EIATTR_CRS_STACK_SIZE
	.align		4
.L_415:
        /*0118*/ 	.byte	0x04, 0x1e
        /*011a*/ 	.short	(.L_417 - .L_416)
.L_416:
        /*011c*/ 	.word	0x00000000


	//----- nvinfo : EIATTR_CBANK_PARAM_SIZE
	.align		4
.L_417:
        /*0120*/ 	.byte	0x03, 0x19
        /*0122*/ 	.short	0x0048


	//----- nvinfo : EIATTR_PARAM_CBANK
	.align		4
        /*0124*/ 	.byte	0x04, 0x0a
        /*0126*/ 	.short	(.L_419 - .L_418)
	.align		4
.L_418:
        /*0128*/ 	.word	index@(.nv.constant0._ZN18transformer_engine6detail50_GLOBAL__N__0b005ce5_17_cast_transpose_cu_f1c1739d29cast_transpose_general_kernelILm4ELm4E6__half13__nv_bfloat16EEvPKT1_PKfPT2_SB_S9_PfSC_mm)
        /*012c*/ 	.short	0x0210
        /*012e*/ 	.short	0x0048


	//----- nvinfo : EIATTR_SW_WAR
	.align		4
.L_419:
        /*0130*/ 	.byte	0x04, 0x36
        /*0132*/ 	.short	(.L_421 - .L_420)
.L_420:
        /*0134*/ 	.word	0x00000008
.L_421:


//--------------------- .nv.info._ZN18transformer_engine6detail50_GLOBAL__N__0b005ce5_17_cast_transpose_cu_f1c1739d29cast_transpose_general_kernelILm4ELm4E6__halfS3_EEvPKT1_PKfPT2_SA_S8_PfSB_mm --------------------------
	.section	.nv.info._ZN18transformer_engine6detail50_GLOBAL__N__0b005ce5_17_cast_transpose_cu_f1c1739d29cast_transpose_general_kernelILm4ELm4E6__halfS3_EEvPKT1_PKfPT2_SA_S8_PfSB_mm,"",@"SHT_CUDA_INFO"
	.sectionflags	@""
	.align	4


	//----- nvinfo : EIATTR_CUDA_API_VERSION
	.align		4
        /*0000*/ 	.byte	0x04, 0x37
        /*0002*/ 	.short	(.L_423 - .L_422)
.L_422:
        /*0004*/ 	.word	0x00000082


	//----- nvinfo : EIATTR_KPARAM_INFO
	.align		4
.L_423:
        /*0008*/ 	.byte	0x04, 0x17
        /*000a*/ 	.short	(.L_425 - .L_424)
.L_424:
        /*000c*/ 	.word	0x00000000
        /*0010*/ 	.short	0x0008
        /*0012*/ 	.short	0x0040
        /*0014*/ 	.byte	0x00, 0xf0, 0x21, 0x00


	//----- nvinfo : EIATTR_KPARAM_INFO
	.align		4
.L_425:
        /*0018*/ 	.byte	0x04, 0x17
        /*001a*/ 	.short	(.L_427 - .L_426)
.L_426:
        /*001c*/ 	.word	0x00000000
        /*0020*/ 	.short	0x0007
        /*0022*/ 	.short	0x0038
        /*0024*/ 	.byte	0x00, 0xf0, 0x21, 0x00


	//----- nvinfo : EIATTR_KPARAM_INFO
	.align		4
.L_427:
        /*0028*/ 	.byte	0x04, 0x17
        /*002a*/ 	.short	(.L_429 - .L_428)
.L_428:
        /*002c*/ 	.word	0x00000000
        /*0030*/ 	.short	0x0006
        /*0032*/ 	.short	0x0030
        /*0034*/ 	.byte	0x00, 0xf0, 0x21, 0x00


	//----- nvinfo : EIATTR_KPARAM_INFO
	.align		4
.L_429:
        /*0038*/ 	.byte	0x04, 0x17
        /*003a*/ 	.short	(.L_431 - .L_430)
.L_430:
        /*003c*/ 	.word	0x00000000
        /*0040*/ 	.short	0x0005
        /*0042*/ 	.short	0x0028
        /*0044*/ 	.byte	0x00, 0xf0, 0x21, 0x00


	//----- nvinfo : EIATTR_KPARAM_INFO
	.align		4
.L_431:
        /*0048*/ 	.byte	0x04, 0x17
        /*004a*/ 	.short	(.L_433 - .L_432)
.L_432:
        /*004c*/ 	.word	0x00000000
        /*0050*/ 	.short	0x0004
        /*0052*/ 	.short	0x0020
        /*0054*/ 	.byte	0x00, 0xf0, 0x21, 0x00


	//----- nvinfo : EIATTR_KPARAM_INFO
	.align		4
.L_433:
        /*0058*/ 	.byte	0x04, 0x17
        /*005a*/ 	.short	(.L_435 - .L_434)
.L_434:
        /*005c*/ 	.word	0x00000000
        /*0060*/ 	.short	0x0003
        /*0062*/ 	.short	0x0018
        /*0064*/ 	.byte	0x00, 0xf0, 0x21, 0x00


	//----- nvinfo : EIATTR_KPARAM_INFO
	.align		4
.L_435:
        /*0068*/ 	.byte	0x04, 0x17
        /*006a*/ 	.short	(.L_437 - .L_436)
.L_436:
        /*006c*/ 	.word	0x00000000
        /*0070*/ 	.short	0x0002
        /*0072*/ 	.short	0x0010
        /*0074*/ 	.byte	0x00, 0xf0, 0x21, 0x00


	//----- nvinfo : EIATTR_KPARAM_INFO
	.align		4
.L_437:
        /*0078*/ 	.byte	0x04, 0x17
        /*007a*/ 	.short	(.L_439 - .L_438)
.L_438:
        /*007c*/ 	.word	0x00000000
        /*0080*/ 	.short	0x0001
        /*0082*/ 	.short	0x0008
        /*0084*/ 	.byte	0x00, 0xf0, 0x21, 0x00


	//----- nvinfo : EIATTR_KPARAM_INFO
	.align		4
.L_439:
        /*0088*/ 	.byte	0x04, 0x17
        /*008a*/ 	.short	(.L_441 - .L_440)
.L_440:
        /*008c*/ 	.word	0x00000000
        /*0090*/ 	.short	0x0000
        /*0092*/ 	.short	0x0000
        /*0094*/ 	.byte	0x00, 0xf0, 0x21, 0x00


	//----- nvinfo : EIATTR_SPARSE_MMA_MASK
	.align		4
.L_441:
        /*0098*/ 	.byte	0x03, 0x50
        /*009a*/ 	.short	0x0000


	//----- nvinfo : EIATTR_MAXREG_COUNT
	.align		4
        /*009c*/ 	.byte	0x03, 0x1b
        /*009e*/ 	.short	0x00ff


	//----- nvinfo : EIATTR_NUM_BARRIERS
	.align		4
        /*00a0*/ 	.byte	0x02, 0x4c
        /*00a2*/ 	.byte	0x01
	.zero		1


	//----- nvinfo : EIATTR_MERCURY_ISA_VERSION
	.align		4
        /*00a4*/ 	.byte	0x03, 0x5f
        /*00a6*/ 	.short	0x0101


	//----- nvinfo : EIATTR_COOP_GROUP_MASK_REGIDS
	.align		4
        /*00a8*/ 	.byte	0x04, 0x29
        /*00aa*/ 	.short	(.L_443 - .L_442)


	//   ....[0]....
.L_442:
        /*00ac*/ 	.word	0xffffffff


	//   ....[1]....
        /*00b0*/ 	.word	0xffffffff


	//   ....[2]....
        /*00b4*/ 	.word	0xffffffff


	//   ....[3]....
        /*00b8*/ 	.word	0xffffffff


	//   ....[4]....
        /*00bc*/ 	.word	0xffffffff


	//   ....[5]....
        /*00c0*/ 	.word	0xffffffff


	//   ....[6]....
        /*00c4*/ 	.word	0xffffffff


	//   ....[7]....
        /*00c8*/ 	.word	0x05000005


	//   ....[8]....
        /*00cc*/ 	.word	0x05000005


	//----- nvinfo : EIATTR_COOP_GROUP_INSTR_OFFSETS
	.align		4
.L_443:
        /*00d0*/ 	.byte	0x04, 0x28
        /*00d2*/ 	.short	(.L_445 - .L_444)


	//   ....[0]....
.L_444:
        /*00d4*/ 	.word	0x00005090


	//   ....[1]....
        /*00d8*/ 	.word	0x00005100


	//   ....[2]....
        /*00dc*/ 	.word	0x00005130


	//   ....[3]....
        /*00e0*/ 	.word	0x00005160


	//   ....[4]....
        /*00e4*/ 	.word	0x00005180


	//   ....[5]....
        /*00e8*/ 	.word	0x00005280


	//   ....[6]....
        /*00ec*/ 	.word	0x000052a0


	//   ....[7]....
        /*00f0*/ 	.word	0x000054c0


	//   ....[8]....
        /*00f4*/ 	.word	0x00005530


	//----- nvinfo : EIATTR_EXIT_INSTR_OFFSETS
	.align		4
.L_445:
        /*00f8*/ 	.byte	0x04, 0x1c
        /*00fa*/ 	.short	(.L_447 - .L_446)


	//   ....[0]....
.L_446:
        /*00fc*/ 	.word	0x00000090


	//   ....[1]....
        /*0100*/ 	.word	0x00005380


	//   ....[2]....
        /*0104*/ 	.word	0x00005470


	//----- nvinfo : EIATTR_MAX_THREADS
	.align		4
.L_447:
        /*0108*/ 	.byte	0x04, 0x05
        /*010a*/ 	.short	(.L_449 - .L_448)
.L_448:
        /*010c*/ 	.word	0x00000080
        /*0110*/ 	.word	0x00000001
        /*0114*/ 	.word	0x00000001


	//----- nvinfo : EIATTR_CRS_STACK_SIZE
	.align		4
.L_449:
        /*0118*/ 	.byte	0x04, 0x1e
        /*011a*/ 	.short	(.L_451 - .L_450)
.L_450:
        /*011c*/ 	.word	0x00000000


	//----- nvinfo : EIATTR_CBANK_PARAM_SIZE
	.align		4
.L_451:
        /*0120*/ 	.byte	0x03, 0x19
        /*0122*/ 	.short	0x0048


	//----- nvinfo : EIATTR_PARAM_CBANK
	.align		4
        /*0124*/ 	.byte	0x04, 0x0a
        /*0126*/ 	.short	(.L_453 - .L_452)
	.align		4
.L_452:
        /*0128*/ 	.word	index@(.nv.constant0._ZN18transformer_engine6detail50_GLOBAL__N__0b005ce5_17_cast_transpose_cu_f1c1739d29cast_transpose_general_kernelILm4ELm4E6__halfS3_EEvPKT1_PKfPT2_SA_S8_PfSB_mm)
        /*012c*/ 	.short	0x0210
        /*012e*/ 	.short	0x0048


	//----- nvinfo : EIATTR_SW_WAR
	.align		4
.L_453:
        /*0130*/ 	.byte	0x04, 0x36
        /*0132*/ 	.short	(.L_455 - .L_454)
.L_454:
        /*0134*/ 	.word	0x00000008
.L_455:


//--------------------- .nv.info._ZN18transformer_engine6detail50_GLOBAL__N__0b005ce5_17_cast_transpose_cu_f1c1739d29cast_transpose_general_kernelILm4ELm4E6__halffEEvPKT1_PKfPT2_SA_S8_PfSB_mm --------------------------
	.section	.nv.info._ZN18transformer_engine6detail50_GLOBAL__N__0b005ce5_17_cast_transpose_cu_f1c1739d29cast_transpose_general_kernelILm4ELm4E6__halffEEvPKT1_PKfPT2_SA_S8_PfSB_mm,"",@"SHT_CUDA_INFO"
	.sectionflags	@""
	.align	4


	//----- nvinfo : EIATTR_CUDA_API_VERSION
	.align		4
        /*0000*/ 	.byte	0x04, 0x37
        /*0002*/ 	.short	(.L_457 - .L_456)
.L_456:
        /*0004*/ 	.word	0x00000082


	//----- nvinfo : EIATTR_KPARAM_INFO
	.align		4
.L_457:
        /*0008*/ 	.byte	0x04, 0x17
        /*000a*/ 	.short	(.L_459 - .L_458)
.L_458:
        /*000c*/ 	.word	0x00000000
        /*0010*/ 	.short	0x0008
        /*0012*/ 	.short	0x0040
        /*0014*/ 	.byte	0x00, 0xf0, 0x21, 0x00


	//----- nvinfo : EIATTR_KPARAM_INFO
	.align		4
.L_459:
        /*0018*/ 	.byte	0x04, 0x17
        /*001a*/ 	.short	(.L_461 - .L_460)
.L_460:
        /*001c*/ 	.word	0x00000000
        /*0020*/ 	.short	0x0007
        /*0022*/ 	.short	0x0038
        /*0024*/ 	.byte	0x00, 0xf0, 0x21, 0x00


	//----- nvinfo : EIATTR_KPARAM_INFO
	.align		4
.L_461:
        /*0028*/ 	.byte	0x04, 0x17
        /*002a*/ 	.short	(.L_463 - .L_462)
.L_462:
        /*002c*/ 	.word	0x00000000
        /*0030*/ 	.short	0x0006
        /*0032*/ 	.short	0x0030
        /*0034*/ 	.byte	0x00, 0xf0, 0x21, 0x00


	//----- nvinfo : EIATTR_KPARAM_INFO
	.align		4
.L_463:
        /*0038*/ 	.byte	0x04, 0x17
        /*003a*/ 	.short	(.L_465 - .L_464)
.L_464:
        /*003c*/ 	.word	0x00000000
        /*0040*/ 	.short	0x0005
        /*0042*/ 	.short	0x0028
        /*0044*/ 	.byte	0x00, 0xf0, 0x21, 0x00


	//----- nvinfo : EIATTR_KPARAM_INFO
	.align		4
.L_465:
        /*0048*/ 	.byte	0x04, 0x17
        /*004a*/ 	.short	(.L_467 - .L_466)
.L_466:
        /*004c*/ 	.word	0x00000000
        /*0050*/ 	.short	0x0004
        /*0052*/ 	.short	0x0020
        /*0054*/ 	.byte	0x00, 0xf0, 0x21, 0x00


	//----- nvinfo : EIATTR_KPARAM_INFO
	.align		4
.L_467:
        /*0058*/ 	.byte	0x04, 0x17
        /*005a*/ 	.short	(.L_469 - .L_468)
.L_468:
        /*005c*/ 	.word	0x00000000
        /*0060*/ 	.short	0x0003
        /*0062*/ 	.short	0x0018
        /*0064*/ 	.byte	0x00, 0xf0, 0x21, 0x00


	//----- nvinfo : EIATTR_KPARAM_INFO
	.align		4
.L_469:
        /*0068*/ 	.byte	0x04, 0x17
        /*006a*/ 	.short	(.L_471 - .L_470)
.L_470:
        /*006c*/ 	.word	0x00000000
        /*0070*/ 	.short	0x0002
        /*0072*/ 	.short	0x0010
        /*0074*/ 	.byte	0x00, 0xf0, 0x21, 0x00


	//----- nvinfo : EIATTR_KPARAM_INFO
	.align		4
.L_471:
        /*0078*/ 	.byte	0x04, 0x17
        /*007a*/ 	.short	(.L_473 - .L_472)
.L_472:
        /*007c*/ 	.word	0x00000000
        /*0080*/ 	.short	0x0001
        /*0082*/ 	.short	0x0008
        /*0084*/ 	.byte	0x00, 0xf0, 0x21, 0x00


	//----- nvinfo : EIATTR_KPARAM_INFO
	.align		4
.L_473:
        /*0088*/ 	.byte	0x04, 0x17
        /*008a*/ 	.short	(.L_475 - .L_474)
.L_474:
        /*008c*/ 	.word	0x00000000
        /*0090*/ 	.short	0x0000
        /*0092*/ 	.short	0x0000
        /*0094*/ 	.byte	0x00, 0xf0, 0x21, 0x00


	//----- nvinfo : EIATTR_SPARSE_MMA_MASK
	.align		4
.L_475:
        /*0098*/ 	.byte	0x03, 0x50
        /*009a*/ 	.short	0x0000


	//----- nvinfo : EIATTR_MAXREG_COUNT
	.align		4
        /*009c*/ 	.byte	0x03, 0x1b
        /*009e*/ 	.short	0x00ff


	//----- nvinfo : EIATTR_NUM_BARRIERS
	.align		4
        /*00a0*/ 	.byte	0x02, 0x4c
        /*00a2*/ 	.byte	0x01
	.zero		1


	//----- nvinfo : EIATTR_MERCURY_ISA_VERSION
	.align		4
        /*00a4*/ 	.byte	0x03, 0x5f
        /*00a6*/ 	.short	0x0101


	//----- nvinfo : EIATTR_COOP_GROUP_MASK_REGIDS
	.align		4
        /*00a8*/ 	.byte	0x04, 0x29
        /*00aa*/ 	.short	(.L_477 - .L_476)


	//   ....[0]....
.L_476:
        /*00ac*/ 	.word	0xffffffff


	//   ....[1]....
        /*00b0*/ 	.word	0xffffffff


	//   ....[2]....
        /*00b4*/ 	.word	0xffffffff


	//   ....[3]....
        /*00b8*/ 	.word	0xffffffff


	//   ....[4]....
        /*00bc*/ 	.word	0xffffffff


	//   ....[5]....
        /*00c0*/ 	.word	0xffffffff


	//   ....[6]....
        /*00c4*/ 	.word	0xffffffff


	//   ....[7]....
        /*00c8*/ 	.word	0x05000005


	//   ....[8]....
        /*00cc*/ 	.word	0x05000005


	//----- nvinfo : EIATTR_COOP_GROUP_INSTR_OFFSETS
	.align		4
.L_477:
        /*00d0*/ 	.byte	0x04, 0x28
        /*00d2*/ 	.short	(.L_479 - .L_478)


	//   ....[0]....
.L_478:
        /*00d4*/ 	.word	0x00002ce0


	//   ....[1]....
        /*00d8*/ 	.word	0x00002d40


	//   ....[2]....
        /*00dc*/ 	.word	0x00002d80


	//   ....[3]....
        /*00e0*/ 	.word	0x00002da0


	//   ....[4]....
        /*00e4*/ 	.word	0x00002dd0


	//   ....[5]....
        /*00e8*/ 	.word	0x00002eb0


	//   ....[6]....
        /*00ec*/ 	.word	0x00002ed0


	//   ....[7]....
        /*00f0*/ 	.word	0x00003100


	//   ....[8]....
        /*00f4*/ 	.word	0x00003170


	//----- nvinfo : EIATTR_EXIT_INSTR_OFFSETS
	.align		4
.L_479:
        /*00f8*/ 	.byte	0x04, 0x1c
        /*00fa*/ 	.short	(.L_481 - .L_480)


	//   ....[0]....
.L_480:
        /*00fc*/ 	.word	0x00000090


	//   ....[1]....
        /*0100*/ 	.word	0x00002fa0


	//   ....[2]....
        /*0104*/ 	.word	0x000030b0


	//----- nvinfo : EIATTR_MAX_THREADS
	.align		4
.L_481:
        /*0108*/ 	.byte	0x04, 0x05
        /*010a*/ 	.short	(.L_483 - .L_482)
.L_482:
        /*010c*/ 	.word	0x00000080
        /*0110*/ 	.word	0x00000001
        /*0114*/ 	.word	0x00000001


	//----- nvinfo : EIATTR_CRS_STACK_SIZE
	.align		4
.L_483:
        /*0118*/ 	.byte	0x04, 0x1e
        /*011a*/ 	.short	(.L_485 - .L_484)
.L_484:
        /*011c*/ 	.word	0x00000000


	//----- nvinfo : EIATTR_CBANK_PARAM_SIZE
	.align		4
.L_485:
        /*0120*/ 	.byte	0x03, 0x19
        /*0122*/ 	.short	0x0048


	//----- nvinfo : EIATTR_PARAM_CBANK
	.align		4
        /*0124*/ 	.byte	0x04, 0x0a
        /*0126*/ 	.short	(.L_487 - .L_486)
	.align		4
.L_486:
        /*0128*/ 	.word	index@(.nv.constant0._ZN18transformer_engine6detail50_GLOBAL__N__0b005ce5_17_cast_transpose_cu_f1c1739d29cast_transpose_general_kernelILm4ELm4E6__halffEEvPKT1_PKfPT2_SA_S8_PfSB_mm)
        /*012c*/ 	.short	0x0210
        /*012e*/ 	.short	0x0048


	//----- nvinfo : EIATTR_SW_WAR
	.align		4
.L_487:
        /*0130*/ 	.byte	0x04, 0x36
        /*0132*/ 	.short	(.L_489 - .L_488)
.L_488:
        /*0134*/ 	.word	0x00000008
.L_489:


//--------------------- .nv.info._ZN18transformer_engine6detail50_GLOBAL__N__0b005ce5_17_cast_transpose_cu_f1c1739d29cast_transpose_general_kernelILm4ELm4Ef13__nv_fp8_e4m3EEvPKT1_PKfPT2_SA_S8_PfSB_mm --------------------------
	.section	.nv.info._ZN18transformer_engine6detail50_GLOBAL__N__0b005ce5_17_cast_transpose_cu_f1c1739d29cast_transpose_general_kernelILm4ELm4Ef13__nv_fp8_e4m3EEvPKT1_PKfPT2_SA_S8_PfSB_mm,"",@"SHT_CUDA_INFO"
	.sectionflags	@""
	.align	4


	//----- nvinfo : EIATTR_CUDA_API_VERSION
	.align		4
        /*0000*/ 	.byte	0x04, 0x37
        /*0002*/ 	.short	(.L_491 - .L_490)
.L_490:
        /*0004*/ 	.word	0x00000082


	//----- nvinfo : EIATTR_KPARAM_INFO
	.align		4
.L_491:
        /*0008*/ 	.byte	0x04, 0x17
        /*000a*/ 	.short	(.L_493 - .L_492)
.L_492:
        /*000c*/ 	.word	0x00000000
        /*0010*/ 	.short	0x0008
        /*0012*/ 	.short	0x0040
        /*0014*/ 	.byte	0x00, 0xf0, 0x21, 0x00


	//----- nvinfo : EIATTR_KPARAM_INFO
	.align		4
.L_493:
        /*0018*/ 	.byte	0x04, 0x17
        /*001a*/ 	.short	(.L_495 - .L_494)
.L_494:
        /*001c*/ 	.word	0x00000000
        /*0020*/ 	.short	0x0007
        /*0022*/ 	.short	0x0038
        /*0024*/ 	.byte	0x00, 0xf0, 0x21, 0x00


	//----- nvinfo : EIATTR_KPARAM_INFO
	.align		4
.L_495:
        /*0028*/ 	.byte	0x04, 0x17
        /*002a*/ 	.short	(.L_497 - .L_496)
.L_496:
        /*002c*/ 	.word	0x00000000
        /*0030*/ 	.short	0x0006
        /*0032*/ 	.short	0x0030
        /*0034*/ 	.byte	0x00, 0xf0, 0x21, 0x00


	//----- nvinfo : EIATTR_KPARAM_INFO
	.align		4
.L_497:
        /*0038*/ 	.byte	0x04, 0x17
        /*003a*/ 	.short	(.L_499 - .L_498)
.L_498:
        /*003c*/ 	.word	0x00000000
        /*0040*/ 	.short	0x0005
        /*0042*/ 	.short	0x0028
        /*0044*/ 	.byte	0x00, 0xf0, 0x21, 0x00


	//----- nvinfo : EIATTR_KPARAM_INFO
	.align		4
.L_499:
        /*0048*/ 	.byte	0x04, 0x17
        /*004a*/ 	.short	(.L_501 - .L_500)
.L_500:
        /*004c*/ 	.word	0x00000000
        /*0050*/ 	.short	0x0004
        /*0052*/ 	.short	0x0020
        /*0054*/ 	.byte	0x00, 0xf0, 0x21, 0x00


	//----- nvinfo : EIATTR_KPARAM_INFO
	.align		4
.L_501:
        /*0058*/ 	.byte	0x04, 0x17
        /*005a*/ 	.short	(.L_503 - .L_502)
.L_502:
        /*005c*/ 	.word	0x00000000
        /*0060*/ 	.short	0x0003
        /*0062*/ 	.short	0x0018
        /*0064*/ 	.byte	0x00, 0xf0, 0x21, 0x00


	//----- nvinfo : EIATTR_KPARAM_INFO
	.align		4
.L_503:
        /*0068*/ 	.byte	0x04, 0x17
        /*006a*/ 	.short	(.L_505 - .L_504)
.L_504:
        /*006c*/ 	.word	0x00000000
        /*0070*/ 	.short	0x0002
        /*0072*/ 	.short	0x0010
        /*0074*/ 	.byte	0x00, 0xf0, 0x21, 0x00


	//----- nvinfo : EIATTR_KPARAM_INFO
	.align		4
.L_505:
        /*0078*/ 	.byte	0x04, 0x17
        /*007a*/ 	.short	(.L_507 - .L_506)
.L_506:
        /*007c*/ 	.word	0x00000000
        /*0080*/ 	.short	0x0001
        /*0082*/ 	.short	0x0008
        /*0084*/ 	.byte	0x00, 0xf0, 0x21, 0x00


	//----- nvinfo : EIATTR_KPARAM_INFO
	.align		4
.L_507:
        /*0088*/ 	.byte	0x04, 0x17
        /*008a*/ 	.short	(.L_509 - .L_508)
.L_508:
        /*008c*/ 	.word	0x00000000
        /*0090*/ 	.short	0x0000
        /*0092*/ 	.short	0x0000
        /*0094*/ 	.byte	0x00, 0xf0, 0x21, 0x00


	//----- nvinfo : EIATTR_SPARSE_MMA_MASK
	.align		4
.L_509:
        /*0098*/ 	.byte	0x03, 0x50
        /*009a*/ 	.short	0x0000


	//----- nvinfo : EIATTR_MAXREG_COUNT
	.align		4
        /*009c*/ 	.byte	0x03, 0x1b
        /*009e*/ 	.short	0x00ff


	//----- nvinfo : EIATTR_NUM_BARRIERS
	.align		4
        /*00a0*/ 	.byte	0x02, 0x4c
        /*00a2*/ 	.byte	0x01
	.zero		1


	//----- nvinfo : EIATTR_MERCURY_ISA_VERSION
	.align		4
        /*00a4*/ 	.byte	0x03, 0x5f
        /*00a6*/ 	.short	0x0101


	//----- nvinfo : EIATTR_COOP_GROUP_MASK_REGIDS
	.align		4
        /*00a8*/ 	.byte	0x04, 0x29
        /*00aa*/ 	.short	(.L_511 - .L_510)


	//   ....[0]....
.L_510:
        /*00ac*/ 	.word	0xffffffff


	//   ....[1]....
        /*00b0*/ 	.word	0xffffffff


	//   ....[2]....
        /*00b4*/ 	.word	0xffffffff


	//   ....[3]....
        /*00b8*/ 	.word	0xffffffff


	//   ....[4]....
        /*00bc*/ 	.word	0xffffffff


	//   ....[5]....
        /*00c0*/ 	.word	0xffffffff


	//   ....[6]....
        /*00c4*/ 	.word	0xffffffff


	//   ....[7]....
        /*00c8*/ 	.word	0x05000004


	//   ....[8]....
        /*00cc*/ 	.word	0x05000004


	//----- nvinfo : EIATTR_COOP_GROUP_INSTR_OFFSETS
	.align		4
.L_511:
        /*00d0*/ 	.byte	0x04, 0x28
        /*00d2*/ 	.short	(.L_513 - .L_512)


	//   ....[0]....
.L_512:
        /*00d4*/ 	.word	0x00004c40


	//   ....[1]....
        /*00d8*/ 	.word	0x00004cb0


	//   ....[2]....
        /*00dc*/ 	.word	0x00004cd0


	//   ....[3]....
        /*00e0*/ 	.word	0x00004cf0


	//   ....[4]....
        /*00e4*/ 	.word	0x00004d10


	//   ....[5]....
        /*00e8*/ 	.word	0x00004df0


	//   ....[6]....
        /*00ec*/ 	.word	0x00004e10


	//   ....[7]....
        /*00f0*/ 	.word	0x00005030


	//   ....[8]....
        /*00f4*/ 	.word	0x000050a0


	//----- nvinfo : EIATTR_EXIT_INSTR_OFFSETS
	.align		4
.L_513:
        /*00f8*/ 	.byte	0x04, 0x1c
        /*00fa*/ 	.short	(.L_515 - .L_514)


	//   ....[0]....
.L_514:
        /*00fc*/ 	.word	0x00000090


	//   ....[1]....
        /*0100*/ 	.word	0x00004ef0


	//   ....[2]....
        /*0104*/ 	.word	0x00004fe0


	//----- nvinfo : EIATTR_MAX_THREADS
	.align		4
.L_515:
        /*0108*/ 	.byte	0x04, 0x05
        /*010a*/ 	.short	(.L_517 - .L_516)
.L_516:
        /*010c*/ 	.word	0x00000080
        /*0110*/ 	.word	0x00000001
        /*0114*/ 	.word	0x00000001


	//----- nvinfo : EIATTR_CRS_STACK_SIZE
	.align		4
.L_517:
        /*0118*/ 	.byte	0x04, 0x1e
        /*011a*/ 	.short	(.L_519 - .L_518)
.L_518:
        /*011c*/ 	.word	0x00000000


	//----- nvinfo : EIATTR_CBANK_PARAM_SIZE
	.align		4
.L_519:
        /*0120*/ 	.byte	0x03, 0x19
        /*0122*/ 	.short	0x0048


	//----- nvinfo : EIATTR_PARAM_CBANK
	.align		4
        /*0124*/ 	.byte	0x04, 0x0a
        /*0126*/ 	.short	(.L_521 - .L_520)
	.align		4
.L_520:
        /*0128*/ 	.word	index@(.nv.constant0._ZN18transformer_engine6detail50_GLOBAL__N__0b005ce5_17_cast_transpose_cu_f1c1739d29cast_transpose_general_kernelILm4ELm4Ef13__nv_fp8_e4m3EEvPKT1_PKfPT2_SA_S8_PfSB_mm)
        /*012c*/ 	.short	0x0210
        /*012e*/ 	.short	0x0048


	//----- nvinfo : EIATTR_SW_WAR
	.align		4
.L_521:
        /*0130*/ 	.byte	0x04, 0x36
        /*0132*/ 	.short	(.L_523 - .L_522)
.L_522:
        /*0134*/ 	.word	0x00000008
.L_523:


//--------------------- .nv.info._ZN18transformer_engine6detail50_GLOBAL__N__0b005ce5_17_cast_transpose_cu_f1c1739d29cast_transpose_general_kernelILm4ELm4Ef13__nv_fp8_e5m2EEvPKT1_PKfPT2_SA_S8_PfSB_mm --------------------------
	.section	.nv.info._ZN18transformer_engine6detail50_GLOBAL__N__0b005ce5_17_cast_transpose_cu_f1c1739d29cast_transpose_general_kernelILm4ELm4Ef13__nv_fp8_e5m2EEvPKT1_PKfPT2_SA_S8_PfSB_mm,"",@"SHT_CUDA_INFO"
	.sectionflags	@""
	.align	4


	//----- nvinfo : EIATTR_CUDA_API_VERSION
	.align		4
        /*0000*/ 	.byte	0x04, 0x37
        /*0002*/ 	.short	(.L_525 - .L_524)
.L_524:
        /*0004*/ 	.word	0x00000082


	//----- nvinfo : EIATTR_KPARAM_INFO
	.align		4
.L_525:
        /*0008*/ 	.byte	0x04, 0x17
        /*000a*/ 	.short	(.L_527 - .L_526)
.L_526:
        /*000c*/ 	.word	0x00000000
        /*0010*/ 	.short	0x0008
        /*0012*/ 	.short	0x0040
        /*0014*/ 	.byte	0x00, 0xf0, 0x21, 0x00


	//----- nvinfo : EIATTR_KPARAM_INFO
	.align		4
.L_527:
        /*0018*/ 	.byte	0x04, 0x17
        /*001a*/ 	.short	(.L_529 - .L_528)
.L_528:
        /*001c*/ 	.word	0x00000000
        /*0020*/ 	.short	0x0007
        /*0022*/ 	.short	0x0038
        /*0024*/ 	.byte	0x00, 0xf0, 0x21, 0x00


	//----- nvinfo : EIATTR_KPARAM_INFO
	.align		4
.L_529:
        /*0028*/ 	.byte	0x04, 0x17
        /*002a*/ 	.short	(.L_531 - .L_530)
.L_530:
        /*002c*/ 	.word	0x00000000
        /*0030*/ 	.short	0x0006
        /*0032*/ 	.short	0x0030
        /*0034*/ 	.byte	0x00, 0xf0, 0x21, 0x00


	//----- nvinfo : EIATTR_KPARAM_INFO
	.align		4
.L_531:
        /*0038*/ 	.byte	0x04, 0x17
        /*003a*/ 	.short	(.L_533 - .L_532)
.L_532:
        /*003c*/ 	.word	0x00000000
        /*0040*/ 	.short	0x0005
        /*0042*/ 	.short	0x0028
        /*0044*/ 	.byte	0x00, 0xf0, 0x21, 0x00


	//----- nvinfo : EIATTR_KPARAM_INFO
	.align		4
.L_533:
        /*0048*/ 	.byte	0x04, 0x17
        /*004a*/ 	.short	(.L_535 - .L_534)
.L_534:
        /*004c*/ 	.word	0x00000000
        /*0050*/ 	.short	0x0004
        /*0052*/ 	.short	0x0020
        /*0054*/ 	.byte	0x00, 0xf0, 0x21, 0x00


	//----- nvinfo : EIATTR_KPARAM_INFO
	.align		4
.L_535:
        /*0058*/ 	.byte	0x04, 0x17
        /*005a*/ 	.short	(.L_537 - .L_536)
.L_536:
        /*005c*/ 	.word	0x00000000
        /*0060*/ 	.short	0x0003
        /*0062*/ 	.short	0x0018
        /*0064*/ 	.byte	0x00, 0xf0, 0x21, 0x00


	//----- nvinfo : EIATTR_KPARAM_INFO
	.align		4
.L_537:
        /*0068*/ 	.byte	0x04, 0x17
        /*006a*/ 	.short	(.L_539 - .L_538)
.L_538:
        /*006c*/ 	.word	0x00000000
        /*0070*/ 	.short	0x0002
        /*0072*/ 	.short	0x0010
        /*0074*/ 	.byte	0x00, 0xf0, 0x21, 0x00


	//----- nvinfo : EIATTR_KPARAM_INFO
	.align		4
.L_539:
        /*0078*/ 	.byte	0x04, 0x17
        /*007a*/ 	.short	(.L_541 - .L_540)
.L_540:
        /*007c*/ 	.word	0x00000000
        /*0080*/ 	.short	0x0001
        /*0082*/ 	.short	0x0008
        /*0084*/ 	.byte	0x00, 0xf0, 0x21, 0x00


	//----- nvinfo : EIATTR_KPARAM_INFO
	.align		4
.L_541:
        /*0088*/ 	.byte	0x04, 0x17
        /*008a*/ 	.short	(.L_543 - .L_542)
.L_542:
        /*008c*/ 	.word	0x00000000
        /*0090*/ 	.short	0x0000
        /*0092*/ 	.short	0x0000
        /*0094*/ 	.byte	0x00, 0xf0, 0x21, 0x00


	//----- nvinfo : EIATTR_SPARSE_MMA_MASK
	.align		4
.L_543:
        /*0098*/ 	.byte	0x03, 0x50
        /*009a*/ 	.short	0x0000


	//----- nvinfo : EIATTR_MAXREG_COUNT
	.align		4
        /*009c*/ 	.byte	0x03, 0x1b
        /*009e*/ 	.short	0x00ff


	//----- nvinfo : EIATTR_NUM_BARRIERS
	.align		4
        /*00a0*/ 	.byte	0x02, 0x4c
        /*00a2*/ 	.byte	0x01
	.zero		1


	//----- nvinfo : EIATTR_MERCURY_ISA_VERSION
	.align		4
        /*00a4*/ 	.byte	0x03, 0x5f
        /*00a6*/ 	.short	0x0101


	//----- nvinfo : EIATTR_COOP_GROUP_MASK_REGIDS
	.align		4
        /*00a8*/ 	.byte	0x04, 0x29
        /*00aa*/ 	.short	(.L_545 - .L_544)


	//   ....[0]....
.L_544:
        /*00ac*/ 	.word	0xffffffff


	//   ....[1]....
        /*00b0*/ 	.word	0xffffffff


	//   ....[2]....
        /*00b4*/ 	.word	0xffffffff


	//   ....[3]....
        /*00b8*/ 	.word	0xffffffff


	//   ....[4]....
        /*00bc*/ 	.word	0xffffffff


	//   ....[5]....
        /*00c0*/ 	.word	0xffffffff


	//   ....[6]....
        /*00c4*/ 	.word	0xffffffff


	//   ....[7]....
        /*00c8*/ 	.word	0x05000004


	//   ....[8]....
        /*00cc*/ 	.word	0x05000004


	//----- nvinfo : EIATTR_COOP_GROUP_INSTR_OFFSETS
	.align		4
.L_545:
        /*00d0*/ 	.byte	0x04, 0x28
        /*00d2*/ 	.short	(.L_547 - .L_546)


	//   ....[0]....
.L_546:
        /*00d4*/ 	.word	0x00004c40


	//   ....[1]....
        /*00d8*/ 	.word	0x00004cb0


	//   ....[2]....
        /*00dc*/ 	.word	0x00004cd0


	//   ....[3]....
        /*00e0*/ 	.word	0x00004cf0


	//   ....[4]....
        /*00e4*/ 	.word	0x00004d10


	//   ....[5]....
        /*00e8*/ 	.word	0x00004df0


	//   ....[6]....
        /*00ec*/ 	.word	0x00004e10


	//   ....[7]....
        /*00f0*/ 	.word	0x00005030


	//   ....[8]....
        /*00f4*/ 	.word	0x000050a0


	//----- nvinfo : EIATTR_EXIT_INSTR_OFFSETS
	.align		4
.L_547:
        /*00f8*/ 	.byte	0x04, 0x1c
        /*00fa*/ 	.short	(.L_549 - .L_548)


	//   ....[0]....
.L_548:
        /*00fc*/ 	.word	0x00000090


	//   ....[1]....
        /*0100*/ 	.word	0x00004ef0


	//   ....[2]....
        /*0104*/ 	.word	0x00004fe0


	//----- nvinfo : EIATTR_MAX_THREADS
	.align		4
.L_549:
        /*0108*/ 	.byte	0x04, 0x05
        /*010a*/ 	.short	(.L_551 - .L_550)
.L_550:
        /*010c*/ 	.word	0x00000080
        /*0110*/ 	.word	0x00000001
        /*0114*/ 	.word	0x00000001


	//----- nvinfo : EIATTR_CRS_STACK_SIZE
	.align		4
.L_551:
        /*0118*/ 	.byte	0x04, 0x1e
        /*011a*/ 	.short	(.L_553 - .L_552)
.L_552:
        /*011c*/ 	.word	0x00000000


	//----- nvinfo : EIATTR_CBANK_PARAM_SIZE
	.align		4
.L_553:
        /*0120*/ 	.byte	0x03, 0x19
        /*0122*/ 	.short	0x0048


	//----- nvinfo : EIATTR_PARAM_CBANK
	.align		4
        /*0124*/ 	.byte	0x04, 0x0a
        /*0126*/ 	.short	(.L_555 - .L_554)
	.align		4
.L_554:
        /*0128*/ 	.word	index@(.nv.constant0._ZN18transformer_engine6detail50_GLOBAL__N__0b005ce5_17_cast_transpose_cu_f1c1739d29cast_transpose_general_kernelILm4ELm4Ef13__nv_fp8_e5m2EEvPKT1_PKfPT2_SA_S8_PfSB_mm)
        /*012c*/ 	.short	0x0210
        /*012e*/ 	.short	0x0048


	//----- nvinfo : EIATTR_SW_WAR
	.align		4
.L_555:
        /*0130*/ 	.byte	0x04, 0x36
        /*0132*/ 	.short	(.L_557 - .L_556)
.L_556:
        /*0134*/ 	.word	0x00000008
.L_557:


//--------------------- .nv.info._ZN18transformer_engine6detail50_GLOBAL__N__0b005ce5_17_cast_transpose_cu_f1c1739d29cast_transpose_general_kernelILm4ELm4Ef13__nv_bfloat16EEvPKT1_PKfPT2_SA_S8_PfSB_mm --------------------------
	.section	.nv.info._ZN18transformer_engine6detail50_GLOBAL__N__0b005ce5_17_cast_transpose_cu_f1c1739d29cast_transpose_general_kernelILm4ELm4Ef13__nv_bfloat16EEvPKT1_PKfPT2_SA_S8_PfSB_mm,"",@"SHT_CUDA_INFO"
	.sectionflags	@""
	.align	4


	//----- nvinfo : EIATTR_CUDA_API_VERSION
	.align		4
        /*0000*/ 	.byte	0x04, 0x37
        /*0002*/ 	.short	(.L_559 - .L_558)
.L_558:
        /*0004*/ 	.word	0x00000082


	//----- nvinfo : EIATTR_KPARAM_INFO
	.align		4
.L_559:
        /*0008*/ 	.byte	0x04, 0x17
        /*000a*/ 	.short	(.L_561 - .L_560)
.L_560:
        /*000c*/ 	.word	0x00000000
        /*0010*/ 	.short	0x0008
        /*0012*/ 	.short	0x0040
        /*0014*/ 	.byte	0x00, 0xf0, 0x21, 0x00


	//----- nvinfo : EIATTR_KPARAM_INFO
	.align		4
.L_561:
        /*0018*/ 	.byte	0x04, 0x17
        /*001a*/ 	.short	(.L_563 - .L_562)
.L_562:
        /*001c*/ 	.word	0x00000000
        /*0020*/ 	.short	0x0007
        /*0022*/ 	.short	0x0038
        /*0024*/ 	.byte	0x00, 0xf0, 0x21, 0x00


	//----- nvinfo : EIATTR_KPARAM_INFO
	.align		4
.L_563:
        /*0028*/ 	.byte	0x04, 0x17
        /*002a*/ 	.short	(.L_565 - .L_564)
.L_564:
        /*002c*/ 	.word	0x00000000
        /*0030*/ 	.short	0x0006
        /*0032*/ 	.short	0x0030
        /*0034*/ 	.byte	0x00, 0xf0, 0x21, 0x00


	//----- nvinfo : EIATTR_KPARAM_INFO
	.align		4
.L_565:
        /*0038*/ 	.byte	0x04, 0x17
        /*003a*/ 	.short	(.L_567 - .L_566)
.L_566:
        /*003c*/ 	.word	0x00000000
        /*0040*/ 	.short	0x0005
        /*0042*/ 	.short	0x0028
        /*0044*/ 	.byte	0x00, 0xf0, 0x21, 0x00


	//----- nvinfo : EIATTR_KPARAM_INFO
	.align		4
.L_567:
        /*0048*/ 	.byte	0x04, 0x17
        /*004a*/ 	.short	(.L_569 - .L_568)
.L_568:
        /*004c*/ 	.word	0x00000000
        /*0050*/ 	.short	0x0004
        /*0052*/ 	.short	0x0020
        /*0054*/ 	.byte	0x00, 0xf0, 0x21, 0x00


	//----- nvinfo : EIATTR_KPARAM_INFO
	.align		4
.L_569:
        /*0058*/ 	.byte	0x04, 0x17
        /*005a*/ 	.short	(.L_571 - .L_570)
.L_570:
        /*005c*/ 	.word	0x00000000
        /*0060*/ 	.short	0x0003
        /*0062*/ 	.short	0x0018
        /*0064*/ 	.byte	0x00, 0xf0, 0x21, 0x00


	//----- nvinfo : EIATTR_KPARAM_INFO
	.align		4
.L_571:
        /*0068*/ 	.byte	0x04, 0x17
        /*006a*/ 	.short	(.L_573 - .L_572)
.L_572:
        /*006c*/ 	.word	0x00000000
        /*0070*/ 	.short	0x0002
        /*0072*/ 	.short	0x0010
        /*0074*/ 	.byte	0x00, 0xf0, 0x21, 0x00


	//----- nvinfo : EIATTR_KPARAM_INFO
	.align		4
.L_573:
        /*0078*/ 	.byte	0x04, 0x17
        /*007a*/ 	.short	(.L_575 - .L_574)
.L_574:
        /*007c*/ 	.word	0x00000000
        /*0080*/ 	.short	0x0001
        /*0082*/ 	.short	0x0008
        /*0084*/ 	.byte	0x00, 0xf0, 0x21, 0x00


	//----- nvinfo : EIATTR_KPARAM_INFO
	.align		4
.L_575:
        /*0088*/ 	.byte	0x04, 0x17
        /*008a*/ 	.short	(.L_577 - .L_576)
.L_576:
        /*008c*/ 	.word	0x00000000
        /*0090*/ 	.short	0x0000
        /*0092*/ 	.short	0x0000
        /*0094*/ 	.byte	0x00, 0xf0, 0x21, 0x00


	//----- nvinfo : EIATTR_SPARSE_MMA_MASK
	.align		4
.L_577:
        /*0098*/ 	.byte	0x03, 0x50
        /*009a*/ 	.short	0x0000


	//----- nvinfo : EIATTR_MAXREG_COUNT
	.align		4
        /*009c*/ 	.byte	0x03, 0x1b
        /*009e*/ 	.short	0x00ff


	//----- nvinfo : EIATTR_NUM_BARRIERS
	.align		4
        /*00a0*/ 	.byte	0x02, 0x4c
        /*00a2*/ 	.byte	0x01
	.zero		1


	//----- nvinfo : EIATTR_MERCURY_ISA_VERSION
	.align		4
        /*00a4*/ 	.byte	0x03, 0x5f
        /*00a6*/ 	.short	0x0101


	//----- nvinfo : EIATTR_COOP_GROUP_MASK_REGIDS
	.align		4
        /*00a8*/ 	.byte	0x04, 0x29
        /*00aa*/ 	.short	(.L_579 - .L_578)


	//   ....[0]....
.L_578:
        /*00ac*/ 	.word	0xffffffff


	//   ....[1]....
        /*00b0*/ 	.word	0xffffffff


	//   ....[2]....
        /*00b4*/ 	.word	0xffffffff


	//   ....[3]....
        /*00b8*/ 	.word	0xffffffff


	//   ....[4]....
        /*00bc*/ 	.word	0xffffffff


	//   ....[5]....
        /*00c0*/ 	.word	0xffffffff


	//   ....[6]....
        /*00c4*/ 	.word	0xffffffff


	//   ....[7]....
        /*00c8*/ 	.word	0x05000004


	//   ....[8]....
        /*00cc*/ 	.word	0x05000004


	//----- nvinfo : EIATTR_COOP_GROUP_INSTR_OFFSETS
	.align		4
.L_579:
        /*00d0*/ 	.byte	0x04, 0x28
        /*00d2*/ 	.short	(.L_581 - .L_580)


	//   ....[0]....
.L_580:
        /*00d4*/ 	.word	0x00002ad0


	//   ....[1]....
        /*00d8*/ 	.word	0x00002b10


	//   ....[2]....
        /*00dc*/ 	.word	0x00002b60


	//   ....[3]....
        /*00e0*/ 	.word	0x00002b90


	//   ....[4]....
        /*00e4*/ 	.word	0x00002bc0


	//   ....[5]....
        /*00e8*/ 	.word	0x00002ca0


	//   ....[6]....
        /*00ec*/ 	.word	0x00002cc0


	//   ....[7]....
        /*00f0*/ 	.word	0x00002f00


	//   ....[8]....
        /*00f4*/ 	.word	0x00002f70


	//----- nvinfo : EIATTR_EXIT_INSTR_OFFSETS
	.align		4
.L_581:
        /*00f8*/ 	.byte	0x04, 0x1c
        /*00fa*/ 	.short	(.L_583 - .L_582)


	//   ....[0]....
.L_582:
        /*00fc*/ 	.word	0x00000090


	//   ....[1]....
        /*0100*/ 	.word	0x00002da0


	//   ....[2]....
        /*0104*/ 	.word	0x00002eb0


	//----- nvinfo : EIATTR_MAX_THREADS
	.align		4
.L_583:
        /*0108*/ 	.byte	0x04, 0x05
        /*010a*/ 	.short	(.L_585 - .L_584)
.L_584:
        /*010c*/ 	.word	0x00000080
        /*0110*/ 	.word	0x00000001
        /*0114*/ 	.word	0x00000001


	//----- nvinfo : EIATTR_CRS_STACK_SIZE
	.align		4
.L_585:
        /*0118*/ 	.byte	0x04, 0x1e
        /*011a*/ 	.short	(.L_587 - .L_586)
.L_586:
        /*011c*/ 	.word	0x00000000


	//----- nvinfo : EIATTR_CBANK_PARAM_SIZE
	.align		4
.L_587:
        /*0120*/ 	.byte	0x03, 0x19
        /*0122*/ 	.short	0x0048


	//----- nvinfo : EIATTR_PARAM_CBANK
	.align		4
        /*0124*/ 	.byte	0x04, 0x0a
        /*0126*/ 	.short	(.L_589 - .L_588)
	.align		4
.L_588:
        /*0128*/ 	.word	index@(.nv.constant0._ZN18transformer_engine6detail50_GLOBAL__N__0b005ce5_17_cast_transpose_cu_f1c1739d29cast_transpose_general_kernelILm4ELm4Ef13__nv_bfloat16EEvPKT1_PKfPT2_SA_S8_PfSB_mm)
        /*012c*/ 	.short	0x0210
        /*012e*/ 	.short	0x0048


	//----- nvinfo : EIATTR_SW_WAR
	.align		4
.L_589:
        /*0130*/ 	.byte	0x04, 0x36
        /*0132*/ 	.short	(.L_591 - .L_590)
.L_590:
        /*0134*/ 	.word	0x00000008
.L_591:


//--------------------- .nv.info._ZN18transformer_engine6detail50_GLOBAL__N__0b005ce5_17_cast_transpose_cu_f1c1739d29cast_transpose_general_kernelILm4ELm4Ef6__halfEEvPKT1_PKfPT2_SA_S8_PfSB_mm --------------------------
	.section	.nv.info._ZN18transformer_engine6detail50_GLOBAL__N__0b005ce5_17_cast_transpose_cu_f1c1739d29cast_transpose_general_kernelILm4ELm4Ef6__halfEEvPKT1_PKfPT2_SA_S8_PfSB_mm,"",@"SHT_CUDA_INFO"
	.sectionflags	@""
	.align	4


	//----- nvinfo : EIATTR_CUDA_API_VERSION
	.align		4
        /*0000*/ 	.byte	0x04, 0x37
        /*0002*/ 	.short	(.L_593 - .L_592)
.L_592:
        /*0004*/ 	.word	0x00000082


	//----- nvinfo : EIATTR_KPARAM_INFO
	.align		4
.L_593:
        /*0008*/ 	.byte	0x04, 0x17
        /*000a*/ 	.short	(.L_595 - .L_594)
.L_594:
        /*000c*/ 	.word	0x00000000
        /*0010*/ 	.short	0x0008
        /*0012*/ 	.short	0x0040
        /*0014*/ 	.byte	0x00, 0xf0, 0x21, 0x00


	//----- nvinfo : EIATTR_KPARAM_INFO
	.align		4
.L_595:
        /*0018*/ 	.byte	0x04, 0x17
        /*001a*/ 	.short	(.L_597 - .L_596)
.L_596:
        /*001c*/ 	.word	0x00000000
        /*0020*/ 	.short	0x0007
        /*0022*/ 	.short	0x0038
        /*0024*/ 	.byte	0x00, 0xf0, 0x21, 0x00


	//----- nvinfo : EIATTR_KPARAM_INFO
	.align		4
.L_597:
        /*0028*/ 	.byte	0x04, 0x17
        /*002a*/ 	.short	(.L_599 - .L_598)
.L_598:
        /*002c*/ 	.word	0x00000000
        /*0030*/ 	.short	0x0006
        /*0032*/ 	.short	0x0030
        /*0034*/ 	.byte	0x00, 0xf0, 0x21, 0x00


	//----- nvinfo : EIATTR_KPARAM_INFO
	.align		4
.L_599:
        /*0038*/ 	.byte	0x04, 0x17
        /*003a*/ 	.short	(.L_601 - .L_600)
.L_600:
        /*003c*/ 	.word	0x00000000
        /*0040*/ 	.short	0x0005
        /*0042*/ 	.short	0x0028
        /*0044*/ 	.byte	0x00, 0xf0, 0x21, 0x00


	//----- nvinfo : EIATTR_KPARAM_INFO
	.align		4
.L_601:
        /*0048*/ 	.byte	0x04, 0x17
        /*004a*/ 	.short	(.L_603 - .L_602)
.L_602:
        /*004c*/ 	.word	0x00000000
        /*0050*/ 	.short	0x0004
        /*0052*/ 	.short	0x0020
        /*0054*/ 	.byte	0x00, 0xf0, 0x21, 0x00


	//----- nvinfo : EIATTR_KPARAM_INFO
	.align		4
.L_603:
        /*0058*/ 	.byte	0x04, 0x17
        /*005a*/ 	.short	(.L_605 - .L_604)
.L_604:
        /*005c*/ 	.word	0x00000000
        /*0060*/ 	.short	0x0003
        /*0062*/ 	.short	0x0018
        /*0064*/ 	.byte	0x00, 0xf0, 0x21, 0x00


	//----- nvinfo : EIATTR_KPARAM_INFO
	.align		4
.L_605:
        /*0068*/ 	.byte	0x04, 0x17
        /*006a*/ 	.short	(.L_607 - .L_606)
.L_606:
        /*006c*/ 	.word	0x00000000
        /*0070*/ 	.short	0x0002
        /*0072*/ 	.short	0x0010
        /*0074*/ 	.byte	0x00, 0xf0, 0x21, 0x00


	//----- nvinfo : EIATTR_KPARAM_INFO
	.align		4
.L_607:
        /*0078*/ 	.byte	0x04, 0x17
        /*007a*/ 	.short	(.L_609 - .L_608)
.L_608:
        /*007c*/ 	.word	0x00000000
        /*0080*/ 	.short	0x0001
        /*0082*/ 	.short	0x0008
        /*0084*/ 	.byte	0x00, 0xf0, 0x21, 0x00


	//----- nvinfo : EIATTR_KPARAM_INFO
	.align		4
.L_609:
        /*0088*/ 	.byte	0x04, 0x17
        /*008a*/ 	.short	(.L_611 - .L_610)
.L_610:
        /*008c*/ 	.word	0x00000000
        /*0090*/ 	.short	0x0000
        /*0092*/ 	.short	0x0000
        /*0094*/ 	.byte	0x00, 0xf0, 0x21, 0x00


	//----- nvinfo : EIATTR_SPARSE_MMA_MASK
	.align		4
.L_611:
        /*0098*/ 	.byte	0x03, 0x50
        /*009a*/ 	.short	0x0000


	//----- nvinfo : EIATTR_MAXREG_COUNT
	.align		4
        /*009c*/ 	.byte	0x03, 0x1b
        /*009e*/ 	.short	0x00ff


	//----- nvinfo : EIATTR_NUM_BARRIERS
	.align		4
        /*00a0*/ 	.byte	0x02, 0x4c
        /*00a2*/ 	.byte	0x01
	.zero		1


	//----- nvinfo : EIATTR_MERCURY_ISA_VERSION
	.align		4
        /*00a4*/ 	.byte	0x03, 0x5f
        /*00a6*/ 	.short	0x0101


	//----- nvinfo : EIATTR_COOP_GROUP_MASK_REGIDS
	.align		4
        /*00a8*/ 	.byte	0x04, 0x29
        /*00aa*/ 	.short	(.L_613 - .L_612)


	//   ....[0]....
.L_612:
        /*00ac*/ 	.word	0xffffffff


	//   ....[1]....
        /*00b0*/ 	.word	0xffffffff


	//   ....[2]....
        /*00b4*/ 	.word	0xffffffff


	//   ....[3]....
        /*00b8*/ 	.word	0xffffffff


	//   ....[4]....
        /*00bc*/ 	.word	0xffffffff


	//   ....[5]....
        /*00c0*/ 	.word	0xffffffff


	//   ....[6]....
        /*00c4*/ 	.word	0xffffffff


	//   ....[7]....
        /*00c8*/ 	.word	0x05000004


	//   ....[8]....
        /*00cc*/ 	.word	0x05000004


	//----- nvinfo : EIATTR_COOP_GROUP_INSTR_OFFSETS
	.align		4
.L_613:
        /*00d0*/ 	.byte	0x04, 0x28
        /*00d2*/ 	.short	(.L_615 - .L_614)


	//   ....[0]....
.L_614:
        /*00d4*/ 	.word	0x00002ad0


	//   ....[1]....
        /*00d8*/ 	.word	0x00002b10


	//   ....[2]....
        /*00dc*/ 	.word	0x00002b60


	//   ....[3]....
        /*00e0*/ 	.word	0x00002b90


	//   ....[4]....
        /*00e4*/ 	.word	0x00002bc0


	//   ....[5]....
        /*00e8*/ 	.word	0x00002ca0


	//   ....[6]....
        /*00ec*/ 	.word	0x00002cc0


	//   ....[7]....
        /*00f0*/ 	.word	0x00002f00


	//   ....[8]....
        /*00f4*/ 	.word	0x00002f70


	//----- nvinfo : EIATTR_EXIT_INSTR_OFFSETS
	.align		4
.L_615:
        /*00f8*/ 	.byte	0x04, 0x1c
        /*00fa*/ 	.short	(.L_617 - .L_616)


	//   ....[0]....
.L_616:
        /*00fc*/ 	.word	0x00000090


	//   ....[1]....
        /*0100*/ 	.word	0x00002da0


	//   ....[2]....
        /*0104*/ 	.word	0x00002eb0


	//----- nvinfo : EIATTR_MAX_THREADS
	.align		4
.L_617:
        /*0108*/ 	.byte	0x04, 0x05
        /*010a*/ 	.short	(.L_619 - .L_618)
.L_618:
        /*010c*/ 	.word	0x00000080
        /*0110*/ 	.word	0x00000001
        /*0114*/ 	.word	0x00000001


	//----- nvinfo : EIATTR_CRS_STACK_SIZE
	.align		4
.L_619:
        /*0118*/ 	.byte	0x04, 0x1e
        /*011a*/ 	.short	(.L_621 - .L_620)
.L_620:
        /*011c*/ 	.word	0x00000000


	//----- nvinfo : EIATTR_CBANK_PARAM_SIZE
	.align		4
.L_621:
        /*0120*/ 	.byte	0x03, 0x19
        /*0122*/ 	.short	0x0048


	//----- nvinfo : EIATTR_PARAM_CBANK
	.align		4
        /*0124*/ 	.byte	0x04, 0x0a
        /*0126*/ 	.short	(.L_623 - .L_622)
	.align		4
.L_622:
        /*0128*/ 	.word	index@(.nv.constant0._ZN18transformer_engine6detail50_GLOBAL__N__0b005ce5_17_cast_transpose_cu_f1c1739d29cast_transpose_general_kernelILm4ELm4Ef6__halfEEvPKT1_PKfPT2_SA_S8_PfSB_mm)
        /*012c*/ 	.short	0x0210
        /*012e*/ 	.short	0x0048


	//----- nvinfo : EIATTR_SW_WAR
	.align		4
.L_623:
        /*0130*/ 	.byte	0x04, 0x36
        /*0132*/ 	.short	(.L_625 - .L_624)
.L_624:
        /*0134*/ 	.word	0x00000008
.L_625:


//--------------------- .nv.info._ZN18transformer_engine6detail50_GLOBAL__N__0b005ce5_17_cast_transpose_cu_f1c1739d29cast_transpose_general_kernelILm4ELm4EffEEvPKT1_PKfPT2_S9_S7_PfSA_mm --------------------------
	.section	.nv.info._ZN18transformer_engine6detail50_GLOBAL__N__0b005ce5_17_cast_transpose_cu_f1c1739d29cast_transpose_general_kernelILm4ELm4EffEEvPKT1_PKfPT2_S9_S7_PfSA_mm,"",@"SHT_CUDA_INFO"
	.sectionflags	@""
	.align	4


	//----- nvinfo : EIATTR_CUDA_API_VERSION
	.align		4
        /*0000*/ 	.byte	0x04, 0x37
        /*0002*/ 	.short	(.L_627 - .L_626)
.L_626:
        /*0004*/ 	.word	0x00000082


	//----- nvinfo : EIATTR_KPARAM_INFO
	.align		4
.L_627:
        /*0008*/ 	.byte	0x04, 0x17
        /*000a*/ 	.short	(.L_629 - .L_628)
.L_628:
        /*000c*/ 	.word	0x00000000
        /*0010*/ 	.short	0x0008
        /*0012*/ 	.short	0x0040
        /*0014*/ 	.byte	0x00, 0xf0, 0x21, 0x00


	//----- nvinfo : EIATTR_KPARAM_INFO
	.align		4
.L_629:
        /*0018*/ 	.byte	0x04, 0x17
        /*001a*/ 	.short	(.L_631 - .L_630)
.L_630:
        /*001c*/ 	.word	0x00000000
        /*0020*/ 	.short	0x0007
        /*0022*/ 	.short	0x0038
        /*0024*/ 	.byte	0x00, 0xf0, 0x21, 0x00


	//----- nvinfo : EIATTR_KPARAM_INFO
	.align		4
.L_631:
        /*0028*/ 	.byte	0x04, 0x17
        /*002a*/ 	.short	(.L_633 - .L_632)
.L_632:
        /*002c*/ 	.word	0x00000000
        /*0030*/ 	.short	0x0006
        /*0032*/ 	.short	0x0030
        /*0034*/ 	.byte	0x00, 0xf0, 0x21, 0x00


	//----- nvinfo : EIATTR_KPARAM_INFO
	.align		4
.L_633:
        /*0038*/ 	.byte	0x04, 0x17
        /*003a*/ 	.short	(.L_635 - .L_634)
.L_634:
        /*003c*/ 	.word	0x00000000
        /*0040*/ 	.short	0x0005
        /*0042*/ 	.short	0x0028
        /*0044*/ 	.byte	0x00, 0xf0, 0x21, 0x00


	//----- nvinfo : EIATTR_KPARAM_INFO
	.align		4
.L_635:
        /*0048*/ 	.byte	0x04, 0x17
        /*004a*/ 	.short	(.L_637 - .L_636)
.L_636:
        /*004c*/ 	.word	0x00000000
        /*0050*/ 	.short	0x0004
        /*0052*/ 	.short	0x0020
        /*0054*/ 	.byte	0x00, 0xf0, 0x21, 0x00


	//----- nvinfo : EIATTR_KPARAM_INFO
	.align		4
.L_637:
        /*0058*/ 	.byte	0x04, 0x17
        /*005a*/ 	.short	(.L_639 - .L_638)
.L_638:
        /*005c*/ 	.word	0x00000000
        /*0060*/ 	.short	0x0003
        /*0062*/ 	.short	0x0018
        /*0064*/ 	.byte	0x00, 0xf0, 0x21, 0x00


	//----- nvinfo : EIATTR_KPARAM_INFO
	.align		4
.L_639:
        /*0068*/ 	.byte	0x04, 0x17
        /*006a*/ 	.short	(.L_641 - .L_640)
.L_640:
        /*006c*/ 	.word	0x00000000
        /*0070*/ 	.short	0x0002
        /*0072*/ 	.short	0x0010
        /*0074*/ 	.byte	0x00, 0xf0, 0x21, 0x00


	//----- nvinfo : EIATTR_KPARAM_INFO
	.align		4
.L_641:
        /*0078*/ 	.byte	0x04, 0x17
        /*007a*/ 	.short	(.L_643 - .L_642)
.L_642:
        /*007c*/ 	.word	0x00000000
        /*0080*/ 	.short	0x0001
        /*0082*/ 	.short	0x0008
        /*0084*/ 	.byte	0x00, 0xf0, 0x21, 0x00


	//----- nvinfo : EIATTR_KPARAM_INFO
	.align		4
.L_643:
        /*0088*/ 	.byte	0x04, 0x17
        /*008a*/ 	.short	(.L_645 - .L_644)
.L_644:
        /*008c*/ 	.word	0x00000000
        /*0090*/ 	.short	0x0000
        /*0092*/ 	.short	0x0000
        /*0094*/ 	.byte	0x00, 0xf0, 0x21, 0x00


	//----- nvinfo : EIATTR_SPARSE_MMA_MASK
	.align		4
.L_645:
        /*0098*/ 	.byte	0x03, 0x50
        /*009a*/ 	.short	0x0000


	//----- nvinfo : EIATTR_MAXREG_COUNT
	.align		4
        /*009c*/ 	.byte	0x03, 0x1b
        /*009e*/ 	.short	0x00ff


	//----- nvinfo : EIATTR_NUM_BARRIERS
	.align		4
        /*00a0*/ 	.byte	0x02, 0x4c
        /*00a2*/ 	.byte	0x01
	.zero		1


	//----- nvinfo : EIATTR_MERCURY_ISA_VERSION
	.align		4
        /*00a4*/ 	.byte	0x03, 0x5f
        /*00a6*/ 	.short	0x0101


	//----- nvinfo : EIATTR_COOP_GROUP_MASK_REGIDS
	.align		4
        /*00a8*/ 	.byte	0x04, 0x29
        /*00aa*/ 	.short	(.L_647 - .L_646)


	//   ....[0]....
.L_646:
        /*00ac*/ 	.word	0xffffffff


	//   ....[1]....
        /*00b0*/ 	.word	0xffffffff


	//   ....[2]....
        /*00b4*/ 	.word	0xffffffff


	//   ....[3]....
        /*00b8*/ 	.word	0xffffffff


	//   ....[4]....
        /*00bc*/ 	.word	0xffffffff


	//   ....[5]....
        /*00c0*/ 	.word	0xffffffff


	//   ....[6]....
        /*00c4*/ 	.word	0xffffffff


	//   ....[7]....
        /*00c8*/ 	.word	0x05000005


	//   ....[8]....
        /*00cc*/ 	.word	0x05000005


	//----- nvinfo : EIATTR_COOP_GROUP_INSTR_OFFSETS
	.align		4
.L_647:
        /*00d0*/ 	.byte	0x04, 0x28
        /*00d2*/ 	.short	(.L_649 - .L_648)


	//   ....[0]....
.L_648:
        /*00d4*/ 	.word	0x00001aa0


	//   ....[1]....
        /*00d8*/ 	.word	0x00001b00


	//   ....[2]....
        /*00dc*/ 	.word	0x00001b20


	//   ....[3]....
        /*00e0*/ 	.word	0x00001b40


	//   ....[4]....
        /*00e4*/ 	.word	0x00001b70


	//   ....[5]....
        /*00e8*/ 	.word	0x00001c50


	//   ....[6]....
        /*00ec*/ 	.word	0x00001c70


	//   ....[7]....
        /*00f0*/ 	.word	0x00001e80


	//   ....[8]....
        /*00f4*/ 	.word	0x00001ef0


	//----- nvinfo : EIATTR_EXIT_INSTR_OFFSETS
	.align		4
.L_649:
        /*00f8*/ 	.byte	0x04, 0x1c
        /*00fa*/ 	.short	(.L_651 - .L_650)


	//   ....[0]....
.L_650:
        /*00fc*/ 	.word	0x00000090


	//   ....[1]....
        /*0100*/ 	.word	0x00001d40


	//   ....[2]....
        /*0104*/ 	.word	0x00001e30


	//----- nvinfo : EIATTR_MAX_THREADS
	.align		4
.L_651:
        /*0108*/ 	.byte	0x04, 0x05
        /*010a*/ 	.short	(.L_653 - .L_652)
.L_652:
        /*010c*/ 	.word	0x00000080
        /*0110*/ 	.word	0x00000001
        /*0114*/ 	.word	0x00000001


	//----- nvinfo : EIATTR_CRS_STACK_SIZE
	.align		4
.L_653:
        /*0118*/ 	.byte	0x04, 0x1e
        /*011a*/ 	.short	(.L_655 - .L_654)
.L_654:
        /*011c*/ 	.word	0x00000000


	//----- nvinfo : EIATTR_CBANK_PARAM_SIZE
	.align		4
.L_655:
        /*0120*/ 	.byte	0x03, 0x19
        /*0122*/ 	.short	0x0048


	//----- nvinfo : EIATTR_PARAM_CBANK
	.align		4
        /*0124*/ 	.byte	0x04, 0x0a
        /*0126*/ 	.short	(.L_657 - .L_656)
	.align		4
.L_656:
        /*0128*/ 	.word	index@(.nv.constant0._ZN18transformer_engine6detail50_GLOBAL__N__0b005ce5_17_cast_transpose_cu_f1c1739d29cast_transpose_general_kernelILm4ELm4EffEEvPKT1_PKfPT2_S9_S7_PfSA_mm)
        /*012c*/ 	.short	0x0210
        /*012e*/ 	.short	0x0048


	//----- nvinfo : EIATTR_SW_WAR
	.align		4
.L_657:
        /*0130*/ 	.byte	0x04, 0x36
        /*0132*/ 	.short	(.L_659 - .L_658)
.L_658:
        /*0134*/ 	.word	0x00000008
.L_659:


//--------------------- .nv.callgraph             --------------------------
	.section	.nv.callgraph,"",@"SHT_CUDA_CALLGRAPH"
	.align	4
	.sectionentsize	8
	.align		4
        /*0000*/ 	.word	0x00000000
	.align		4
        /*0004*/ 	.word	0xffffffff
	.align		4
        /*0008*/ 	.word	0x00000000
	.align		4
        /*000c*/ 	.word	0xfffffffe
	.align		4
        /*0010*/ 	.word	0x00000000
	.align		4
        /*0014*/ 	.word	0xfffffffd
	.align		4
        /*0018*/ 	.word	0x00000000
	.align		4
        /*001c*/ 	.word	0xfffffffc


//--------------------- .text._ZN18transformer_engine6detail50_GLOBAL__N__0b005ce5_17_cast_transpose_cu_f1c1739d29cast_transpose_general_kernelILm4ELm4E13__nv_bfloat1613__nv_fp8_e4m3EEvPKT1_PKfPT2_SB_S9_PfSC_mm --------------------------
	.section	.text._ZN18transformer_engine6detail50_GLOBAL__N__0b005ce5_17_cast_transpose_cu_f1c1739d29cast_transpose_general_kernelILm4ELm4E13__nv_bfloat1613__nv_fp8_e4m3EEvPKT1_PKfPT2_SB_S9_PfSC_mm,"ax",@progbits
	.align	128
.text._ZN18transformer_engine6detail50_GLOBAL__N__0b005ce5_17_cast_transpose_cu_f1c1739d29cast_transpose_general_kernelILm4ELm4E13__nv_bfloat1613__nv_fp8_e4m3EEvPKT1_PKfPT2_SB_S9_PfSC_mm:
        .type           _ZN18transformer_engine6detail50_GLOBAL__N__0b005ce5_17_cast_transpose_cu_f1c1739d29cast_transpose_general_kernelILm4ELm4E13__nv_bfloat1613__nv_fp8_e4m3EEvPKT1_PKfPT2_SB_S9_PfSC_mm,@function
        .size           _ZN18transformer_engine6detail50_GLOBAL__N__0b005ce5_17_cast_transpose_cu_f1c1739d29cast_transpose_general_kernelILm4ELm4E13__nv_bfloat1613__nv_fp8_e4m3EEvPKT1_PKfPT2_SB_S9_PfSC_mm,(.L_x_1167 - _ZN18transformer_engine6detail50_GLOBAL__N__0b005ce5_17_cast_transpose_cu_f1c1739d29cast_transpose_general_kernelILm4ELm4E13__nv_bfloat1613__nv_fp8_e4m3EEvPKT1_PKfPT2_SB_S9_PfSC_mm)
        .other          _ZN18transformer_engine6detail50_GLOBAL__N__0b005ce5_17_cast_transpose_cu_f1c1739d29cast_transpose_general_kernelILm4ELm4E13__nv_bfloat1613__nv_fp8_e4m3EEvPKT1_PKfPT2_SB_S9_PfSC_mm,@"STO_CUDA_ENTRY STV_DEFAULT"
_ZN18transformer_engine6detail50_GLOBAL__N__0b005ce5_17_cast_transpose_cu_f1c1739d29cast_transpose_general_kernelILm4ELm4E13__nv_bfloat1613__nv_fp8_e4m3EEvPKT1_PKfPT2_SB_S9_PfSC_mm:
[----:B------:R-:W-:Y:S01]  /*0000*/  LDC R1, c[0x0][0x28] ;  /* 0x00000a00ff017b82 */ /* 0x000fe20000000800 */
[----:B------:R-:W-:Y:S01]  /*0010*/  ULDC.64 UR4, c[0x0][0x218] ;  /* 0x0000860000047ab9 */ /* 0x000fe20000000a00 */
[----:B------:R-:W-:Y:S01]  /*0020*/  ULDC.64 UR6, c[0x0][0x208] ;  /* 0x0000820000067ab9 */ /* 0x000fe20000000a00 */
[----:B------:R-:W-:-:S04]  /*0030*/  ISETP.NE.U32.AND P0, PT, RZ, UR4, PT ;  /* 0x00000004ff007c0c */ /* 0x000fc8000bf05070 */
[----:B------:R-:W-:-:S13]  /*0040*/  ISETP.NE.AND.EX P0, PT, RZ, UR5, PT, P0 ;  /* 0x00000005ff007c0c */ /* 0x000fda000bf05300 */
[----:B------:R-:W-:Y:S05]  /*0050*/  @!P0 BRA `(.L_x_0) ;  /* 0x0000000000108947 */ /* 0x000fea0003800000 */
[----:B------:R-:W0:Y:S02]  /*0060*/  LDC.64 R2, c[0x0][0x218] ;  /* 0x00008600ff027b82 */ /* 0x000e240000000a00 */
[----:B0-----:R-:W2:Y:S02]  /*0070*/  LDG.E.CONSTANT R2, desc[UR6][R2.64] ;  /* 0x0000000602027981 */ /* 0x001ea4000c1e9900 */
[----:B--2---:R-:W-:-:S13]  /*0080*/  FSETP.NEU.AND P0, PT, R2, 1, PT ;  /* 0x3f8000000200780b */ /* 0x004fda0003f0d000 */
[----:B------:R-:W-:Y:S05]  /*0090*/  @!P0 EXIT ;  /* 0x000000000000894d */ /* 0x000fea0003800000 */
.L_x_0:
[----:B------:R-:W0:Y:S02]  /*00a0*/  LDC.64 R4, c[0x0][0x250] ;  /* 0x00009400ff047b82 */ /* 0x000e240000000a00 */
[----:B0-----:R-:W-:-:S05]  /*00b0*/  IADD3 R0, P0, R4, 0x7f, RZ ;  /* 0x0000007f04007810 */ /* 0x001fca0007f1e0ff */
[----:B------:R-:W-:-:S05]  /*00c0*/  IMAD.X R5, RZ, RZ, R5, P0 ;  /* 0x000000ffff057224 */ /* 0x000fca00000e0605 */
[--C-:B------:R-:W-:Y:S02]  /*00d0*/  SHF.R.U32.HI R3, RZ, 0x7, R5.reuse ;  /* 0x00000007ff037819 */ /* 0x100fe40000011605 */
[----:B------:R-:W-:Y:S02]  /*00e0*/  SHF.R.U64 R0, R0, 0x7, R5 ;  /* 0x0000000700007819 */ /* 0x000fe40000001205 */
[----:B------:R-:W-:-:S13]  /*00f0*/  LOP3.LUT P0, RZ, R3, 0x1ffffff, RZ, 0xc0, !PT ;  /* 0x01ffffff03ff7812 */ /* 0x000fda000780c0ff */
[----:B------:R-:W-:Y:S05]  /*0100*/  @!P0 BRA `(.L_x_1) ;  /* 0x0000000000308947 */ /* 0x000fea0003800000 */
[----:B------:R-:W0:Y:S01]  /*0110*/  S2UR UR4, SR_CTAID.X ;  /* 0x00000000000479c3 */ /* 0x000e220000002500 */
[----:B------:R-:W-:-:S07]  /*0120*/  MOV R2, 0x140 ;  /* 0x0000014000027802 */ /* 0x000fce0000000f00 */
[----:B0-----:R-:W-:Y:S05]  /*0130*/  CALL.REL.NOINC `($__internal_0_$__cuda_sm20_div_u64) ;  /* 0x0000008400fc7944 */ /* 0x001fea0003c00000 */
[----:B------:R-:W-:Y:S01]  /*0140*/  IADD3 R7, P0, RZ, -R16, RZ ;  /* 0x80000010ff077210 */ /* 0x000fe20007f1e0ff */
[----:B------:R-:W-:-:S04]  /*0150*/  UMOV UR5, URZ ;  /* 0x0000003f00057c82 */ /* 0x000fc80008000000 */
[----:B------:R-:W-:-:S04]  /*0160*/  IMAD.X R5, RZ, RZ, ~R17, P0 ;  /* 0x000000ffff057224 */ /* 0x000fc800000e0e11 */
[----:B------:R-:W-:Y:S02]  /*0170*/  IMAD R2, R5, R0, RZ ;  /* 0x0000000005027224 */ /* 0x000fe400078e02ff */
[----:B------:R-:W-:-:S04]  /*0180*/  IMAD.WIDE.U32 R4, R0, R7, UR4 ;  /* 0x0000000400047e25 */ /* 0x000fc8000f8e0007 */
[----:B------:R-:W-:Y:S02]  /*0190*/  IMAD R3, R3, R7, R2 ;  /* 0x0000000703037224 */ /* 0x000fe400078e0202 */
[----:B------:R-:W-:Y:S02]  /*01a0*/  IMAD.MOV.U32 R0, RZ, RZ, R4 ;  /* 0x000000ffff007224 */ /* 0x000fe400078e0004 */
[----:B------:R-:W-:Y:S01]  /*01b0*/  IMAD.IADD R3, R5, 0x1, R3 ;  /* 0x0000000105037824 */ /* 0x000fe200078e0203 */
[----:B------:R-:W-:Y:S06]  /*01c0*/  BRA `(.L_x_2) ;  /* 0x00000000005c7947 */ /* 0x000fec0003800000 */
.L_x_1:
[----:B------:R-:W0:Y:S01]  /*01d0*/  I2F.U32.RP R4, R0 ;  /* 0x0000000000047306 */ /* 0x000e220000209000 */
[----:B------:R-:W1:Y:S01]  /*01e0*/  S2R R6, SR_CTAID.X ;  /* 0x0000000000067919 */ /* 0x000e620000002500 */
[----:B------:R-:W-:Y:S01]  /*01f0*/  ISETP.NE.U32.AND P2, PT, R0, RZ, PT ;  /* 0x000000ff0000720c */ /* 0x000fe20003f45070 */
[----:B------:R-:W-:-:S05]  /*0200*/  IMAD.MOV.U32 R17, RZ, RZ, RZ ;  /* 0x000000ffff117224 */ /* 0x000fca00078e00ff */
[----:B0-----:R-:W0:Y:S02]  /*0210*/  MUFU.RCP R4, R4 ;  /* 0x0000000400047308 */ /* 0x001e240000001000 */
[----:B0-----:R-:W-:-:S06]  /*0220*/  VIADD R2, R4, 0xffffffe ;  /* 0x0ffffffe04027836 */ /* 0x001fcc0000000000 */
[----:B------:R0:W2:Y:S02]  /*0230*/  F2I.FTZ.U32.TRUNC.NTZ R3, R2 ;  /* 0x0000000200037305 */ /* 0x0000a4000021f000 */
[----:B0-----:R-:W-:Y:S02]  /*0240*/  IMAD.MOV.U32 R2, RZ, RZ, RZ ;  /* 0x000000ffff027224 */ /* 0x001fe400078e00ff */
[----:B--2---:R-:W-:-:S04]  /*0250*/  IMAD.MOV R5, RZ, RZ, -R3 ;  /* 0x000000ffff057224 */ /* 0x004fc800078e0a03 */
[----:B------:R-:W-:-:S04]  /*0260*/  IMAD R5, R5, R0, RZ ;  /* 0x0000000005057224 */ /* 0x000fc800078e02ff */
[----:B------:R-:W-:-:S06]  /*0270*/  IMAD.HI.U32 R3, R3, R5, R2 ;  /* 0x0000000503037227 */ /* 0x000fcc00078e0002 */
[----:B-1----:R-:W-:-:S04]  /*0280*/  IMAD.HI.U32 R16, R3, R6, RZ ;  /* 0x0000000603107227 */ /* 0x002fc800078e00ff */
[----:B------:R-:W-:-:S04]  /*0290*/  IMAD.MOV R3, RZ, RZ, -R16 ;  /* 0x000000ffff037224 */ /* 0x000fc800078e0a10 */
[----:B------:R-:W-:-:S05]  /*02a0*/  IMAD R3, R0, R3, R6 ;  /* 0x0000000300037224 */ /* 0x000fca00078e0206 */
[----:B------:R-:W-:-:S13]  /*02b0*/  ISETP.GE.U32.AND P0, PT, R3, R0, PT ;  /* 0x000000000300720c */ /* 0x000fda0003f06070 */
[----:B------:R-:W-:Y:S02]  /*02c0*/  @P0 IMAD.IADD R3, R3, 0x1, -R0 ;  /* 0x0000000103030824 */ /* 0x000fe400078e0a00 */
[----:B------:R-:W-:-:S03]  /*02d0*/  @P0 VIADD R16, R16, 0x1 ;  /* 0x0000000110100836 */ /* 0x000fc60000000000 */
[----:B------:R-:W-:Y:S01]  /*02e0*/  ISETP.GE.U32.AND P1, PT, R3, R0, PT ;  /* 0x000000000300720c */ /* 0x000fe20003f26070 */
[----:B------:R-:W-:-:S12]  /*02f0*/  IMAD.MOV.U32 R3, RZ, RZ, RZ ;  /* 0x000000ffff037224 */ /* 0x000fd800078e00ff */
[----:B------:R-:W-:Y:S01]  /*0300*/  @P1 VIADD R16, R16, 0x1 ;  /* 0x0000000110101836 */ /* 0x000fe20000000000 */
[----:B------:R-:W-:-:S05]  /*0310*/  @!P2 LOP3.LUT R16, RZ, R0, RZ, 0x33, !PT ;  /* 0x00000000ff10a212 */ /* 0x000fca00078e33ff */
[----:B------:R-:W-:-:S04]  /*0320*/  IMAD.MOV R5, RZ, RZ, -R16 ;  /* 0x000000ffff057224 */ /* 0x000fc800078e0a10 */
[----:B------:R-:W-:-:S07]  /*0330*/  IMAD R0, R0, R5, R6 ;  /* 0x0000000500007224 */ /* 0x000fce00078e0206 */
.L_x_2:
[----:B------:R-:W0:Y:S01]  /*0340*/  S2R R2, SR_TID.X ;  /* 0x0000000000027919 */ /* 0x000e220000002100 */
[----:B------:R-:W-:Y:S01]  /*0350*/  ULDC.64 UR4, c[0x0][0x230] ;  /* 0x00008c0000047ab9 */ /* 0x000fe20000000a00 */
[C---:B------:R-:W-:Y:S01]  /*0360*/  IMAD.SHL.U32 R5, R16.reuse, 0x40, RZ ;  /* 0x0000004010057824 */ /* 0x040fe200078e00ff */
[----:B------:R-:W-:Y:S02]  /*0370*/  ISETP.NE.U32.AND P0, PT, RZ, UR4, PT ;  /* 0x00000004ff007c0c */ /* 0x000fe4000bf05070 */
[----:B------:R-:W-:Y:S02]  /*0380*/  SHF.L.U64.HI R10, R16, 0x6, R17 ;  /* 0x00000006100a7819 */ /* 0x000fe40000010211 */
[----:B------:R-:W-:Y:S01]  /*0390*/  ISETP.NE.AND.EX P0, PT, RZ, UR5, PT, P0 ;  /* 0x00000005ff007c0c */ /* 0x000fe2000bf05300 */
[----:B------:R-:W-:-:S12]  /*03a0*/  ULDC.64 UR4, c[0x0][0x250] ;  /* 0x0000940000047ab9 */ /* 0x000fd80000000a00 */
[----:B------:R-:W1:Y:S01]  /*03b0*/  @P0 LDC.64 R8, c[0x0][0x230] ;  /* 0x00008c00ff080b82 */ /* 0x000e620000000a00 */
[----:B0-----:R-:W-:Y:S01]  /*03c0*/  IMAD.SHL.U32 R6, R2, 0x2, RZ ;  /* 0x0000000202067824 */ /* 0x001fe200078e00ff */
[----:B------:R-:W-:-:S04]  /*03d0*/  SHF.R.U32.HI R4, RZ, 0x3, R2 ;  /* 0x00000003ff047819 */ /* 0x000fc80000011602 */
[----:B------:R-:W-:Y:S01]  /*03e0*/  LOP3.LUT R18, R6, 0x3e, RZ, 0xc0, !PT ;  /* 0x0000003e06127812 */ /* 0x000fe200078ec0ff */
[----:B------:R-:W-:Y:S01]  /*03f0*/  IMAD.MOV.U32 R6, RZ, RZ, 0x3f800000 ;  /* 0x3f800000ff067424 */ /* 0x000fe200078e00ff */
[----:B------:R-:W-:-:S04]  /*0400*/  LOP3.LUT R31, R4, 0x1ffffffc, RZ, 0xc0, !PT ;  /* 0x1ffffffc041f7812 */ /* 0x000fc800078ec0ff */
[C---:B------:R-:W-:Y:S01]  /*0410*/  LEA R31, P2, R0.reuse, R31, 0x7 ;  /* 0x0000001f001f7211 */ /* 0x040fe200078438ff */
[----:B-1----:R0:W5:Y:S03]  /*0420*/  @P0 LDG.E.CONSTANT R6, desc[UR6][R8.64] ;  /* 0x0000000608060981 */ /* 0x002166000c1e9900 */
[----:B------:R-:W-:Y:S02]  /*0430*/  ISETP.GE.U32.AND P1, PT, R31, UR4, PT ;  /* 0x000000041f007c0c */ /* 0x000fe4000bf26070 */
[----:B------:R-:W-:Y:S02]  /*0440*/  LEA.HI.X R4, R0, RZ, R3, 0x7, P2 ;  /* 0x000000ff00047211 */ /* 0x000fe400010f3c03 */
[----:B------:R-:W-:Y:S02]  /*0450*/  IADD3 R18, P2, R18, R5, RZ ;  /* 0x0000000512127210 */ /* 0x000fe40007f5e0ff */
[----:B------:R-:W-:Y:S01]  /*0460*/  ISETP.GE.U32.AND.EX P1, PT, R4, UR5, PT, P1 ;  /* 0x0000000504007c0c */ /* 0x000fe2000bf26110 */
[----:B------:R-:W-:Y:S01]  /*0470*/  BSSY B0, `(.L_x_3) ;  /* 0x0000024000007945 */ /* 0x000fe20003800000 */
[----:B------:R-:W-:-:S02]  /*0480*/  IMAD.MOV.U32 R7, RZ, RZ, RZ ;  /* 0x000000ffff077224 */ /* 0x000fc400078e00ff */
[----:B------:R-:W-:-:S09]  /*0490*/  IMAD.X R19, RZ, RZ, R10, P2 ;  /* 0x000000ffff137224 */ /* 0x000fd200010e060a */
[----:B0-----:R-:W-:Y:S05]  /*04a0*/  @P1 BRA `(.L_x_4) ;  /* 0x0000000000801947 */ /* 0x001fea0003800000 */
[----:B------:R-:W-:Y:S01]  /*04b0*/  IADD3 R7, P2, R18, 0x1, RZ ;  /* 0x0000000112077810 */ /* 0x000fe20007f5e0ff */
[----:B------:R-:W-:Y:S01]  /*04c0*/  ULDC.64 UR8, c[0x0][0x248] ;  /* 0x0000920000087ab9 */ /* 0x000fe20000000a00 */
[----:B------:R-:W-:Y:S01]  /*04d0*/  ULDC.64 UR10, c[0x0][0x210] ;  /* 0x00008400000a7ab9 */ /* 0x000fe20000000a00 */
[----:B------:R-:W-:Y:S01]  /*04e0*/  IMAD R12, R4, UR8, RZ ;  /* 0x00000008040c7c24 */ /* 0x000fe2000f8e02ff */
[----:B------:R-:W-:Y:S01]  /*04f0*/  ISETP.GE.U32.AND P1, PT, R7, UR8, PT ;  /* 0x0000000807007c0c */ /* 0x000fe2000bf26070 */
[--C-:B------:R-:W-:Y:S01]  /*0500*/  IMAD.X R7, RZ, RZ, R19.reuse, P2 ;  /* 0x000000ffff077224 */ /* 0x100fe200010e0613 */
[----:B------:R-:W-:Y:S01]  /*0510*/  ISETP.GE.U32.AND P0, PT, R18, UR8, PT ;  /* 0x0000000812007c0c */ /* 0x000fe2000bf06070 */
[----:B------:R-:W-:-:S03]  /*0520*/  IMAD.WIDE.U32 R10, R31, UR8, R18 ;  /* 0x000000081f0a7c25 */ /* 0x000fc6000f8e0012 */
[----:B------:R-:W-:Y:S01]  /*0530*/  ISETP.GE.U32.AND.EX P0, PT, R19, UR9, PT, P0 ;  /* 0x0000000913007c0c */ /* 0x000fe2000bf06100 */
[----:B------:R-:W-:Y:S01]  /*0540*/  IMAD R21, R31, UR9, R12 ;  /* 0x000000091f157c24 */ /* 0x000fe2000f8e020c */
[----:B------:R-:W-:Y:S01]  /*0550*/  ISETP.GE.U32.AND.EX P1, PT, R7, UR9, PT, P1 ;  /* 0x0000000907007c0c */ /* 0x000fe2000bf26110 */
[----:B------:R-:W-:Y:S01]  /*0560*/  ULDC.64 UR8, c[0x0][0x220] ;  /* 0x0000880000087ab9 */ /* 0x000fe20000000a00 */
[----:B------:R-:W-:Y:S01]  /*0570*/  LEA R12, P2, R10, UR10, 0x1 ;  /* 0x0000000a0a0c7c11 */ /* 0x000fe2000f8408ff */
[----:B------:R-:W-:-:S05]  /*0580*/  IMAD.IADD R21, R11, 0x1, R21 ;  /* 0x000000010b157824 */ /* 0x000fca00078e0215 */
[----:B------:R-:W-:-:S05]  /*0590*/  LEA.HI.X R13, R10, UR11, R21, 0x1, P2 ;  /* 0x0000000b0a0d7c11 */ /* 0x000fca00090f0c15 */
[----:B------:R-:W2:Y:S04]  /*05a0*/  @!P0 LDG.E.U16.CONSTANT R7, desc[UR6][R12.64] ;  /* 0x000000060c078981 */ /* 0x000ea8000c1e9500 */
[----:B------:R-:W3:Y:S01]  /*05b0*/  @!P1 LDG.E.U16.CONSTANT R11, desc[UR6][R12.64+0x2] ;  /* 0x000002060c0b9981 */ /* 0x000ee2000c1e9500 */
[----:B------:R-:W-:Y:S01]  /*05c0*/  IADD3 R10, P2, R10, UR8, RZ ;  /* 0x000000080a0a7c10 */ /* 0x000fe2000ff5e0ff */
[----:B--2---:R-:W-:Y:S02]  /*05d0*/  @!P0 IMAD.U32 R15, R7, 0x10000, RZ ;  /* 0x00010000070f8824 */ /* 0x004fe400078e00ff */
[----:B---3--:R-:W-:Y:S02]  /*05e0*/  @!P1 IMAD.U32 R14, R11, 0x10000, RZ ;  /* 0x000100000b0e9824 */ /* 0x008fe400078e00ff */
[-C--:B-----5:R-:W-:Y:S01]  /*05f0*/  @!P0 FMUL R7, R15, R6.reuse ;  /* 0x000000060f078220 */ /* 0x0a0fe20000400000 */
[----:B------:R-:W-:Y:S01]  /*0600*/  IADD3.X R11, R21, UR9, RZ, P2, !PT ;  /* 0x00000009150b7c10 */ /* 0x000fe200097fe4ff */
[----:B------:R-:W-:-:S03]  /*0610*/  @!P1 FMUL R20, R14, R6 ;  /* 0x000000060e149220 */ /* 0x000fc60000400000 */
[----:B------:R-:W-:Y:S01]  /*0620*/  @!P0 F2FP.SATFINITE.E4M3.F32.PACK_AB_MERGE_C R21, RZ, R7, RZ ;  /* 0x00000007ff15823e */ /* 0x000fe200048070ff */
[----:B------:R-:W-:Y:S01]  /*0630*/  IMAD.MOV.U32 R7, RZ, RZ, RZ ;  /* 0x000000ffff077224 */ /* 0x000fe200078e00ff */
[----:B------:R-:W-:Y:S02]  /*0640*/  @!P0 FMNMX R7, RZ, |R15|, !PT ;  /* 0x4000000fff078209 */ /* 0x000fe40007800000 */
[----:B------:R-:W-:Y:S01]  /*0650*/  @!P1 F2FP.SATFINITE.E4M3.F32.PACK_AB_MERGE_C R23, RZ, R20, RZ ;  /* 0x00000014ff17923e */ /* 0x000fe200048070ff */
[----:B------:R0:W-:Y:S01]  /*0660*/  @!P0 STG.E.U8 desc[UR6][R10.64], R21 ;  /* 0x000000150a008986 */ /* 0x0001e2000c101106 */
[----:B------:R-:W-:Y:S02]  /*0670*/  @!P0 LOP3.LUT R8, R21, 0xff, RZ, 0xc0, !PT ;  /* 0x000000ff15088812 */ /* 0x000fe400078ec0ff */
[----:B------:R-:W-:Y:S01]  /*0680*/  @!P1 FMNMX R7, R7, |R14|, !PT ;  /* 0x4000000e07079209 */ /* 0x000fe20007800000 */
[----:B------:R0:W-:Y:S01]  /*0690*/  @!P1 STG.E.U8 desc[UR6][R10.64+0x1], R23 ;  /* 0x000001170a009986 */ /* 0x0001e2000c101106 */
[----:B------:R-:W-:-:S07]  /*06a0*/  @!P1 LOP3.LUT R9, R23, 0xff, RZ, 0xc0, !PT ;  /* 0x000000ff17099812 */ /* 0x000fce00078ec0ff */
.L_x_4:
[----:B------:R-:W-:Y:S05]  /*06b0*/  BSYNC B0 ;  /* 0x0000000000007941 */ /* 0x000fea0003800000 */
.L_x_3:
[----:B0-----:R-:W-:Y:S01]  /*06c0*/  IADD3 R23, P1, R31, 0x1, RZ ;  /* 0x000000011f177810 */ /* 0x001fe20007f3e0ff */
[----:B------:R-:W-:Y:S03]  /*06d0*/  BSSY B0, `(.L_x_5) ;  /* 0x000002a000007945 */ /* 0x000fe60003800000 */
[----:B------:R-:W-:Y:S01]  /*06e0*/  ISETP.GE.U32.AND P0, PT, R23, UR4, PT ;  /* 0x0000000417007c0c */ /* 0x000fe2000bf06070 */
[----:B------:R-:W-:-:S05]  /*06f0*/  IMAD.X R12, RZ, RZ, R4, P1 ;  /* 0x000000ffff0c7224 */ /* 0x000fca00008e0604 */
[----:B------:R-:W-:-:S13]  /*0700*/  ISETP.GE.U32.AND.EX P0, PT, R12, UR5, PT, P0 ;  /* 0x000000050c007c0c */ /* 0x000fda000bf06100 */
[----:B------:R-:W-:Y:S05]  /*0710*/  @P0 BRA `(.L_x_6) ;  /* 0x0000000000940947 */ /* 0x000fea0003800000 */
[C---:B------:R-:W-:Y:S01]  /*0720*/  IADD3 R13, P2, R18.reuse, 0x1, RZ ;  /* 0x00000001120d7810 */ /* 0x040fe20007f5e0ff */
[----:B------:R-:W-:Y:S01]  /*0730*/  ULDC.64 UR8, c[0x0][0x248] ;  /* 0x0000920000087ab9 */ /* 0x000fe20000000a00 */
[----:B------:R-:W-:Y:S01]  /*0740*/  IMAD.MOV.U32 R10, RZ, RZ, R18 ;  /* 0x000000ffff0a7224 */ /* 0x000fe200078e0012 */
[----:B------:R-:W-:Y:S01]  /*0750*/  ISETP.GE.U32.AND P0, PT, R18, UR8, PT ;  /* 0x0000000812007c0c */ /* 0x000fe2000bf06070 */
[--C-:B------:R-:W-:Y:S01]  /*0760*/  IMAD.MOV.U32 R11, RZ, RZ, R19.reuse ;  /* 0x000000ffff0b7224 */ /* 0x100fe200078e0013 */
[----:B------:R-:W-:Y:S01]  /*0770*/  ISETP.GE.U32.AND P1, PT, R13, UR8, PT ;  /* 0x000000080d007c0c */ /* 0x000fe2000bf26070 */
[----:B------:R-:W-:Y:S01]  /*0780*/  IMAD R12, R12, UR8, RZ ;  /* 0x000000080c0c7c24 */ /* 0x000fe2000f8e02ff */
[----:B------:R-:W-:Y:S01]  /*0790*/  ISETP.GE.U32.AND.EX P0, PT, R19, UR9, PT, P0 ;  /* 0x0000000913007c0c */ /* 0x000fe2000bf06100 */
[----:B------:R-:W-:Y:S01]  /*07a0*/  IMAD.X R13, RZ, RZ, R19, P2 ;  /* 0x000000ffff0d7224 */ /* 0x000fe200010e0613 */
[----:B------:R-:W-:Y:S01]  /*07b0*/  ULDC.64 UR10, c[0x0][0x210] ;  /* 0x00008400000a7ab9 */ /* 0x000fe20000000a00 */
[----:B------:R-:W-:-:S03]  /*07c0*/  IMAD.WIDE.U32 R10, R23, UR8, R10 ;  /* 0x00000008170a7c25 */ /* 0x000fc6000f8e000a */
[----:B------:R-:W-:Y:S01]  /*07d0*/  ISETP.GE.U32.AND.EX P1, PT, R13, UR9, PT, P1 ;  /* 0x000000090d007c0c */ /* 0x000fe2000bf26110 */
[----:B------:R-:W-:Y:S01]  /*07e0*/  IMAD R23, R23, UR9, R12 ;  /* 0x0000000917177c24 */ /* 0x000fe2000f8e020c */
[----:B------:R-:W-:Y:S01]  /*07f0*/  LEA R12, P2, R10, UR10, 0x1 ;  /* 0x0000000a0a0c7c11 */ /* 0x000fe2000f8408ff */
[----:B------:R-:W-:Y:S02]  /*0800*/  ULDC.64 UR8, c[0x0][0x220] ;  /* 0x0000880000087ab9 */ /* 0x000fe40000000a00 */
[----:B------:R-:W-:-:S05]  /*0810*/  IMAD.IADD R23, R11, 0x1, R23 ;  /* 0x000000010b177824 */ /* 0x000fca00078e0217 */
[----:B------:R-:W-:-:S05]  /*0820*/  LEA.HI.X R13, R10, UR11, R23, 0x1, P2 ;  /* 0x0000000b0a0d7c11 */ /* 0x000fca00090f0c17 */
[----:B------:R-:W2:Y:S04]  /*0830*/  @!P0 LDG.E.U16.CONSTANT R11, desc[UR6][R12.64] ;  /* 0x000000060c0b8981 */ /* 0x000ea8000c1e9500 */
[----:B------:R0:W3:Y:S01]  /*0840*/  @!P1 LDG.E.U16.CONSTANT R15, desc[UR6][R12.64+0x2] ;  /* 0x000002060c0f9981 */ /* 0x0000e2000c1e9500 */
[----:B------:R-:W-:Y:S02]  /*0850*/  IADD3 R10, P2, R10, UR8, RZ ;  /* 0x000000080a0a7c10 */ /* 0x000fe4000ff5e0ff */
[----:B0-----:R-:W-:Y:S01]  /*0860*/  @!P0 LOP3.LUT R13, R8, 0xffff00ff, RZ, 0xc0, !PT ;  /* 0xffff00ff080d8812 */ /* 0x001fe200078ec0ff */
[----:B--2---:R-:W-:Y:S01]  /*0870*/  @!P0 IMAD.U32 R14, R11, 0x10000, RZ ;  /* 0x000100000b0e8824 */ /* 0x004fe200078e00ff */
[----:B------:R-:W-:Y:S02]  /*0880*/  IADD3.X R11, R23, UR9, RZ, P2, !PT ;  /* 0x00000009170b7c10 */ /* 0x000fe400097fe4ff */
[----:B------:R-:W-:Y:S01]  /*0890*/  @!P1 LOP3.LUT R23, R9, 0xffff00ff, RZ, 0xc0, !PT ;  /* 0xffff00ff09179812 */ /* 0x000fe200078ec0ff */
[----:B---3--:R-:W-:-:S02]  /*08a0*/  @!P1 IMAD.U32 R20, R15, 0x10000, RZ ;  /* 0x000100000f149824 */ /* 0x008fc400078e00ff */
[----:B-----5:R-:W-:Y:S01]  /*08b0*/  @!P0 FMUL R15, R14, R6 ;  /* 0x000000060e0f8220 */ /* 0x020fe20000400000 */
[----:B------:R-:W-:Y:S01]  /*08c0*/  @!P0 FMNMX R7, R7, |R14|, !PT ;  /* 0x4000000e07078209 */ /* 0x000fe20007800000 */
[----:B------:R-:W-:-:S03]  /*08d0*/  @!P1 FMUL R21, R20, R6 ;  /* 0x0000000614159220 */ /* 0x000fc60000400000 */
[----:B------:R-:W-:Y:S02]  /*08e0*/  @!P0 F2FP.SATFINITE.E4M3.F32.PACK_AB_MERGE_C R15, RZ, R15, RZ ;  /* 0x0000000fff0f823e */ /* 0x000fe400048070ff */
[----:B------:R-:W-:Y:S02]  /*08f0*/  @!P1 FMNMX R7, R7, |R20|, !PT ;  /* 0x4000001407079209 */ /* 0x000fe40007800000 */
[----:B------:R-:W-:Y:S01]  /*0900*/  @!P1 F2FP.SATFINITE.E4M3.F32.PACK_AB_MERGE_C R21, RZ, R21, RZ ;  /* 0x00000015ff15923e */ /* 0x000fe200048070ff */
[----:B------:R0:W-:Y:S01]  /*0910*/  @!P0 STG.E.U8 desc[UR6][R10.64], R15 ;  /* 0x0000000f0a008986 */ /* 0x0001e2000c101106 */
[----:B------:R-:W-:-:S03]  /*0920*/  @!P0 IMAD.SHL.U32 R12, R15, 0x100, RZ ;  /* 0x000001000f0c8824 */ /* 0x000fc600078e00ff */
[----:B------:R0:W-:Y:S01]  /*0930*/  @!P1 STG.E.U8 desc[UR6][R10.64+0x1], R21 ;  /* 0x000001150a009986 */ /* 0x0001e2000c101106 */
[----:B------:R-:W-:Y:S01]  /*0940*/  @!P1 IMAD.SHL.U32 R14, R21, 0x100, RZ ;  /* 0x00000100150e9824 */ /* 0x000fe200078e00ff */
[----:B------:R-:W-:-:S04]  /*0950*/  @!P0 LOP3.LUT R8, R13, 0xffff, R12, 0xf8, !PT ;  /* 0x0000ffff0d088812 */ /* 0x000fc800078ef80c */
[----:B------:R-:W-:-:S07]  /*0960*/  @!P1 LOP3.LUT R9, R23, 0xffff, R14, 0xf8, !PT ;  /* 0x0000ffff17099812 */ /* 0x000fce00078ef80e */
.L_x_6:
[----:B------:R-:W-:Y:S05]  /*0970*/  BSYNC B0 ;  /* 0x0000000000007941 */ /* 0x000fea0003800000 */
.L_x_5:
[----:B------:R-:W-:Y:S01]  /*0980*/  IADD3 R23, P1, R31, 0x2, RZ ;  /* 0x000000021f177810 */ /* 0x000fe20007f3e0ff */
[----:B------:R-:W-:Y:S03]  /*0990*/  BSSY B0, `(.L_x_7) ;  /* 0x000002a000007945 */ /* 0x000fe60003800000 */
[----:B------:R-:W-:Y:S01]  /*09a0*/  ISETP.GE.U32.AND P0, PT, R23, UR4, PT ;  /* 0x0000000417007c0c */ /* 0x000fe2000bf06070 */
[----:B------:R-:W-:-:S05]  /*09b0*/  IMAD.X R12, RZ, RZ, R4, P1 ;  /* 0x000000ffff0c7224 */ /* 0x000fca00008e0604 */
[----:B------:R-:W-:-:S13]  /*09c0*/  ISETP.GE.U32.AND.EX P0, PT, R12, UR5, PT, P0 ;  /* 0x000000050c007c0c */ /* 0x000fda000bf06100 */
[----:B------:R-:W-:Y:S05]  /*09d0*/  @P0 BRA `(.L_x_8) ;  /* 0x0000000000940947 */ /* 0x000fea0003800000 */
[C---:B------:R-:W-:Y:S01]  /*09e0*/  IADD3 R13, P2, R18.reuse, 0x1, RZ ;  /* 0x00000001120d7810 */ /* 0x040fe20007f5e0ff */
[----:B------:R-:W-:Y:S01]  /*09f0*/  ULDC.64 UR8, c[0x0][0x248] ;  /* 0x0000920000087ab9 */ /* 0x000fe20000000a00 */
[----:B0-----:R-:W-:Y:S01]  /*0a00*/  IMAD.MOV.U32 R10, RZ, RZ, R18 ;  /* 0x000000ffff0a7224 */ /* 0x001fe200078e0012 */
        /* <DEDUP_REMOVED lines=29> */
[----:B------:R-:W-:-:S03]  /*0be0*/  @!P0 IMAD.U32 R12, R15, 0x10000, RZ ;  /* 0x000100000f0c8824 */ /* 0x000fc600078e00ff */
[----:B------:R1:W-:Y:S01]  /*0bf0*/  @!P1 STG.E.U8 desc[UR6][R10.64+0x1], R21 ;  /* 0x000001150a009986 */ /* 0x0003e2000c101106 */
[----:B------:R-:W-:Y:S01]  /*0c00*/  @!P1 IMAD.U32 R14, R21, 0x10000, RZ ;  /* 0x00010000150e9824 */ /* 0x000fe200078e00ff */
[----:B------:R-:W-:-:S04]  /*0c10*/  @!P0 LOP3.LUT R8, R13, 0xff0000, R12, 0xf8, !PT ;  /* 0x00ff00000d088812 */ /* 0x000fc800078ef80c */
[----:B------:R-:W-:-:S07]  /*0c20*/  @!P1 LOP3.LUT R9, R23, 0xff0000, R14, 0xf8, !PT ;  /* 0x00ff000017099812 */ /* 0x000fce00078ef80e */
.L_x_8:
[----:B------:R-:W-:Y:S05]  /*0c30*/  BSYNC B0 ;  /* 0x0000000000007941 */ /* 0x000fea0003800000 */
.L_x_7:
        /* <DEDUP_REMOVED lines=8> */
[----:B01----:R-:W-:Y:S01]  /*0cc0*/  IMAD.MOV.U32 R10, RZ, RZ, R18 ;  /* 0x000000ffff0a7224 */ /* 0x003fe200078e0012 */
        /* <DEDUP_REMOVED lines=29> */
[----:B------:R-:W-:Y:S02]  /*0ea0*/  @!P0 LOP3.LUT R12, R15, 0xffff, RZ, 0xc0, !PT ;  /* 0x0000ffff0f0c8812 */ /* 0x000fe400078ec0ff */
[----:B------:R-:W-:Y:S01]  /*0eb0*/  @!P1 LOP3.LUT R14, R21, 0xffff, RZ, 0xc0, !PT ;  /* 0x0000ffff150e9812 */ /* 0x000fe200078ec0ff */
[----:B------:R2:W-:Y:S01]  /*0ec0*/  @!P1 STG.E.U8 desc[UR6][R10.64+0x1], R21 ;  /* 0x000001150a009986 */ /* 0x0005e2000c101106 */
[----:B------:R-:W-:-:S02]  /*0ed0*/  @!P0 PRMT R8, R12, 0x654, R13 ;  /* 0x000006540c088816 */ /* 0x000fc4000000000d */
[----:B------:R-:W-:-:S07]  /*0ee0*/  @!P1 PRMT R9, R14, 0x654, R23 ;  /* 0x000006540e099816 */ /* 0x000fce0000000017 */
.L_x_10:
[----:B------:R-:W-:Y:S05]  /*0ef0*/  BSYNC B0 ;  /* 0x0000000000007941 */ /* 0x000fea0003800000 */
.L_x_9:
[----:B------:R-:W-:Y:S01]  /*0f00*/  IADD3 R25, P1, R31, 0x10, RZ ;  /* 0x000000101f197810 */ /* 0x000fe20007f3e0ff */
[----:B------:R-:W-:Y:S03]  /*0f10*/  BSSY B0, `(.L_x_11) ;  /* 0x0000026000007945 */ /* 0x000fe60003800000 */
[----:B------:R-:W-:Y:S01]  /*0f20*/  ISETP.GE.U32.AND P0, PT, R25, UR4, PT ;  /* 0x0000000419007c0c */ /* 0x000fe2000bf06070 */
[----:B------:R-:W-:-:S05]  /*0f30*/  IMAD.X R14, RZ, RZ, R4, P1 ;  /* 0x000000ffff0e7224 */ /* 0x000fca00008e0604 */
[----:B------:R-:W-:-:S13]  /*0f40*/  ISETP.GE.U32.AND.EX P0, PT, R14, UR5, PT, P0 ;  /* 0x000000050e007c0c */ /* 0x000fda000bf06100 */
[----:B------:R-:W-:Y:S05]  /*0f50*/  @P0 BRA `(.L_x_12) ;  /* 0x0000000000840947 */ /* 0x000fea0003800000 */
[C---:B012---:R-:W-:Y:S01]  /*0f60*/  IADD3 R15, P2, R18.reuse, 0x1, RZ ;  /* 0x00000001120f7810 */ /* 0x047fe20007f5e0ff */
        /* <DEDUP_REMOVED lines=17> */
[----:B------:R-:W3:Y:S01]  /*1080*/  @!P1 LDG.E.U16.CONSTANT R21, desc[UR6][R14.64+0x2] ;  /* 0x000002060e159981 */ /* 0x000ee2000c1e9500 */
[----:B------:R-:W-:Y:S01]  /*1090*/  IADD3 R12, P2, R12, UR8, RZ ;  /* 0x000000080c0c7c10 */ /* 0x000fe2000ff5e0ff */
[----:B--2---:R-:W-:-:S03]  /*10a0*/  @!P0 IMAD.U32 R20, R13, 0x10000, RZ ;  /* 0x000100000d148824 */ /* 0x004fc600078e00ff */
[----:B------:R-:W-:Y:S01]  /*10b0*/  IADD3.X R13, R25, UR9, RZ, P2, !PT ;  /* 0x00000009190d7c10 */ /* 0x000fe200097fe4ff */
[----:B---3--:R-:W-:Y:S02]  /*10c0*/  @!P1 IMAD.U32 R22, R21, 0x10000, RZ ;  /* 0x0001000015169824 */ /* 0x008fe400078e00ff */
        /* <DEDUP_REMOVED lines=9> */
[----:B------:R3:W-:Y:S06]  /*1160*/  @!P1 STG.E.U8 desc[UR6][R12.64+0x1], R23 ;  /* 0x000001170c009986 */ /* 0x0007ec000c101106 */
.L_x_12:
[----:B------:R-:W-:Y:S05]  /*1170*/  BSYNC B0 ;  /* 0x0000000000007941 */ /* 0x000fea0003800000 */
.L_x_11:
        /* <DEDUP_REMOVED lines=8> */
[----:B---3--:R-:W-:Y:S01]  /*1200*/  IMAD.MOV.U32 R12, RZ, RZ, R18 ;  /* 0x000000ffff0c7224 */ /* 0x008fe200078e0012 */
        /* <DEDUP_REMOVED lines=34> */
.L_x_14:
[----:B------:R-:W-:Y:S05]  /*1430*/  BSYNC B0 ;  /* 0x0000000000007941 */ /* 0x000fea0003800000 */
.L_x_13:
        /* <DEDUP_REMOVED lines=8> */
[----:B---34-:R-:W-:Y:S01]  /*14c0*/  IMAD.MOV.U32 R12, RZ, RZ, R18 ;  /* 0x000000ffff0c7224 */ /* 0x018fe200078e0012 */
        /* <DEDUP_REMOVED lines=34> */
.L_x_16:
[----:B------:R-:W-:Y:S05]  /*16f0*/  BSYNC B0 ;  /* 0x0000000000007941 */ /* 0x000fea0003800000 */
.L_x_15:
        /* <DEDUP_REMOVED lines=43> */
.L_x_18:
[----:B------:R-:W-:Y:S05]  /*19b0*/  BSYNC B0 ;  /* 0x0000000000007941 */ /* 0x000fea0003800000 */
.L_x_17:
[----:B------:R-:W-:Y:S01]  /*19c0*/  IADD3 R27, P1, R31, 0x20, RZ ;  /* 0x000000201f1b7810 */ /* 0x000fe20007f3e0ff */
[----:B------:R-:W-:Y:S03]  /*19d0*/  BSSY B0, `(.L_x_19) ;  /* 0x0000026000007945 */ /* 0x000fe60003800000 */
[----:B------:R-:W-:Y:S01]  /*19e0*/  ISETP.GE.U32.AND P0, PT, R27, UR4, PT ;  /* 0x000000041b007c0c */ /* 0x000fe2000bf06070 */
[----:B------:R-:W-:-:S05]  /*19f0*/  IMAD.X R20, RZ, RZ, R4, P1 ;  /* 0x000000ffff147224 */ /* 0x000fca00008e0604 */
[----:B------:R-:W-:-:S13]  /*1a00*/  ISETP.GE.U32.AND.EX P0, PT, R20, UR5, PT, P0 ;  /* 0x0000000514007c0c */ /* 0x000fda000bf06100 */
[----:B------:R-:W-:Y:S05]  /*1a10*/  @P0 BRA `(.L_x_20) ;  /* 0x0000000000840947 */ /* 0x000fea0003800000 */
[C---:B01234-:R-:W-:Y:S01]  /*1a20*/  IADD3 R21, P2, R18.reuse, 0x1, RZ ;  /* 0x0000000112157810 */ /* 0x05ffe20007f5e0ff */
        /* <DEDUP_REMOVED lines=32> */
.L_x_20:
[----:B------:R-:W-:Y:S05]  /*1c30*/  BSYNC B0 ;  /* 0x0000000000007941 */ /* 0x000fea0003800000 */
.L_x_19:
        /* <DEDUP_REMOVED lines=43> */
.L_x_22:
[----:B------:R-:W-:Y:S05]  /*1ef0*/  BSYNC B0 ;  /* 0x0000000000007941 */ /* 0x000fea0003800000 */
.L_x_21:
        /* <DEDUP_REMOVED lines=43> */
.L_x_24:
[----:B------:R-:W-:Y:S05]  /*21b0*/  BSYNC B0 ;  /* 0x0000000000007941 */ /* 0x000fea0003800000 */
.L_x_23:
        /* <DEDUP_REMOVED lines=43> */
.L_x_26:
[----:B------:R-:W-:Y:S05]  /*2470*/  BSYNC B0 ;  /* 0x0000000000007941 */ /* 0x000fea0003800000 */
.L_x_25:
        /* <DEDUP_REMOVED lines=39> */
.L_x_28:
[----:B------:R-:W-:Y:S05]  /*26f0*/  BSYNC B0 ;  /* 0x0000000000007941 */ /* 0x000fea0003800000 */
.L_x_27:
        /* <DEDUP_REMOVED lines=43> */
.L_x_30:
[----:B------:R-:W-:Y:S05]  /*29b0*/  BSYNC B0 ;  /* 0x0000000000007941 */ /* 0x000fea0003800000 */
.L_x_29:
        /* <DEDUP_REMOVED lines=43> */
.L_x_32:
[----:B------:R-:W-:Y:S05]  /*2c70*/  BSYNC B0 ;  /* 0x0000000000007941 */ /* 0x000fea0003800000 */
.L_x_31:
        /* <DEDUP_REMOVED lines=43> */
.L_x_34:
[----:B------:R-:W-:Y:S05]  /*2f30*/  BSYNC B0 ;  /* 0x0000000000007941 */ /* 0x000fea0003800000 */
.L_x_33:
        /* <DEDUP_REMOVED lines=39> */
.L_x_36:
[----:B------:R-:W-:Y:S05]  /*31b0*/  BSYNC B0 ;  /* 0x0000000000007941 */ /* 0x000fea0003800000 */
.L_x_35:
        /* <DEDUP_REMOVED lines=43> */
.L_x_38:
[----:B------:R-:W-:Y:S05]  /*3470*/  BSYNC B0 ;  /* 0x0000000000007941 */ /* 0x000fea0003800000 */
.L_x_37:
        /* <DEDUP_REMOVED lines=43> */
.L_x_40:
[----:B------:R-:W-:Y:S05]  /*3730*/  BSYNC B0 ;  /* 0x0000000000007941 */ /* 0x000fea0003800000 */
.L_x_39:
        /* <DEDUP_REMOVED lines=43> */
.L_x_42:
[----:B------:R-:W-:Y:S05]  /*39f0*/  BSYNC B0 ;  /* 0x0000000000007941 */ /* 0x000fea0003800000 */
.L_x_41:
        /* <DEDUP_REMOVED lines=39> */
.L_x_44:
[----:B------:R-:W-:Y:S05]  /*3c70*/  BSYNC B0 ;  /* 0x0000000000007941 */ /* 0x000fea0003800000 */
.L_x_43:
[----:B0-----:R-:W-:Y:S01]  /*3c80*/  IADD3 R33, P1, R31, 0x51, RZ ;  /* 0x000000511f217810 */ /* 0x001fe20007f3e0ff */
[----:B------:R-:W-:Y:S03]  /*3c90*/  BSSY B0, `(.L_x_45) ;  /* 0x000002a000007945 */ /* 0x000fe60003800000 */
[----:B------:R-:W-:Y:S01]  /*3ca0*/  ISETP.GE.U32.AND P0, PT, R33, UR4, PT ;  /* 0x0000000421007c0c */ /* 0x000fe2000bf06070 */
[----:B------:R-:W-:-:S05]  /*3cb0*/  IMAD.X R20, RZ, RZ, R4, P1 ;  /* 0x000000ffff147224 */ /* 0x000fca00008e0604 */
[----:B------:R-:W-:-:S13]  /*3cc0*/  ISETP.GE.U32.AND.EX P0, PT, R20, UR5, PT, P0 ;  /* 0x0000000514007c0c */ /* 0x000fda000bf06100 */
[----:B------:R-:W-:Y:S05]  /*3cd0*/  @P0 BRA `(.L_x_46) ;  /* 0x0000000000940947 */ /* 0x000fea0003800000 */
[C---:B-1234-:R-:W-:Y:S01]  /*3ce0*/  IADD3 R21, P2, R18.reuse, 0x1, RZ ;  /* 0x0000000112157810 */ /* 0x05efe20007f5e0ff */
        /* <DEDUP_REMOVED lines=21> */
[----:B------:R-:W-:Y:S01]  /*3e40*/  IADD3.X R23, R33, UR9, RZ, P2, !PT ;  /* 0x0000000921177c10 */ /* 0x000fe200097fe4ff */
[----:B---3--:R-:W-:-:S02]  /*3e50*/  @!P1 IMAD.U32 R28, R28, 0x10000, RZ ;  /* 0x000100001c1c9824 */ /* 0x008fc400078e00ff */
[-C--:B-----5:R-:W-:Y:S01]  /*3e60*/  @!P0 FMUL R30, R29, R6.reuse ;  /* 0x000000061d1e8220 */ /* 0x0a0fe20000400000 */
[----:B------:R-:W-:Y:S01]  /*3e70*/  @!P0 FMNMX R7, R7, |R29|, !PT ;  /* 0x4000001d07078209 */ /* 0x000fe20007800000 */
[----:B------:R-:W-:-:S03]  /*3e80*/  @!P1 FMUL R32, R28, R6 ;  /* 0x000000061c209220 */ /* 0x000fc60000400000 */
[----:B------:R-:W-:Y:S02]  /*3e90*/  @!P0 F2FP.SATFINITE.E4M3.F32.PACK_AB_MERGE_C R33, RZ, R30, RZ ;  /* 0x0000001eff21823e */ /* 0x000fe400048070ff */
[----:B------:R-:W-:Y:S02]  /*3ea0*/  @!P1 LOP3.LUT R30, R27, 0xffff00ff, RZ, 0xc0, !PT ;  /* 0xffff00ff1b1e9812 */ /* 0x000fe400078ec0ff */
[----:B------:R-:W-:Y:S01]  /*3eb0*/  @!P1 F2FP.SATFINITE.E4M3.F32.PACK_AB_MERGE_C R35, RZ, R32, RZ ;  /* 0x00000020ff23923e */ /* 0x000fe200048070ff */
[----:B------:R0:W-:Y:S01]  /*3ec0*/  @!P0 STG.E.U8 desc[UR6][R22.64], R33 ;  /* 0x0000002116008986 */ /* 0x0001e2000c101106 */
[----:B------:R-:W-:Y:S01]  /*3ed0*/  @!P0 IMAD.SHL.U32 R20, R33, 0x100, RZ ;  /* 0x0000010021148824 */ /* 0x000fe200078e00ff */
[----:B------:R-:W-:Y:S02]  /*3ee0*/  @!P1 FMNMX R7, R7, |R28|, !PT ;  /* 0x4000001c07079209 */ /* 0x000fe40007800000 */
[----:B------:R0:W-:Y:S01]  /*3ef0*/  @!P1 STG.E.U8 desc[UR6][R22.64+0x1], R35 ;  /* 0x0000012316009986 */ /* 0x0001e2000c101106 */
[----:B------:R-:W-:Y:S01]  /*3f00*/  @!P1 IMAD.SHL.U32 R29, R35, 0x100, RZ ;  /* 0x00000100231d9824 */ /* 0x000fe200078e00ff */
[----:B------:R-:W-:-:S04]  /*3f10*/  @!P0 LOP3.LUT R26, R21, 0xffff, R20, 0xf8, !PT ;  /* 0x0000ffff151a8812 */ /* 0x000fc800078ef814 */
[----:B------:R-:W-:-:S07]  /*3f20*/  @!P1 LOP3.LUT R27, R30, 0xffff, R29, 0xf8, !PT ;  /* 0x0000ffff1e1b9812 */ /* 0x000fce00078ef81d */
.L_x_46:
[----:B------:R-:W-:Y:S05]  /*3f30*/  BSYNC B0 ;  /* 0x0000000000007941 */ /* 0x000fea0003800000 */
.L_x_45:
        /* <DEDUP_REMOVED lines=37> */
[----:B------:R-:W-:Y:S01]  /*4190*/  @!P0 IMAD.U32 R20, R33, 0x10000, RZ ;  /* 0x0001000021148824 */ /* 0x000fe200078e00ff */
[----:B------:R-:W-:Y:S02]  /*41a0*/  @!P1 FMNMX R7, R7, |R28|, !PT ;  /* 0x4000001c07079209 */ /* 0x000fe40007800000 */
[----:B------:R0:W-:Y:S01]  /*41b0*/  @!P1 STG.E.U8 desc[UR6][R22.64+0x1], R35 ;  /* 0x0000012316009986 */ /* 0x0001e2000c101106 */
[----:B------:R-:W-:Y:S01]  /*41c0*/  @!P1 IMAD.U32 R29, R35, 0x10000, RZ ;  /* 0x00010000231d9824 */ /* 0x000fe200078e00ff */
[----:B------:R-:W-:-:S04]  /*41d0*/  @!P0 LOP3.LUT R26, R21, 0xff0000, R20, 0xf8, !PT ;  /* 0x00ff0000151a8812 */ /* 0x000fc800078ef814 */
[----:B------:R-:W-:-:S07]  /*41e0*/  @!P1 LOP3.LUT R27, R30, 0xff0000, R29, 0xf8, !PT ;  /* 0x00ff00001e1b9812 */ /* 0x000fce00078ef81d */
.L_x_48:
[----:B------:R-:W-:Y:S05]  /*41f0*/  BSYNC B0 ;  /* 0x0000000000007941 */ /* 0x000fea0003800000 */
.L_x_47:
        /* <DEDUP_REMOVED lines=37> */
[----:B------:R-:W-:Y:S02]  /*4450*/  @!P0 LOP3.LUT R20, R33, 0xffff, RZ, 0xc0, !PT ;  /* 0x0000ffff21148812 */ /* 0x000fe400078ec0ff */
[----:B------:R-:W-:Y:S01]  /*4460*/  @!P1 LOP3.LUT R29, R35, 0xffff, RZ, 0xc0, !PT ;  /* 0x0000ffff231d9812 */ /* 0x000fe200078ec0ff */
[----:B------:R0:W-:Y:S01]  /*4470*/  @!P1 STG.E.U8 desc[UR6][R22.64+0x1], R35 ;  /* 0x0000012316009986 */ /* 0x0001e2000c101106 */
[----:B------:R-:W-:-:S02]  /*4480*/  @!P0 PRMT R26, R20, 0x654, R21 ;  /* 0x00000654141a8816 */ /* 0x000fc40000000015 */
[----:B------:R-:W-:Y:S02]  /*4490*/  @!P1 FMNMX R7, R7, |R28|, !PT ;  /* 0x4000001c07079209 */ /* 0x000fe40007800000 */
[----:B------:R-:W-:-:S07]  /*44a0*/  @!P1 PRMT R27, R29, 0x654, R30 ;  /* 0x000006541d1b9816 */ /* 0x000fce000000001e */
.L_x_50:
[----:B------:R-:W-:Y:S05]  /*44b0*/  BSYNC B0 ;  /* 0x0000000000007941 */ /* 0x000fea0003800000 */
.L_x_49:
[----:B-1234-:R-:W-:Y:S01]  /*44c0*/  IADD3 R21, P1, R31, 0x60, RZ ;  /* 0x000000601f157810 */ /* 0x01efe20007f3e0ff */
        /* <DEDUP_REMOVED lines=24> */
[----:B------:R-:W-:-:S04]  /*4650*/  IADD3 R22, P2, R22, UR8, RZ ;  /* 0x0000000816167c10 */ /* 0x000fc8000ff5e0ff */
[----:B------:R-:W-:Y:S01]  /*4660*/  IADD3.X R23, R23, UR9, RZ, P2, !PT ;  /* 0x0000000917177c10 */ /* 0x000fe200097fe4ff */
[----:B--2---:R-:W-:Y:S02]  /*4670*/  @!P0 IMAD.U32 R30, R30, 0x10000, RZ ;  /* 0x000100001e1e8824 */ /* 0x004fe400078e00ff */
        /* <DEDUP_REMOVED lines=11> */
.L_x_52:
[----:B------:R-:W-:Y:S05]  /*4730*/  BSYNC B0 ;  /* 0x0000000000007941 */ /* 0x000fea0003800000 */
.L_x_51:
        /* <DEDUP_REMOVED lines=26> */
[----:B------:R-:W-:Y:S02]  /*48e0*/  @!P1 LOP3.LUT R37, R29, 0xffff00ff, RZ, 0xc0, !PT ;  /* 0xffff00ff1d259812 */ /* 0x000fe400078ec0ff */
[----:B------:R-:W-:Y:S02]  /*48f0*/  IADD3.X R23, R23, UR9, RZ, P2, !PT ;  /* 0x0000000917177c10 */ /* 0x000fe400097fe4ff */
[----:B0-----:R-:W-:Y:S01]  /*4900*/  @!P0 LOP3.LUT R21, R28, 0xffff00ff, RZ, 0xc0, !PT ;  /* 0xffff00ff1c158812 */ /* 0x001fe200078ec0ff */
[----:B--2---:R-:W-:-:S02]  /*4910*/  @!P0 IMAD.U32 R32, R32, 0x10000, RZ ;  /* 0x0001000020208824 */ /* 0x004fc400078e00ff */
        /* <DEDUP_REMOVED lines=13> */
.L_x_54:
[----:B------:R-:W-:Y:S05]  /*49f0*/  BSYNC B0 ;  /* 0x0000000000007941 */ /* 0x000fea0003800000 */
.L_x_53:
        /* <DEDUP_REMOVED lines=8> */
[----:B012---:R-:W-:Y:S01]  /*4a80*/  IMAD.MOV.U32 R22, RZ, RZ, R18 ;  /* 0x000000ffff167224 */ /* 0x007fe200078e0012 */
        /* <DEDUP_REMOVED lines=34> */
.L_x_56:
[----:B------:R-:W-:Y:S05]  /*4cb0*/  BSYNC B0 ;  /* 0x0000000000007941 */ /* 0x000fea0003800000 */
.L_x_55:
        /* <DEDUP_REMOVED lines=8> */
[----:B0123--:R-:W-:Y:S01]  /*4d40*/  IMAD.MOV.U32 R22, RZ, RZ, R18 ;  /* 0x000000ffff167224 */ /* 0x00ffe200078e0012 */
        /* <DEDUP_REMOVED lines=34> */
.L_x_58:
[----:B------:R-:W-:Y:S05]  /*4f70*/  BSYNC B0 ;  /* 0x0000000000007941 */ /* 0x000fea0003800000 */
.L_x_57:
[----:B------:R-:W-:Y:S01]  /*4f80*/  IADD3 R31, P1, R31, 0x70, RZ ;  /* 0x000000701f1f7810 */ /* 0x000fe20007f3e0ff */
[----:B------:R-:W-:Y:S01]  /*4f90*/  BSSY B0, `(.L_x_59) ;  /* 0x000002a000007945 */ /* 0x000fe20003800000 */
[----:B------:R-:W-:Y:S02]  /*4fa0*/  SHF.R.U32.HI R30, RZ, 0x3, R2 ;  /* 0x00000003ff1e7819 */ /* 0x000fe40000011602 */
[----:B------:R-:W-:Y:S01]  /*4fb0*/  ISETP.GE.U32.AND P0, PT, R31, UR4, PT ;  /* 0x000000041f007c0c */ /* 0x000fe2000bf06070 */
[----:B------:R-:W-:-:S05]  /*4fc0*/  IMAD.X R21, RZ, RZ, R4, P1 ;  /* 0x000000ffff157224 */ /* 0x000fca00008e0604 */
[----:B------:R-:W-:-:S13]  /*4fd0*/  ISETP.GE.U32.AND.EX P0, PT, R21, UR5, PT, P0 ;  /* 0x0000000515007c0c */ /* 0x000fda000bf06100 */
[----:B------:R-:W-:Y:S05]  /*4fe0*/  @P0 BRA `(.L_x_60) ;  /* 0x0000000000900947 */ /* 0x000fea0003800000 */
[----:B------:R-:W-:Y:S01]  /*4ff0*/  IMAD.SHL.U32 R20, R2, 0x2, RZ ;  /* 0x0000000202147824 */ /* 0x000fe200078e00ff */
[----:B------:R-:W-:Y:S01]  /*5000*/  ULDC.64 UR8, c[0x0][0x248] ;  /* 0x0000920000087ab9 */ /* 0x000fe20000000a00 */
[----:B01234-:R-:W-:Y:S01]  /*5010*/  IMAD.MOV.U32 R22, RZ, RZ, R18 ;  /* 0x000000ffff167224 */ /* 0x01ffe200078e0012 */
[----:B------:R-:W-:Y:S01]  /*5020*/  ULDC.64 UR10, c[0x0][0x210] ;  /* 0x00008400000a7ab9 */ /* 0x000fe20000000a00 */
[----:B------:R-:W-:Y:S01]  /*5030*/  IMAD R21, R21, UR8, RZ ;  /* 0x0000000815157c24 */ /* 0x000fe2000f8e02ff */
[----:B------:R-:W-:Y:S01]  /*5040*/  LOP3.LUT R20, R20, 0x3e, RZ, 0xc0, !PT ;  /* 0x0000003e14147812 */ /* 0x000fe200078ec0ff */
[----:B------:R-:W-:Y:S02]  /*5050*/  IMAD.MOV.U32 R23, RZ, RZ, R19 ;  /* 0x000000ffff177224 */ /* 0x000fe400078e0013 */
[----:B------:R-:W-:Y:S02]  /*5060*/  IMAD R21, R31, UR9, R21 ;  /* 0x000000091f157c24 */ /* 0x000fe4000f8e0215 */
[----:B------:R-:W-:-:S02]  /*5070*/  IMAD.IADD R20, R20, 0x1, R5 ;  /* 0x0000000114147824 */ /* 0x000fc400078e0205 */
[----:B------:R-:W-:-:S03]  /*5080*/  IMAD.WIDE.U32 R22, R31, UR8, R22 ;  /* 0x000000081f167c25 */ /* 0x000fc6000f8e0016 */
[C---:B------:R-:W-:Y:S01]  /*5090*/  ISETP.GE.U32.AND P0, PT, R20.reuse, UR8, PT ;  /* 0x0000000814007c0c */ /* 0x040fe2000bf06070 */
[----:B------:R-:W-:Y:S01]  /*50a0*/  IMAD.IADD R23, R23, 0x1, R21 ;  /* 0x0000000117177824 */ /* 0x000fe200078e0215 */
[----:B------:R-:W-:Y:S02]  /*50b0*/  IADD3 R20, P2, R20, 0x1, RZ ;  /* 0x0000000114147810 */ /* 0x000fe40007f5e0ff */
[----:B------:R-:W-:Y:S02]  /*50c0*/  ISETP.GE.U32.AND.EX P0, PT, R19, UR9, PT, P0 ;  /* 0x0000000913007c0c */ /* 0x000fe4000bf06100 */
[----:B------:R-:W-:Y:S01]  /*50d0*/  ISETP.GE.U32.AND P1, PT, R20, UR8, PT ;  /* 0x0000000814007c0c */ /* 0x000fe2000bf26070 */
[----:B------:R-:W-:-:S05]  /*50e0*/  IMAD.X R20, RZ, RZ, R19, P2 ;  /* 0x000000ffff147224 */ /* 0x000fca00010e0613 */
[----:B------:R-:W-:Y:S01]  /*50f0*/  ISETP.GE.U32.AND.EX P1, PT, R20, UR9, PT, P1 ;  /* 0x0000000914007c0c */ /* 0x000fe2000bf26110 */
[----:B------:R-:W-:Y:S01]  /*5100*/  ULDC.64 UR8, c[0x0][0x220] ;  /* 0x0000880000087ab9 */ /* 0x000fe20000000a00 */
[----:B------:R-:W-:-:S04]  /*5110*/  LEA R20, P2, R22, UR10, 0x1 ;  /* 0x0000000a16147c11 */ /* 0x000fc8000f8408ff */
[----:B------:R-:W-:-:S05]  /*5120*/  LEA.HI.X R21, R22, UR11, R23, 0x1, P2 ;  /* 0x0000000b16157c11 */ /* 0x000fca00090f0c17 */
[----:B------:R-:W2:Y:S04]  /*5130*/  @!P0 LDG.E.U16.CONSTANT R33, desc[UR6][R20.64] ;  /* 0x0000000614218981 */ /* 0x000ea8000c1e9500 */
[----:B------:R-:W3:Y:S01]  /*5140*/  @!P1 LDG.E.U16.CONSTANT R34, desc[UR6][R20.64+0x2] ;  /* 0x0000020614229981 */ /* 0x000ee2000c1e9500 */
[----:B------:R-:W-:-:S04]  /*5150*/  IADD3 R22, P2, R22, UR8, RZ ;  /* 0x0000000816167c10 */ /* 0x000fc8000ff5e0ff */
[----:B------:R-:W-:Y:S01]  /*5160*/  IADD3.X R23, R23, UR9, RZ, P2, !PT ;  /* 0x0000000917177c10 */ /* 0x000fe200097fe4ff */
[----:B--2---:R-:W-:Y:S02]  /*5170*/  @!P0 IMAD.U32 R33, R33, 0x10000, RZ ;  /* 0x0001000021218824 */ /* 0x004fe400078e00ff */
[----:B---3--:R-:W-:Y:S02]  /*5180*/  @!P1 IMAD.U32 R34, R34, 0x10000, RZ ;  /* 0x0001000022229824 */ /* 0x008fe400078e00ff */
[-C--:B-----5:R-:W-:Y:S01]  /*5190*/  @!P0 FMUL R35, R33, R6.reuse ;  /* 0x0000000621238220 */ /* 0x0a0fe20000400000 */
        /* <DEDUP_REMOVED lines=9> */
.L_x_60:
[----:B------:R-:W-:Y:S05]  /*5230*/  BSYNC B0 ;  /* 0x0000000000007941 */ /* 0x000fea0003800000 */
.L_x_59:
[----:B------:R-:W-:Y:S01]  /*5240*/  LOP3.LUT R21, R30, 0x1ffffffc, RZ, 0xc0, !PT ;  /* 0x1ffffffc1e157812 */ /* 0x000fe200078ec0ff */
[----:B------:R-:W-:Y:S04]  /*5250*/  BSSY B0, `(.L_x_61) ;  /* 0x000002e000007945 */ /* 0x000fe80003800000 */
[----:B------:R-:W-:-:S05]  /*5260*/  IMAD.U32 R21, R0, 0x80, R21 ;  /* 0x0000008000157824 */ /* 0x000fca00078e0015 */
[----:B01234-:R-:W-:-:S04]  /*5270*/  IADD3 R23, P1, R21, 0x71, RZ ;  /* 0x0000007115177810 */ /* 0x01ffc80007f3e0ff */
[----:B------:R-:W-:Y:S01]  /*5280*/  ISETP.GE.U32.AND P0, PT, R23, UR4, PT ;  /* 0x0000000417007c0c */ /* 0x000fe2000bf06070 */
[----:B------:R-:W-:-:S05]  /*5290*/  IMAD.X R22, RZ, RZ, R4, P1 ;  /* 0x000000ffff167224 */ /* 0x000fca00008e0604 */
[----:B------:R-:W-:-:S13]  /*52a0*/  ISETP.GE.U32.AND.EX P0, PT, R22, UR5, PT, P0 ;  /* 0x0000000516007c0c */ /* 0x000fda000bf06100 */
[----:B------:R-:W-:Y:S05]  /*52b0*/  @P0 BRA `(.L_x_62) ;  /* 0x00000000009c0947 */ /* 0x000fea0003800000 */
[----:B------:R-:W-:Y:S01]  /*52c0*/  IMAD.SHL.U32 R20, R2, 0x2, RZ ;  /* 0x0000000202147824 */ /* 0x000fe200078e00ff */
[----:B------:R-:W-:Y:S02]  /*52d0*/  ULDC.64 UR8, c[0x0][0x248] ;  /* 0x0000920000087ab9 */ /* 0x000fe40000000a00 */
[----:B------:R-:W-:Y:S02]  /*52e0*/  IMAD R22, R22, UR8, RZ ;  /* 0x0000000816167c24 */ /* 0x000fe4000f8e02ff */
[----:B------:R-:W-:Y:S02]  /*52f0*/  LOP3.LUT R20, R20, 0x3e, RZ, 0xc0, !PT ;  /* 0x0000003e14147812 */ /* 0x000fe400078ec0ff */
[----:B------:R-:W-:-:S03]  /*5300*/  IMAD R33, R23, UR9, R22 ;  /* 0x0000000917217c24 */ /* 0x000fc6000f8e0216 */
[----:B------:R-:W-:-:S05]  /*5310*/  IMAD.IADD R20, R20, 0x1, R5 ;  /* 0x0000000114147824 */ /* 0x000fca00078e0205 */
[C---:B------:R-:W-:Y:S02]  /*5320*/  IADD3 R21, P2, R20.reuse, 0x1, RZ ;  /* 0x0000000114157810 */ /* 0x040fe40007f5e0ff */
[----:B------:R-:W-:Y:S02]  /*5330*/  ISETP.GE.U32.AND P0, PT, R20, UR8, PT ;  /* 0x0000000814007c0c */ /* 0x000fe4000bf06070 */
[----:B------:R-:W-:Y:S01]  /*5340*/  ISETP.GE.U32.AND P1, PT, R21, UR8, PT ;  /* 0x0000000815007c0c */ /* 0x000fe2000bf26070 */
[--C-:B------:R-:W-:Y:S01]  /*5350*/  IMAD.X R22, RZ, RZ, R19.reuse, P2 ;  /* 0x000000ffff167224 */ /* 0x100fe200010e0613 */
[----:B------:R-:W-:Y:S01]  /*5360*/  ISETP.GE.U32.AND.EX P0, PT, R19, UR9, PT, P0 ;  /* 0x0000000913007c0c */ /* 0x000fe2000bf06100 */
[----:B------:R-:W-:-:S03]  /*5370*/  IMAD.MOV.U32 R21, RZ, RZ, R19 ;  /* 0x000000ffff157224 */ /* 0x000fc600078e0013 */
[----:B------:R-:W-:Y:S01]  /*5380*/  ISETP.GE.U32.AND.EX P1, PT, R22, UR9, PT, P1 ;  /* 0x0000000916007c0c */ /* 0x000fe2000bf26110 */
[----:B------:R-:W-:Y:S01]  /*5390*/  IMAD.WIDE.U32 R20, R23, UR8, R20 ;  /* 0x0000000817147c25 */ /* 0x000fe2000f8e0014 */
[----:B------:R-:W-:-:S03]  /*53a0*/  ULDC.64 UR8, c[0x0][0x210] ;  /* 0x0000840000087ab9 */ /* 0x000fc60000000a00 */
[----:B------:R-:W-:Y:S01]  /*53b0*/  IMAD.IADD R21, R21, 0x1, R33 ;  /* 0x0000000115157824 */ /* 0x000fe200078e0221 */
[----:B------:R-:W-:-:S04]  /*53c0*/  LEA R22, P2, R20, UR8, 0x1 ;  /* 0x0000000814167c11 */ /* 0x000fc8000f8408ff */
[----:B------:R-:W-:Y:S01]  /*53d0*/  LEA.HI.X R23, R20, UR9, R21, 0x1, P2 ;  /* 0x0000000914177c11 */ /* 0x000fe200090f0c15 */
[----:B------:R-:W-:-:S04]  /*53e0*/  ULDC.64 UR8, c[0x0][0x220] ;  /* 0x0000880000087ab9 */ /* 0x000fc80000000a00 */
[----:B------:R-:W2:Y:S04]  /*53f0*/  @!P0 LDG.E.U16.CONSTANT R34, desc[UR6][R22.64] ;  /* 0x0000000616228981 */ /* 0x000ea8000c1e9500 */
[----:B------:R0:W3:Y:S01]  /*5400*/  @!P1 LDG.E.U16.CONSTANT R33, desc[UR6][R22.64+0x2] ;  /* 0x0000020616219981 */ /* 0x0000e2000c1e9500 */
[----:B------:R-:W-:-:S04]  /*5410*/  IADD3 R20, P2, R20, UR8, RZ ;  /* 0x0000000814147c10 */ /* 0x000fc8000ff5e0ff */
[----:B------:R-:W-:Y:S02]  /*5420*/  IADD3.X R21, R21, UR9, RZ, P2, !PT ;  /* 0x0000000915157c10 */ /* 0x000fe400097fe4ff */
[----:B0-----:R-:W-:Y:S01]  /*5430*/  @!P0 LOP3.LUT R23, R31, 0xffff00ff, RZ, 0xc0, !PT ;  /* 0xffff00ff1f178812 */ /* 0x001fe200078ec0ff */
        /* <DEDUP_REMOVED lines=9> */
[----:B------:R-:W-:Y:S01]  /*54d0*/  @!P0 IMAD.SHL.U32 R22, R35, 0x100, RZ ;  /* 0x0000010023168824 */ /* 0x000fe200078e00ff */
[----:B------:R-:W-:Y:S02]  /*54e0*/  @!P1 LOP3.LUT R36, R32, 0xffff00ff, RZ, 0xc0, !PT ;  /* 0xffff00ff20249812 */ /* 0x000fe400078ec0ff */
[----:B------:R0:W-:Y:S01]  /*54f0*/  @!P1 STG.E.U8 desc[UR6][R20.64+0x1], R37 ;  /* 0x0000012514009986 */ /* 0x0001e2000c101106 */
[----:B------:R-:W-:Y:S01]  /*5500*/  @!P1 IMAD.SHL.U32 R34, R37, 0x100, RZ ;  /* 0x0000010025229824 */ /* 0x000fe200078e00ff */
[----:B------:R-:W-:-:S04]  /*5510*/  @!P0 LOP3.LUT R31, R23, 0xffff, R22, 0xf8, !PT ;  /* 0x0000ffff171f8812 */ /* 0x000fc800078ef816 */
[----:B------:R-:W-:-:S07]  /*5520*/  @!P1 LOP3.LUT R32, R36, 0xffff, R34, 0xf8, !PT ;  /* 0x0000ffff24209812 */ /* 0x000fce00078ef822 */
.L_x_62:
[----:B------:R-:W-:Y:S05]  /*5530*/  BSYNC B0 ;  /* 0x0000000000007941 */ /* 0x000fea0003800000 */
.L_x_61:
[----:B0-----:R-:W-:Y:S01]  /*5540*/  LOP3.LUT R21, R30, 0x1ffffffc, RZ, 0xc0, !PT ;  /* 0x1ffffffc1e157812 */ /* 0x001fe200078ec0ff */
[----:B------:R-:W-:Y:S04]  /*5550*/  BSSY B0, `(.L_x_63) ;  /* 0x000002e000007945 */ /* 0x000fe80003800000 */
[----:B------:R-:W-:-:S05]  /*5560*/  IMAD.U32 R21, R0, 0x80, R21 ;  /* 0x0000008000157824 */ /* 0x000fca00078e0015 */
[----:B------:R-:W-:-:S04]  /*5570*/  IADD3 R23, P1, R21, 0x72, RZ ;  /* 0x0000007215177810 */ /* 0x000fc80007f3e0ff */
        /* <DEDUP_REMOVED lines=37> */
[----:B------:R-:W-:Y:S01]  /*57d0*/  @!P0 IMAD.U32 R22, R35, 0x10000, RZ ;  /* 0x0001000023168824 */ /* 0x000fe200078e00ff */
[----:B------:R-:W-:Y:S02]  /*57e0*/  @!P1 LOP3.LUT R36, R32, 0xff00ffff, RZ, 0xc0, !PT ;  /* 0xff00ffff20249812 */ /* 0x000fe400078ec0ff */
[----:B------:R0:W-:Y:S01]  /*57f0*/  @!P1 STG.E.U8 desc[UR6][R20.64+0x1], R37 ;  /* 0x0000012514009986 */ /* 0x0001e2000c101106 */
[----:B------:R-:W-:Y:S01]  /*5800*/  @!P1 IMAD.U32 R34, R37, 0x10000, RZ ;  /* 0x0001000025229824 */ /* 0x000fe200078e00ff */
[----:B------:R-:W-:-:S04]  /*5810*/  @!P0 LOP3.LUT R31, R23, 0xff0000, R22, 0xf8, !PT ;  /* 0x00ff0000171f8812 */ /* 0x000fc800078ef816 */
[----:B------:R-:W-:-:S07]  /*5820*/  @!P1 LOP3.LUT R32, R36, 0xff0000, R34, 0xf8, !PT ;  /* 0x00ff000024209812 */ /* 0x000fce00078ef822 */
.L_x_64:
[----:B------:R-:W-:Y:S05]  /*5830*/  BSYNC B0 ;  /* 0x0000000000007941 */ /* 0x000fea0003800000 */
.L_x_63:
[----:B------:R-:W-:Y:S01]  /*5840*/  LOP3.LUT R23, R30, 0x1ffffffc, RZ, 0xc0, !PT ;  /* 0x1ffffffc1e177812 */ /* 0x000fe200078ec0ff */
[----:B0-----:R-:W0:Y:S01]  /*5850*/  S2R R21, SR_CgaCtaId ;  /* 0x0000000000157919 */ /* 0x001e220000008800 */
[----:B------:R-:W-:Y:S01]  /*5860*/  MOV R20, 0x400 ;  /* 0x0000040000147802 */ /* 0x000fe20000000f00 */
[----:B------:R-:W-:Y:S01]  /*5870*/  BSSY B0, `(.L_x_65) ;  /* 0x0000031000007945 */ /* 0x000fe20003800000 */
[----:B------:R-:W-:Y:S02]  /*5880*/  IMAD.SHL.U32 R22, R2, 0x4, RZ ;  /* 0x0000000402167824 */ /* 0x000fe400078e00ff */
[----:B------:R-:W-:Y:S02]  /*5890*/  IMAD.U32 R23, R0, 0x80, R23 ;  /* 0x0000008000177824 */ /* 0x000fe400078e0017 */
[----:B------:R-:W-:-:S03]  /*58a0*/  VIADD R20, R20, 0x10 ;  /* 0x0000001014147836 */ /* 0x000fc60000000000 */
[----:B------:R-:W-:-:S05]  /*58b0*/  IADD3 R23, P0, R23, 0x73, RZ ;  /* 0x0000007317177810 */ /* 0x000fca0007f1e0ff */
[----:B------:R-:W-:Y:S01]  /*58c0*/  IMAD.X R4, RZ, RZ, R4, P0 ;  /* 0x000000ffff047224 */ /* 0x000fe200000e0604 */
[----:B------:R-:W-:-:S04]  /*58d0*/  ISETP.GE.U32.AND P0, PT, R23, UR4, PT ;  /* 0x0000000417007c0c */ /* 0x000fc8000bf06070 */
[----:B------:R-:W-:Y:S02]  /*58e0*/  ISETP.GE.U32.AND.EX P0, PT, R4, UR5, PT, P0 ;  /* 0x0000000504007c0c */ /* 0x000fe4000bf06100 */
[----:B0-----:R-:W-:Y:S02]  /*58f0*/  LEA R20, R21, R20, 0x18 ;  /* 0x0000001415147211 */ /* 0x001fe400078ec0ff */
[----:B------:R-:W-:-:S09]  /*5900*/  LOP3.LUT R21, R2, 0x1f, RZ, 0xc0, !PT ;  /* 0x0000001f02157812 */ /* 0x000fd200078ec0ff */
        /* <DEDUP_REMOVED lines=12> */
[----:B------:R-:W-:-:S03]  /*59d0*/  IMAD.WIDE.U32 R4, R23, UR8, R18 ;  /* 0x0000000817047c25 */ /* 0x000fc6000f8e0012 */
[----:B------:R-:W-:Y:S01]  /*59e0*/  ISETP.GE.U32.AND.EX P1, PT, R30, UR9, PT, P1 ;  /* 0x000000091e007c0c */ /* 0x000fe2000bf26110 */
[----:B------:R-:W-:Y:S01]  /*59f0*/  ULDC.64 UR8, c[0x0][0x210] ;  /* 0x0000840000087ab9 */ /* 0x000fe20000000a00 */
[----:B------:R-:W-:Y:S01]  /*5a00*/  IMAD.IADD R5, R5, 0x1, R33 ;  /* 0x0000000105057824 */ /* 0x000fe200078e0221 */
[----:B------:R-:W-:-:S04]  /*5a10*/  LEA R18, P2, R4, UR8, 0x1 ;  /* 0x0000000804127c11 */ /* 0x000fc8000f8408ff */
[----:B------:R-:W-:Y:S01]  /*5a20*/  LEA.HI.X R19, R4, UR9, R5, 0x1, P2 ;  /* 0x0000000904137c11 */ /* 0x000fe200090f0c05 */
[----:B------:R-:W-:-:S04]  /*5a30*/  ULDC.64 UR8, c[0x0][0x220] ;  /* 0x0000880000087ab9 */ /* 0x000fc80000000a00 */
        /* <DEDUP_REMOVED lines=20> */
.L_x_66:
[----:B------:R-:W-:Y:S05]  /*5b80*/  BSYNC B0 ;  /* 0x0000000000007941 */ /* 0x000fea0003800000 */
.L_x_65:
[----:B------:R-:W-:Y:S01]  /*5b90*/  LOP3.LUT R23, R22, 0x7c, RZ, 0xc0, !PT ;  /* 0x0000007c16177812 */ /* 0x000fe200078ec0ff */
[C---:B0-----:R-:W-:Y:S01]  /*5ba0*/  IMAD.SHL.U32 R5, R2.reuse, 0x4, RZ ;  /* 0x0000000402057824 */ /* 0x041fe200078e00ff */
[----:B------:R-:W-:Y:S01]  /*5bb0*/  SHF.R.U64 R19, R2, 0x5, RZ ;  /* 0x0000000502137819 */ /* 0x000fe200000012ff */
[----:B------:R-:W-:Y:S01]  /*5bc0*/  IMAD R18, R21, 0x84, R20 ;  /* 0x0000008415127824 */ /* 0x000fe200078e0214 */
[----:B------:R-:W-:Y:S01]  /*5bd0*/  SHF.R.U32.HI R22, RZ, 0x4, R2 ;  /* 0x00000004ff167819 */ /* 0x000fe20000011602 */
[----:B------:R-:W-:Y:S01]  /*5be0*/  ULDC.64 UR10, c[0x0][0x248] ;  /* 0x00009200000a7ab9 */ /* 0x000fe20000000a00 */
[----:B------:R-:W-:Y:S01]  /*5bf0*/  LEA R4, P0, R0, R23, 0x7 ;  /* 0x0000001700047211 */ /* 0x000fe200078038ff */
[----:B------:R-:W-:Y:S01]  /*5c00*/  IMAD R20, R19, 0x84, R20 ;  /* 0x0000008413147824 */ /* 0x000fe200078e0214 */
[----:B------:R-:W-:Y:S01]  /*5c10*/  LOP3.LUT R21, R5, 0x7c, RZ, 0xc0, !PT ;  /* 0x0000007c05157812 */ /* 0x000fe200078ec0ff */
[C---:B------:R-:W-:Y:S01]  /*5c20*/  IMAD.SHL.U32 R33, R19.reuse, 0x2, RZ ;  /* 0x0000000213217824 */ /* 0x040fe200078e00ff */
[----:B------:R-:W-:Y:S01]  /*5c30*/  LOP3.LUT R22, R22, 0xffffffe, RZ, 0xc0, !PT ;  /* 0x0ffffffe16167812 */ /* 0x000fe200078ec0ff */
[C---:B------:R-:W-:Y:S01]  /*5c40*/  IMAD R18, R19.reuse, 0x4, R18 ;  /* 0x0000000413127824 */ /* 0x040fe200078e0212 */
[----:B------:R-:W-:Y:S01]  /*5c50*/  LEA.HI.X R5, R0, RZ, R3, 0x7, P0 ;  /* 0x000000ff00057211 */ /* 0x000fe200000f3c03 */
[----:B------:R-:W-:Y:S01]  /*5c60*/  IMAD.IADD R0, R20, 0x1, R21 ;  /* 0x0000000114007824 */ /* 0x000fe200078e0215 */
[----:B------:R-:W-:Y:S01]  /*5c70*/  IADD3 R3, P1, R22, 0x8, RZ ;  /* 0x0000000816037810 */ /* 0x000fe20007f3e0ff */
[----:B------:R-:W-:Y:S01]  /*5c80*/  BSSY B0, `(.L_x_67) ;  /* 0x0000033000007945 */ /* 0x000fe20003800000 */
[----:B------:R-:W-:Y:S01]  /*5c90*/  LEA R33, P0, R16, R33, 0x6 ;  /* 0x0000002110217211 */ /* 0x000fe200078030ff */
[----:B------:R0:W-:Y:S01]  /*5ca0*/  STS [R18], R8 ;  /* 0x0000000812007388 */ /* 0x0001e20000000800 */
[----:B------:R-:W-:-:S02]  /*5cb0*/  SHF.L.U64.HI R21, R19, 0x1, RZ ;  /* 0x0000000113157819 */ /* 0x000fc400000102ff */
[C---:B------:R-:W-:Y:S01]  /*5cc0*/  LEA R19, P2, R16.reuse, R3, 0x6 ;  /* 0x0000000310137211 */ /* 0x040fe200078430ff */
[----:B------:R-:W-:Y:S01]  /*5cd0*/  IMAD.X R3, RZ, RZ, RZ, P1 ;  /* 0x000000ffff037224 */ /* 0x000fe200008e06ff */
[----:B------:R-:W-:Y:S01]  /*5ce0*/  ISETP.GE.U32.AND P1, PT, R33, UR10, PT ;  /* 0x0000000a21007c0c */ /* 0x000fe2000bf26070 */
[----:B------:R1:W-:Y:S01]  /*5cf0*/  STS [R18+0x10], R10 ;  /* 0x0000100a12007388 */ /* 0x0003e20000000800 */
[C-C-:B------:R-:W-:Y:S02]  /*5d00*/  LEA.HI.X R21, R16.reuse, R21, R17.reuse, 0x6, P0 ;  /* 0x0000001510157211 */ /* 0x140fe400000f3411 */
[----:B------:R-:W-:Y:S01]  /*5d10*/  ISETP.GE.U32.AND P0, PT, R19, UR10, PT ;  /* 0x0000000a13007c0c */ /* 0x000fe2000bf06070 */
[----:B------:R1:W-:Y:S01]  /*5d20*/  STS [R18+0x20], R12 ;  /* 0x0000200c12007388 */ /* 0x0003e20000000800 */
[----:B------:R-:W-:Y:S02]  /*5d30*/  ISETP.GE.U32.AND.EX P1, PT, R21, UR11, PT, P1 ;  /* 0x0000000b15007c0c */ /* 0x000fe4000bf26110 */
[----:B0-----:R-:W-:Y:S01]  /*5d40*/  LEA.HI.X R8, R16, R3, R17, 0x6, P2 ;  /* 0x0000000310087211 */ /* 0x001fe200010f3411 */
[----:B------:R1:W-:Y:S01]  /*5d50*/  STS [R18+0x30], R14 ;  /* 0x0000300e12007388 */ /* 0x0003e20000000800 */
[----:B------:R-:W-:-:S02]  /*5d60*/  IADD3 R23, P5, R22, 0x10, RZ ;  /* 0x0000001016177810 */ /* 0x000fc40007fbe0ff */
[----:B------:R-:W-:Y:S01]  /*5d70*/  IADD3 R3, P6, R22, 0x18, RZ ;  /* 0x0000001816037810 */ /* 0x000fe20007fde0ff */
[----:B------:R1:W-:Y:S01]  /*5d80*/  STS [R18+0x40], R24 ;  /* 0x0000401812007388 */ /* 0x0003e20000000800 */
[----:B------:R-:W-:-:S03]  /*5d90*/  ISETP.GE.U32.AND.EX P0, PT, R8, UR11, PT, P0 ;  /* 0x0000000b08007c0c */ /* 0x000fc6000bf06100 */
[----:B------:R1:W-:Y:S04]  /*5da0*/  STS [R18+0x50], R26 ;  /* 0x0000501a12007388 */ /* 0x0003e80000000800 */
[----:B------:R1:W-:Y:S04]  /*5db0*/  STS [R18+0x60], R28 ;  /* 0x0000601c12007388 */ /* 0x0003e80000000800 */
[----:B------:R1:W-:Y:S01]  /*5dc0*/  STS [R18+0x70], R31 ;  /* 0x0000701f12007388 */ /* 0x0003e20000000800 */
[----:B------:R-:W-:Y:S06]  /*5dd0*/  BAR.SYNC.DEFER_BLOCKING 0x0 ;  /* 0x0000000000007b1d */ /* 0x000fec0000010000 */
[----:B------:R-:W-:Y:S05]  /*5de0*/  @P1 BRA `(.L_x_68) ;  /* 0x0000000000701947 */ /* 0x000fea0003800000 */
[----:B-1----:R-:W-:Y:S01]  /*5df0*/  IMAD R10, R21, UR4, RZ ;  /* 0x00000004150a7c24 */ /* 0x002fe2000f8e02ff */
[----:B------:R-:W-:Y:S01]  /*5e00*/  ULDC.64 UR8, c[0x0][0x228] ;  /* 0x00008a0000087ab9 */ /* 0x000fe20000000a00 */
[----:B------:R-:W-:Y:S01]  /*5e10*/  IMAD.WIDE.U32 R20, R33, UR4, R4 ;  /* 0x0000000421147c25 */ /* 0x000fe2000f8e0004 */
[----:B------:R-:W-:-:S03]  /*5e20*/  IADD3 R12, P4, R4, 0x1, RZ ;  /* 0x00000001040c7810 */ /* 0x000fc60007f9e0ff */
[----:B------:R-:W-:Y:S01]  /*5e30*/  IMAD R33, R33, UR5, R10 ;  /* 0x0000000521217c24 */ /* 0x000fe2000f8e020a */
[----:B------:R-:W-:Y:S01]  /*5e40*/  IADD3 R20, P2, R20, UR8, RZ ;  /* 0x0000000814147c10 */ /* 0x000fe2000ff5e0ff */
[----:B------:R-:W-:Y:S01]  /*5e50*/  IMAD.X R24, RZ, RZ, R5, P4 ;  /* 0x000000ffff187224 */ /* 0x000fe200020e0605 */
[----:B------:R-:W-:Y:S02]  /*5e60*/  ISETP.GE.U32.AND P3, PT, R12, UR4, PT ;  /* 0x000000040c007c0c */ /* 0x000fe4000bf66070 */
[----:B------:R-:W-:Y:S02]  /*5e70*/  IADD3.X R21, R21, UR9, R33, P2, !PT ;  /* 0x0000000915157c10 */ /* 0x000fe400097fe421 */
[C---:B------:R-:W-:Y:S02]  /*5e80*/  IADD3 R12, P1, R4.reuse, 0x2, RZ ;  /* 0x00000002040c7810 */ /* 0x040fe40007f3e0ff */
[----:B------:R-:W-:Y:S02]  /*5e90*/  IADD3 R10, P2, R4, 0x3, RZ ;  /* 0x00000003040a7810 */ /* 0x000fe40007f5e0ff */
[----:B------:R-:W-:Y:S01]  /*5ea0*/  ISETP.GE.U32.AND P4, PT, R12, UR4, PT ;  /* 0x000000040c007c0c */ /* 0x000fe2000bf86070 */
[--C-:B------:R-:W-:Y:S01]  /*5eb0*/  IMAD.X R14, RZ, RZ, R5.reuse, P1 ;  /* 0x000000ffff0e7224 */ /* 0x100fe200008e0605 */
[----:B------:R-:W-:Y:S01]  /*5ec0*/  ISETP.GE.U32.AND P1, PT, R4, UR4, PT ;  /* 0x0000000404007c0c */ /* 0x000fe2000bf26070 */
[----:B------:R-:W-:Y:S01]  /*5ed0*/  IMAD.X R12, RZ, RZ, R5, P2 ;  /* 0x000000ffff0c7224 */ /* 0x000fe200010e0605 */
[----:B------:R-:W-:-:S02]  /*5ee0*/  ISETP.GE.U32.AND P2, PT, R10, UR4, PT ;  /* 0x000000040a007c0c */ /* 0x000fc4000bf46070 */
[----:B------:R-:W-:Y:S02]  /*5ef0*/  ISETP.GE.U32.AND.EX P3, PT, R24, UR5, PT, P3 ;  /* 0x0000000518007c0c */ /* 0x000fe4000bf66130 */
[----:B------:R-:W-:Y:S02]  /*5f00*/  ISETP.GE.U32.AND.EX P4, PT, R14, UR5, PT, P4 ;  /* 0x000000050e007c0c */ /* 0x000fe4000bf86140 */
[----:B------:R-:W-:Y:S02]  /*5f10*/  ISETP.GE.U32.AND.EX P1, PT, R5, UR5, PT, P1 ;  /* 0x0000000505007c0c */ /* 0x000fe4000bf26110 */
[----:B------:R-:W-:-:S07]  /*5f20*/  ISETP.GE.U32.AND.EX P2, PT, R12, UR5, PT, P2 ;  /* 0x000000050c007c0c */ /* 0x000fce000bf46120 */
[----:B------:R-:W0:Y:S04]  /*5f30*/  @!P3 LDS.U8 R33, [R0+0x1] ;  /* 0x000001000021b984 */ /* 0x000e280000000000 */
[----:B------:R-:W1:Y:S04]  /*5f40*/  @!P4 LDS.U8 R35, [R0+0x2] ;  /* 0x000002000023c984 */ /* 0x000e680000000000 */
[----:B------:R-:W2:Y:S04]  /*5f50*/  @!P1 LDS.U8 R31, [R0] ;  /* 0x00000000001f9984 */ /* 0x000ea80000000000 */
[----:B------:R-:W3:Y:S04]  /*5f60*/  @!P2 LDS.U8 R37, [R0+0x3] ;  /* 0x000003000025a984 */ /* 0x000ee80000000000 */
[----:B0-----:R0:W-:Y:S04]  /*5f70*/  @!P3 STG.E.U8 desc[UR6][R20.64+0x1], R33 ;  /* 0x000001211400b986 */ /* 0x0011e8000c101106 */
[----:B-1----:R0:W-:Y:S04]  /*5f80*/  @!P4 STG.E.U8 desc[UR6][R20.64+0x2], R35 ;  /* 0x000002231400c986 */ /* 0x0021e8000c101106 */
[----:B--2---:R0:W-:Y:S04]  /*5f90*/  @!P1 STG.E.U8 desc[UR6][R20.64], R31 ;  /* 0x0000001f14009986 */ /* 0x0041e8000c101106 */
[----:B---3--:R0:W-:Y:S02]  /*5fa0*/  @!P2 STG.E.U8 desc[UR6][R20.64+0x3], R37 ;  /* 0x000003251400a986 */ /* 0x0081e4000c101106 */
.L_x_68:
[----:B------:R-:W-:Y:S05]  /*5fb0*/  BSYNC B0 ;  /* 0x0000000000007941 */ /* 0x000fea0003800000 */
.L_x_67:
[----:B------:R-:W-:Y:S04]  /*5fc0*/  BSSY B0, `(.L_x_69) ;  /* 0x0000020000007945 */ /* 0x000fe80003800000 */
[----:B------:R-:W-:Y:S05]  /*5fd0*/  @P0 BRA `(.L_x_70) ;  /* 0x0000000000780947 */ /* 0x000fea0003800000 */
[C---:B-1----:R-:W-:Y:S01]  /*5fe0*/  IADD3 R10, P0, R4.reuse, 0x1, RZ ;  /* 0x00000001040a7810 */ /* 0x042fe20007f1e0ff */
[----:B0-----:R-:W-:Y:S01]  /*5ff0*/  IMAD.MOV.U32 R20, RZ, RZ, R4 ;  /* 0x000000ffff147224 */ /* 0x001fe200078e0004 */
[C---:B------:R-:W-:Y:S01]  /*6000*/  IADD3 R12, P1, R4.reuse, 0x2, RZ ;  /* 0x00000002040c7810 */ /* 0x040fe20007f3e0ff */
[--C-:B------:R-:W-:Y:S01]  /*6010*/  IMAD.MOV.U32 R21, RZ, RZ, R5.reuse ;  /* 0x000000ffff157224 */ /* 0x100fe200078e0005 */
[----:B------:R-:W-:Y:S01]  /*6020*/  IADD3 R14, P4, R4, 0x3, RZ ;  /* 0x00000003040e7810 */ /* 0x000fe20007f9e0ff */
[----:B------:R-:W-:Y:S01]  /*6030*/  IMAD R8, R8, UR4, RZ ;  /* 0x0000000408087c24 */ /* 0x000fe2000f8e02ff */
[----:B------:R-:W-:Y:S01]  /*6040*/  ISETP.GE.U32.AND P2, PT, R10, UR4, PT ;  /* 0x000000040a007c0c */ /* 0x000fe2000bf46070 */
[--C-:B------:R-:W-:Y:S01]  /*6050*/  IMAD.X R10, RZ, RZ, R5.reuse, P0 ;  /* 0x000000ffff0a7224 */ /* 0x100fe200000e0605 */
[----:B------:R-:W-:Y:S01]  /*6060*/  ISETP.GE.U32.AND P3, PT, R12, UR4, PT ;  /* 0x000000040c007c0c */ /* 0x000fe2000bf66070 */
[--C-:B------:R-:W-:Y:S01]  /*6070*/  IMAD.X R12, RZ, RZ, R5.reuse, P1 ;  /* 0x000000ffff0c7224 */ /* 0x100fe200008e0605 */
[----:B------:R-:W-:Y:S01]  /*6080*/  ISETP.GE.U32.AND P0, PT, R14, UR4, PT ;  /* 0x000000040e007c0c */ /* 0x000fe2000bf06070 */
[----:B------:R-:W-:Y:S01]  /*6090*/  IMAD.X R14, RZ, RZ, R5, P4 ;  /* 0x000000ffff0e7224 */ /* 0x000fe200020e0605 */
[----:B------:R-:W-:Y:S01]  /*60a0*/  ISETP.GE.U32.AND P1, PT, R4, UR4, PT ;  /* 0x0000000404007c0c */ /* 0x000fe2000bf26070 */
[C---:B------:R-:W-:Y:S01]  /*60b0*/  IMAD.WIDE.U32 R20, R19.reuse, UR4, R20 ;  /* 0x0000000413147c25 */ /* 0x040fe2000f8e0014 */
[----:B------:R-:W-:Y:S01]  /*60c0*/  ISETP.GE.U32.AND.EX P2, PT, R10, UR5, PT, P2 ;  /* 0x000000050a007c0c */ /* 0x000fe2000bf46120 */
[----:B------:R-:W-:Y:S01]  /*60d0*/  ULDC.64 UR8, c[0x0][0x228] ;  /* 0x00008a0000087ab9 */ /* 0x000fe20000000a00 */
[----:B------:R-:W-:Y:S01]  /*60e0*/  ISETP.GE.U32.AND.EX P3, PT, R12, UR5, PT, P3 ;  /* 0x000000050c007c0c */ /* 0x000fe2000bf66130 */
[----:B------:R-:W-:Y:S01]  /*60f0*/  IMAD R19, R19, UR5, R8 ;  /* 0x0000000513137c24 */ /* 0x000fe2000f8e0208 */
[----:B------:R-:W-:-:S02]  /*6100*/  ISETP.GE.U32.AND.EX P1, PT, R5, UR5, PT, P1 ;  /* 0x0000000505007c0c */ /* 0x000fc4000bf26110 */
[----:B------:R-:W-:Y:S02]  /*6110*/  ISETP.GE.U32.AND.EX P0, PT, R14, UR5, PT, P0 ;  /* 0x000000050e007c0c */ /* 0x000fe4000bf06100 */
[----:B------:R-:W-:-:S04]  /*6120*/  IADD3 R20, P4, R20, UR8, RZ ;  /* 0x0000000814147c10 */ /* 0x000fc8000ff9e0ff */
[----:B------:R-:W-:Y:S01]  /*6130*/  IADD3.X R21, R21, UR9, R19, P4, !PT ;  /* 0x0000000915157c10 */ /* 0x000fe2000a7fe413 */
[----:B------:R-:W0:Y:S04]  /*6140*/  @!P2 LDS.U8 R33, [R0+0x211] ;  /* 0x000211000021a984 */ /* 0x000e280000000000 */
[----:B------:R-:W1:Y:S04]  /*6150*/  @!P3 LDS.U8 R35, [R0+0x212] ;  /* 0x000212000023b984 */ /* 0x000e680000000000 */
[----:B------:R-:W2:Y:S04]  /*6160*/  @!P1 LDS.U8 R31, [R0+0x210] ;  /* 0x00021000001f9984 */ /* 0x000ea80000000000 */
[----:B------:R-:W3:Y:S04]  /*6170*/  @!P0 LDS.U8 R37, [R0+0x213] ;  /* 0x0002130000258984 */ /* 0x000ee80000000000 */
[----:B0-----:R4:W-:Y:S04]  /*6180*/  @!P2 STG.E.U8 desc[UR6][R20.64+0x1], R33 ;  /* 0x000001211400a986 */ /* 0x0019e8000c101106 */
[----:B-1----:R4:W-:Y:S04]  /*6190*/  @!P3 STG.E.U8 desc[UR6][R20.64+0x2], R35 ;  /* 0x000002231400b986 */ /* 0x0029e8000c101106 */
[----:B--2---:R4:W-:Y:S04]  /*61a0*/  @!P1 STG.E.U8 desc[UR6][R20.64], R31 ;  /* 0x0000001f14009986 */ /* 0x0049e8000c101106 */
[----:B---3--:R4:W-:Y:S02]  /*61b0*/  @!P0 STG.E.U8 desc[UR6][R20.64+0x3], R37 ;  /* 0x0000032514008986 */ /* 0x0089e4000c101106 */
.L_x_70:
[----:B------:R-:W-:Y:S05]  /*61c0*/  BSYNC B0 ;  /* 0x0000000000007941 */ /* 0x000fea0003800000 */
.L_x_69:
[C---:B-1----:R-:W-:Y:S01]  /*61d0*/  LEA R14, P2, R16.reuse, R23, 0x6 ;  /* 0x00000017100e7211 */ /* 0x042fe200078430ff */
[----:B------:R-:W-:Y:S01]  /*61e0*/  IMAD.X R23, RZ, RZ, RZ, P5 ;  /* 0x000000ffff177224 */ /* 0x000fe200028e06ff */
[----:B0---4-:R-:W-:Y:S01]  /*61f0*/  LEA R37, P3, R16, R3, 0x6 ;  /* 0x0000000310257211 */ /* 0x011fe200078630ff */
[----:B------:R-:W-:Y:S01]  /*6200*/  IMAD.X R31, RZ, RZ, RZ, P6 ;  /* 0x000000ffff1f7224 */ /* 0x000fe200030e06ff */
[----:B------:R-:W-:Y:S01]  /*6210*/  ISETP.GE.U32.AND P1, PT, R14, UR10, PT ;  /* 0x0000000a0e007c0c */ /* 0x000fe2000bf26070 */
[----:B------:R-:W-:Y:S01]  /*6220*/  BSSY B0, `(.L_x_71) ;  /* 0x0000028000007945 */ /* 0x000fe20003800000 */
[----:B------:R-:W-:Y:S02]  /*6230*/  LEA.HI.X R12, R16, R23, R17, 0x6, P2 ;  /* 0x00000017100c7211 */ /* 0x000fe400010f3411 */
[----:B------:R-:W-:Y:S02]  /*6240*/  IADD3 R19, P4, R22, 0x20, RZ ;  /* 0x0000002016137810 */ /* 0x000fe40007f9e0ff */
[----:B------:R-:W-:-:S02]  /*6250*/  ISETP.GE.U32.AND.EX P1, PT, R12, UR11, PT, P1 ;  /* 0x0000000b0c007c0c */ /* 0x000fc4000bf26110 */
[----:B------:R-:W-:Y:S02]  /*6260*/  ISETP.GE.U32.AND P0, PT, R37, UR10, PT ;  /* 0x0000000a25007c0c */ /* 0x000fe4000bf06070 */
[----:B------:R-:W-:Y:S02]  /*6270*/  LEA.HI.X R10, R16, R31, R17, 0x6, P3 ;  /* 0x0000001f100a7211 */ /* 0x000fe400018f3411 */
[----:B------:R-:W-:Y:S02]  /*6280*/  IADD3 R33, P5, R22, 0x28, RZ ;  /* 0x0000002816217810 */ /* 0x000fe40007fbe0ff */
[----:B------:R-:W-:Y:S02]  /*6290*/  LEA R8, P6, R16, R19, 0x6 ;  /* 0x0000001310087211 */ /* 0x000fe400078c30ff */
[----:B------:R-:W-:-:S03]  /*62a0*/  ISETP.GE.U32.AND.EX P0, PT, R10, UR11, PT, P0 ;  /* 0x0000000b0a007c0c */ /* 0x000fc6000bf06100 */
[----:B------:R-:W-:Y:S10]  /*62b0*/  @P1 BRA `(.L_x_72) ;  /* 0x0000000000781947 */ /* 0x000ff40003800000 */
[----:B------:R-:W-:Y:S01]  /*62c0*/  IADD3 R20, P1, R4, 0x1, RZ ;  /* 0x0000000104147810 */ /* 0x000fe20007f3e0ff */
[--C-:B------:R-:W-:Y:S01]  /*62d0*/  IMAD.MOV.U32 R21, RZ, RZ, R5.reuse ;  /* 0x000000ffff157224 */ /* 0x100fe200078e0005 */
[----:B------:R-:W-:Y:S01]  /*62e0*/  ULDC.64 UR8, c[0x0][0x228] ;  /* 0x00008a0000087ab9 */ /* 0x000fe20000000a00 */
[----:B------:R-:W-:Y:S01]  /*62f0*/  IMAD R12, R12, UR4, RZ ;  /* 0x000000040c0c7c24 */ /* 0x000fe2000f8e02ff */
[----:B------:R-:W-:Y:S01]  /*6300*/  ISETP.GE.U32.AND P3, PT, R20, UR4, PT ;  /* 0x0000000414007c0c */ /* 0x000fe2000bf66070 */
[----:B------:R-:W-:Y:S02]  /*6310*/  IMAD.X R20, RZ, RZ, R5, P1 ;  /* 0x000000ffff147224 */ /* 0x000fe400008e0605 */
[----:B------:R-:W-:-:S03]  /*6320*/  IMAD R12, R14, UR5, R12 ;  /* 0x000000050e0c7c24 */ /* 0x000fc6000f8e020c */
[----:B------:R-:W-:Y:S01]  /*6330*/  ISETP.GE.U32.AND.EX P3, PT, R20, UR5, PT, P3 ;  /* 0x0000000514007c0c */ /* 0x000fe2000bf66130 */
[----:B------:R-:W-:-:S04]  /*6340*/  IMAD.MOV.U32 R20, RZ, RZ, R4 ;  /* 0x000000ffff147224 */ /* 0x000fc800078e0004 */
[----:B------:R-:W-:Y:S01]  /*6350*/  IMAD.WIDE.U32 R20, R14, UR4, R20 ;  /* 0x000000040e147c25 */ /* 0x000fe2000f8e0014 */
[----:B------:R-:W-:Y:S02]  /*6360*/  IADD3 R14, P2, R4, 0x3, RZ ;  /* 0x00000003040e7810 */ /* 0x000fe40007f5e0ff */
[----:B------:R-:W-:-:S03]  /*6370*/  IADD3 R20, P1, R20, UR8, RZ ;  /* 0x0000000814147c10 */ /* 0x000fc6000ff3e0ff */
[--C-:B------:R-:W-:Y:S01]  /*6380*/  IMAD.X R24, RZ, RZ, R5.reuse, P2 ;  /* 0x000000ffff187224 */ /* 0x100fe200010e0605 */
[----:B------:R-:W-:Y:S01]  /*6390*/  ISETP.GE.U32.AND P2, PT, R14, UR4, PT ;  /* 0x000000040e007c0c */ /* 0x000fe2000bf46070 */
[----:B------:R-:W0:Y:S01]  /*63a0*/  @!P3 LDS.U8 R35, [R0+0x421] ;  /* 0x000421000023b984 */ /* 0x000e220000000000 */
[----:B------:R-:W-:Y:S02]  /*63b0*/  IADD3.X R21, R21, UR9, R12, P1, !PT ;  /* 0x0000000915157c10 */ /* 0x000fe40008ffe40c */
[----:B------:R-:W-:Y:S02]  /*63c0*/  IADD3 R12, P1, R4, 0x2, RZ ;  /* 0x00000002040c7810 */ /* 0x000fe40007f3e0ff */
[----:B------:R-:W-:Y:S01]  /*63d0*/  ISETP.GE.U32.AND.EX P2, PT, R24, UR5, PT, P2 ;  /* 0x0000000518007c0c */ /* 0x000fe2000bf46120 */
[----:B0-----:R-:W-:Y:S01]  /*63e0*/  @!P3 STG.E.U8 desc[UR6][R20.64+0x1], R35 ;  /* 0x000001231400b986 */ /* 0x001fe2000c101106 */
[----:B------:R-:W-:Y:S01]  /*63f0*/  ISETP.GE.U32.AND P3, PT, R12, UR4, PT ;  /* 0x000000040c007c0c */ /* 0x000fe2000bf66070 */
[----:B------:R-:W-:Y:S01]  /*6400*/  IMAD.X R12, RZ, RZ, R5, P1 ;  /* 0x000000ffff0c7224 */ /* 0x000fe200008e0605 */
[----:B------:R-:W-:-:S09]  /*6410*/  ISETP.GE.U32.AND P1, PT, R4, UR4, PT ;  /* 0x0000000404007c0c */ /* 0x000fd2000bf26070 */
[----:B------:R-:W0:Y:S01]  /*6420*/  @!P2 LDS.U8 R35, [R0+0x423] ;  /* 0x000423000023a984 */ /* 0x000e220000000000 */
[----:B------:R-:W-:Y:S02]  /*6430*/  ISETP.GE.U32.AND.EX P3, PT, R12, UR5, PT, P3 ;  /* 0x000000050c007c0c */ /* 0x000fe4000bf66130 */
[----:B------:R-:W-:-:S11]  /*6440*/  ISETP.GE.U32.AND.EX P1, PT, R5, UR5, PT, P1 ;  /* 0x0000000505007c0c */ /* 0x000fd6000bf26110 */
[----:B------:R-:W1:Y:S04]  /*6450*/  @!P3 LDS.U8 R14, [R0+0x422] ;  /* 0x00042200000eb984 */ /* 0x000e680000000000 */
[----:B------:R-:W2:Y:S04]  /*6460*/  @!P1 LDS.U8 R12, [R0+0x420] ;  /* 0x00042000000c9984 */ /* 0x000ea80000000000 */
[----:B0-----:R0:W-:Y:S04]  /*6470*/  @!P2 STG.E.U8 desc[UR6][R20.64+0x3], R35 ;  /* 0x000003231400a986 */ /* 0x0011e8000c101106 */
[----:B-1----:R0:W-:Y:S04]  /*6480*/  @!P3 STG.E.U8 desc[UR6][R20.64+0x2], R14 ;  /* 0x0000020e1400b986 */ /* 0x0021e8000c101106 */
[----:B--2---:R0:W-:Y:S02]  /*6490*/  @!P1 STG.E.U8 desc[UR6][R20.64], R12 ;  /* 0x0000000c14009986 */ /* 0x0041e4000c101106 */
.L_x_72:
[----:B------:R-:W-:Y:S05]  /*64a0*/  BSYNC B0 ;  /* 0x0000000000007941 */ /* 0x000fea0003800000 */
.L_x_71:
[----:B------:R-:W-:Y:S01]  /*64b0*/  BSSY B0, `(.L_x_73) ;  /* 0x0000021000007945 */ /* 0x000fe20003800000 */
[----:B0-----:R-:W-:-:S03]  /*64c0*/  IMAD.X R35, RZ, RZ, RZ, P4 ;  /* 0x000000ffff237224 */ /* 0x001fc600020e06ff */
[----:B------:R-:W-:Y:S05]  /*64d0*/  @P0 BRA `(.L_x_74) ;  /* 0x0000000000780947 */ /* 0x000fea0003800000 */
[C---:B------:R-:W-:Y:S01]  /*64e0*/  IADD3 R12, P0, R4.reuse, 0x1, RZ ;  /* 0x00000001040c7810 */ /* 0x040fe20007f1e0ff */
[--C-:B------:R-:W-:Y:S01]  /*64f0*/  IMAD.MOV.U32 R21, RZ, RZ, R5.reuse ;  /* 0x000000ffff157224 */ /* 0x100fe200078e0005 */
[----:B------:R-:W-:Y:S01]  /*6500*/  IADD3 R14, P1, R4, 0x2, RZ ;  /* 0x00000002040e7810 */ /* 0x000fe20007f3e0ff */
[----:B------:R-:W-:Y:S01]  /*6510*/  IMAD R10, R10, UR4, RZ ;  /* 0x000000040a0a7c24 */ /* 0x000fe2000f8e02ff */
[----:B------:R-:W-:Y:S01]  /*6520*/  IADD3 R20, P4, R4, 0x3, RZ ;  /* 0x0000000304147810 */ /* 0x000fe20007f9e0ff */
[----:B------:R-:W-:Y:S01]  /*6530*/  ULDC.64 UR8, c[0x0][0x228] ;  /* 0x00008a0000087ab9 */ /* 0x000fe20000000a00 */
[----:B------:R-:W-:Y:S01]  /*6540*/  ISETP.GE.U32.AND P2, PT, R12, UR4, PT ;  /* 0x000000040c007c0c */ /* 0x000fe2000bf46070 */
[--C-:B------:R-:W-:Y:S01]  /*6550*/  IMAD.X R12, RZ, RZ, R5.reuse, P0 ;  /* 0x000000ffff0c7224 */ /* 0x100fe200000e0605 */
        /* <DEDUP_REMOVED lines=8> */
[----:B------:R-:W-:Y:S01]  /*65e0*/  ISETP.GE.U32.AND.EX P0, PT, R20, UR5, PT, P0 ;  /* 0x0000000514007c0c */ /* 0x000fe2000bf06100 */
[----:B------:R-:W-:-:S04]  /*65f0*/  IMAD.MOV.U32 R20, RZ, RZ, R4 ;  /* 0x000000ffff147224 */ /* 0x000fc800078e0004 */
[C---:B------:R-:W-:Y:S02]  /*6600*/  IMAD.WIDE.U32 R20, R37.reuse, UR4, R20 ;  /* 0x0000000425147c25 */ /* 0x040fe4000f8e0014 */
[----:B------:R-:W0:Y:S02]  /*6610*/  @!P2 LDS.U8 R26, [R0+0x631] ;  /* 0x00063100001aa984 */ /* 0x000e240000000000 */
[----:B------:R-:W-:Y:S01]  /*6620*/  IMAD R37, R37, UR5, R10 ;  /* 0x0000000525257c24 */ /* 0x000fe2000f8e020a */
[----:B------:R-:W-:Y:S01]  /*6630*/  IADD3 R20, P4, R20, UR8, RZ ;  /* 0x0000000814147c10 */ /* 0x000fe2000ff9e0ff */
[----:B------:R-:W1:Y:S03]  /*6640*/  @!P3 LDS.U8 R24, [R0+0x632] ;  /* 0x000632000018b984 */ /* 0x000e660000000000 */
[----:B------:R-:W-:Y:S01]  /*6650*/  IADD3.X R21, R21, UR9, R37, P4, !PT ;  /* 0x0000000915157c10 */ /* 0x000fe2000a7fe425 */
[----:B------:R-:W2:Y:S04]  /*6660*/  @!P1 LDS.U8 R14, [R0+0x630] ;  /* 0x00063000000e9984 */ /* 0x000ea80000000000 */
[----:B------:R-:W3:Y:S04]  /*6670*/  @!P0 LDS.U8 R12, [R0+0x633] ;  /* 0x00063300000c8984 */ /* 0x000ee80000000000 */
[----:B0-----:R0:W-:Y:S04]  /*6680*/  @!P2 STG.E.U8 desc[UR6][R20.64+0x1], R26 ;  /* 0x0000011a1400a986 */ /* 0x0011e8000c101106 */
[----:B-1----:R0:W-:Y:S04]  /*6690*/  @!P3 STG.E.U8 desc[UR6][R20.64+0x2], R24 ;  /* 0x000002181400b986 */ /* 0x0021e8000c101106 */
[----:B--2---:R0:W-:Y:S04]  /*66a0*/  @!P1 STG.E.U8 desc[UR6][R20.64], R14 ;  /* 0x0000000e14009986 */ /* 0x0041e8000c101106 */
[----:B---3--:R0:W-:Y:S02]  /*66b0*/  @!P0 STG.E.U8 desc[UR6][R20.64+0x3], R12 ;  /* 0x0000030c14008986 */ /* 0x0081e4000c101106 */
.L_x_74:
[----:B------:R-:W-:Y:S05]  /*66c0*/  BSYNC B0 ;  /* 0x0000000000007941 */ /* 0x000fea0003800000 */
.L_x_73:
[----:B------:R-:W-:Y:S01]  /*66d0*/  ISETP.GE.U32.AND P1, PT, R8, UR10, PT ;  /* 0x0000000a08007c0c */ /* 0x000fe2000bf26070 */
[----:B------:R-:W-:Y:S01]  /*66e0*/  BSSY B0, `(.L_x_75) ;  /* 0x0000025000007945 */ /* 0x000fe20003800000 */
[C---:B0-----:R-:W-:Y:S01]  /*66f0*/  LEA.HI.X R12, R16.reuse, R35, R17, 0x6, P6 ;  /* 0x00000023100c7211 */ /* 0x041fe200030f3411 */
[----:B------:R-:W-:Y:S01]  /*6700*/  IMAD.X R37, RZ, RZ, RZ, P5 ;  /* 0x000000ffff257224 */ /* 0x000fe200028e06ff */
[----:B------:R-:W-:Y:S02]  /*6710*/  LEA R10, P4, R16, R33, 0x6 ;  /* 0x00000021100a7211 */ /* 0x000fe400078830ff */
[----:B------:R-:W-:Y:S02]  /*6720*/  ISETP.GE.U32.AND.EX P1, PT, R12, UR11, PT, P1 ;  /* 0x0000000b0c007c0c */ /* 0x000fe4000bf26110 */
[----:B------:R-:W-:-:S11]  /*6730*/  ISETP.GE.U32.AND P0, PT, R10, UR10, PT ;  /* 0x0000000a0a007c0c */ /* 0x000fd6000bf06070 */
[----:B------:R-:W-:Y:S05]  /*6740*/  @P1 BRA `(.L_x_76) ;  /* 0x0000000000781947 */ /* 0x000fea0003800000 */
[----:B------:R-:W-:Y:S01]  /*6750*/  IADD3 R14, P2, R4, 0x1, RZ ;  /* 0x00000001040e7810 */ /* 0x000fe20007f5e0ff */
[----:B------:R-:W-:Y:S01]  /*6760*/  IMAD R12, R12, UR4, RZ ;  /* 0x000000040c0c7c24 */ /* 0x000fe2000f8e02ff */
[C---:B------:R-:W-:Y:S01]  /*6770*/  IADD3 R20, P6, R4.reuse, 0x2, RZ ;  /* 0x0000000204147810 */ /* 0x040fe20007fde0ff */
[----:B------:R-:W-:Y:S01]  /*6780*/  ULDC.64 UR8, c[0x0][0x228] ;  /* 0x00008a0000087ab9 */ /* 0x000fe20000000a00 */
[----:B------:R-:W-:Y:S01]  /*6790*/  IADD3 R21, P5, R4, 0x3, RZ ;  /* 0x0000000304157810 */ /* 0x000fe20007fbe0ff */
[----:B------:R-:W-:Y:S01]  /*67a0*/  IMAD R12, R8, UR5, R12 ;  /* 0x00000005080c7c24 */ /* 0x000fe2000f8e020c */
[----:B------:R-:W-:Y:S01]  /*67b0*/  ISETP.GE.U32.AND P1, PT, R14, UR4, PT ;  /* 0x000000040e007c0c */ /* 0x000fe2000bf26070 */
[--C-:B------:R-:W-:Y:S01]  /*67c0*/  IMAD.X R14, RZ, RZ, R5.reuse, P2 ;  /* 0x000000ffff0e7224 */ /* 0x100fe200010e0605 */
[----:B------:R-:W-:Y:S01]  /*67d0*/  ISETP.GE.U32.AND P3, PT, R20, UR4, PT ;  /* 0x0000000414007c0c */ /* 0x000fe2000bf66070 */
[--C-:B------:R-:W-:Y:S01]  /*67e0*/  IMAD.X R20, RZ, RZ, R5.reuse, P6 ;  /* 0x000000ffff147224 */ /* 0x100fe200030e0605 */
[----:B------:R-:W-:Y:S01]  /*67f0*/  ISETP.GE.U32.AND P2, PT, R21, UR4, PT ;  /* 0x0000000415007c0c */ /* 0x000fe2000bf46070 */
[----:B------:R-:W-:Y:S01]  /*6800*/  IMAD.X R21, RZ, RZ, R5, P5 ;  /* 0x000000ffff157224 */ /* 0x000fe200028e0605 */
[----:B------:R-:W-:-:S02]  /*6810*/  ISETP.GE.U32.AND P5, PT, R4, UR4, PT ;  /* 0x0000000404007c0c */ /* 0x000fc4000bfa6070 */
[----:B------:R-:W-:Y:S01]  /*6820*/  ISETP.GE.U32.AND.EX P3, PT, R20, UR5, PT, P3 ;  /* 0x0000000514007c0c */ /* 0x000fe2000bf66130 */
[----:B------:R-:W-:Y:S01]  /*6830*/  IMAD.MOV.U32 R20, RZ, RZ, R4 ;  /* 0x000000ffff147224 */ /* 0x000fe200078e0004 */
[----:B------:R-:W-:Y:S01]  /*6840*/  ISETP.GE.U32.AND.EX P2, PT, R21, UR5, PT, P2 ;  /* 0x0000000515007c0c */ /* 0x000fe2000bf46120 */
[----:B------:R-:W-:Y:S01]  /*6850*/  IMAD.MOV.U32 R21, RZ, RZ, R5 ;  /* 0x000000ffff157224 */ /* 0x000fe200078e0005 */
[----:B------:R-:W-:Y:S02]  /*6860*/  ISETP.GE.U32.AND.EX P1, PT, R14, UR5, PT, P1 ;  /* 0x000000050e007c0c */ /* 0x000fe4000bf26110 */
[----:B------:R-:W-:Y:S01]  /*6870*/  ISETP.GE.U32.AND.EX P5, PT, R5, UR5, PT, P5 ;  /* 0x0000000505007c0c */ /* 0x000fe2000bfa6150 */
[----:B------:R-:W-:-:S03]  /*6880*/  IMAD.WIDE.U32 R20, R8, UR4, R20 ;  /* 0x0000000408147c25 */ /* 0x000fc6000f8e0014 */
[----:B------:R-:W-:-:S03]  /*6890*/  IADD3 R20, P6, R20, UR8, RZ ;  /* 0x0000000814147c10 */ /* 0x000fc6000ffde0ff */
[----:B------:R-:W0:Y:S01]  /*68a0*/  @!P3 LDS.U8 R14, [R0+0x842] ;  /* 0x00084200000eb984 */ /* 0x000e220000000000 */
[----:B------:R-:W-:-:S03]  /*68b0*/  IADD3.X R21, R21, UR9, R12, P6, !PT ;  /* 0x0000000915157c10 */ /* 0x000fc6000b7fe40c */
[----:B------:R-:W1:Y:S04]  /*68c0*/  @!P2 LDS.U8 R24, [R0+0x843] ;  /* 0x000843000018a984 */ /* 0x000e680000000000 */
[----:B------:R-:W2:Y:S04]  /*68d0*/  @!P1 LDS.U8 R12, [R0+0x841] ;  /* 0x00084100000c9984 */ /* 0x000ea80000000000 */
[----:B------:R-:W3:Y:S04]  /*68e0*/  @!P5 LDS.U8 R8, [R0+0x840] ;  /* 0x000840000008d984 */ /* 0x000ee80000000000 */
[----:B0-----:R0:W-:Y:S04]  /*68f0*/  @!P3 STG.E.U8 desc[UR6][R20.64+0x2], R14 ;  /* 0x0000020e1400b986 */ /* 0x0011e8000c101106 */
[----:B-1----:R0:W-:Y:S04]  /*6900*/  @!P2 STG.E.U8 desc[UR6][R20.64+0x3], R24 ;  /* 0x000003181400a986 */ /* 0x0021e8000c101106 */
[----:B--2---:R0:W-:Y:S04]  /*6910*/  @!P1 STG.E.U8 desc[UR6][R20.64+0x1], R12 ;  /* 0x0000010c14009986 */ /* 0x0041e8000c101106 */
[----:B---3--:R0:W-:Y:S02]  /*6920*/  @!P5 STG.E.U8 desc[UR6][R20.64], R8 ;  /* 0x000000081400d986 */ /* 0x0081e4000c101106 */
.L_x_76:
[----:B------:R-:W-:Y:S05]  /*6930*/  BSYNC B0 ;  /* 0x0000000000007941 */ /* 0x000fea0003800000 */
.L_x_75:
[----:B0-----:R-:W-:Y:S01]  /*6940*/  LEA.HI.X R12, R16, R37, R17, 0x6, P4 ;  /* 0x00000025100c7211 */ /* 0x001fe200020f3411 */
[----:B------:R-:W-:Y:S01]  /*6950*/  BSSY B0, `(.L_x_77) ;  /* 0x0000022000007945 */ /* 0x000fe20003800000 */
[----:B------:R-:W-:Y:S02]  /*6960*/  IADD3 R8, P4, R22, 0x30, RZ ;  /* 0x0000003016087810 */ /* 0x000fe40007f9e0ff */
[----:B------:R-:W-:-:S13]  /*6970*/  ISETP.GE.U32.AND.EX P0, PT, R12, UR11, PT, P0 ;  /* 0x0000000b0c007c0c */ /* 0x000fda000bf06100 */
        /* <DEDUP_REMOVED lines=31> */
.L_x_78:
[----:B------:R-:W-:Y:S05]  /*6b70*/  BSYNC B0 ;  /* 0x0000000000007941 */ /* 0x000fea0003800000 */
.L_x_77:
[----:B0-----:R-:W-:Y:S01]  /*6b80*/  IMAD.X R10, RZ, RZ, RZ, P4 ;  /* 0x000000ffff0a7224 */ /* 0x001fe200020e06ff */
[----:B------:R-:W-:Y:S01]  /*6b90*/  LEA R14, P1, R16, R8, 0x6 ;  /* 0x00000008100e7211 */ /* 0x000fe200078230ff */
[----:B------:R-:W-:Y:S01]  /*6ba0*/  BSSY B0, `(.L_x_79) ;  /* 0x0000024000007945 */ /* 0x000fe20003800000 */
[----:B------:R-:W-:Y:S02]  /*6bb0*/  IADD3 R12, P4, R22, 0x38, RZ ;  /* 0x00000038160c7810 */ /* 0x000fe40007f9e0ff */
[----:B------:R-:W-:Y:S02]  /*6bc0*/  ISETP.GE.U32.AND P0, PT, R14, UR10, PT ;  /* 0x0000000a0e007c0c */ /* 0x000fe4000bf06070 */
[----:B------:R-:W-:-:S04]  /*6bd0*/  LEA.HI.X R20, R16, R10, R17, 0x6, P1 ;  /* 0x0000000a10147211 */ /* 0x000fc800008f3411 */
[----:B------:R-:W-:-:S13]  /*6be0*/  ISETP.GE.U32.AND.EX P0, PT, R20, UR11, PT, P0 ;  /* 0x0000000b14007c0c */ /* 0x000fda000bf06100 */
[----:B------:R-:W-:Y:S05]  /*6bf0*/  @P0 BRA `(.L_x_80) ;  /* 0x0000000000780947 */ /* 0x000fea0003800000 */
[C---:B------:R-:W-:Y:S01]  /*6c00*/  IADD3 R22, P3, R4.reuse, 0x2, RZ ;  /* 0x0000000204167810 */ /* 0x040fe20007f7e0ff */
[----:B------:R-:W-:Y:S01]  /*6c10*/  ULDC.64 UR8, c[0x0][0x228] ;  /* 0x00008a0000087ab9 */ /* 0x000fe20000000a00 */
[C---:B------:R-:W-:Y:S02]  /*6c20*/  IADD3 R21, P2, R4.reuse, 0x1, RZ ;  /* 0x0000000104157810 */ /* 0x040fe40007f5e0ff */
[----:B------:R-:W-:Y:S02]  /*6c30*/  IADD3 R24, P5, R4, 0x3, RZ ;  /* 0x0000000304187810 */ /* 0x000fe40007fbe0ff */
        /* <DEDUP_REMOVED lines=8> */
[----:B------:R-:W-:Y:S01]  /*6cc0*/  IMAD R22, R20, UR4, RZ ;  /* 0x0000000414167c24 */ /* 0x000fe2000f8e02ff */
[----:B------:R-:W-:Y:S01]  /*6cd0*/  ISETP.GE.U32.AND.EX P0, PT, R21, UR5, PT, P0 ;  /* 0x0000000515007c0c */ /* 0x000fe2000bf06100 */
[----:B------:R-:W-:Y:S01]  /*6ce0*/  IMAD.MOV.U32 R20, RZ, RZ, R4 ;  /* 0x000000ffff147224 */ /* 0x000fe200078e0004 */
[----:B------:R-:W-:Y:S01]  /*6cf0*/  ISETP.GE.U32.AND.EX P2, PT, R24, UR5, PT, P2 ;  /* 0x0000000518007c0c */ /* 0x000fe2000bf46120 */
[----:B------:R-:W-:Y:S01]  /*6d00*/  IMAD.MOV.U32 R21, RZ, RZ, R5 ;  /* 0x000000ffff157224 */ /* 0x000fe200078e0005 */
[----:B------:R-:W-:Y:S01]  /*6d10*/  ISETP.GE.U32.AND.EX P3, PT, R5, UR5, PT, P3 ;  /* 0x0000000505007c0c */ /* 0x000fe2000bf66130 */
[C---:B------:R-:W-:Y:S02]  /*6d20*/  IMAD R22, R14.reuse, UR5, R22 ;  /* 0x000000050e167c24 */ /* 0x040fe4000f8e0216 */
[----:B------:R-:W-:-:S04]  /*6d30*/  IMAD.WIDE.U32 R20, R14, UR4, R20 ;  /* 0x000000040e147c25 */ /* 0x000fc8000f8e0014 */
[----:B------:R-:W0:Y:S01]  /*6d40*/  @!P1 LDS.U8 R24, [R0+0xc62] ;  /* 0x000c620000189984 */ /* 0x000e220000000000 */
[----:B------:R-:W-:-:S03]  /*6d50*/  IADD3 R20, P5, R20, UR8, RZ ;  /* 0x0000000814147c10 */ /* 0x000fc6000ffbe0ff */
[----:B------:R-:W1:Y:S01]  /*6d60*/  @!P2 LDS.U8 R26, [R0+0xc63] ;  /* 0x000c6300001aa984 */ /* 0x000e620000000000 */
[----:B------:R-:W-:-:S03]  /*6d70*/  IADD3.X R21, R21, UR9, R22, P5, !PT ;  /* 0x0000000915157c10 */ /* 0x000fc6000affe416 */
[----:B------:R-:W2:Y:S04]  /*6d80*/  @!P0 LDS.U8 R22, [R0+0xc61] ;  /* 0x000c610000168984 */ /* 0x000ea80000000000 */
[----:B------:R-:W3:Y:S04]  /*6d90*/  @!P3 LDS.U8 R14, [R0+0xc60] ;  /* 0x000c6000000eb984 */ /* 0x000ee80000000000 */
[----:B0-----:R0:W-:Y:S04]  /*6da0*/  @!P1 STG.E.U8 desc[UR6][R20.64+0x2], R24 ;  /* 0x0000021814009986 */ /* 0x0011e8000c101106 */
[----:B-1----:R0:W-:Y:S04]  /*6db0*/  @!P2 STG.E.U8 desc[UR6][R20.64+0x3], R26 ;  /* 0x0000031a1400a986 */ /* 0x0021e8000c101106 */
[----:B--2---:R0:W-:Y:S04]  /*6dc0*/  @!P0 STG.E.U8 desc[UR6][R20.64+0x1], R22 ;  /* 0x0000011614008986 */ /* 0x0041e8000c101106 */
[----:B---3--:R0:W-:Y:S02]  /*6dd0*/  @!P3 STG.E.U8 desc[UR6][R20.64], R14 ;  /* 0x0000000e1400b986 */ /* 0x0081e4000c101106 */
.L_x_80:
[----:B------:R-:W-:Y:S05]  /*6de0*/  BSYNC B0 ;  /* 0x0000000000007941 */ /* 0x000fea0003800000 */
.L_x_79:
[----:B0-----:R-:W-:Y:S01]  /*6df0*/  IMAD.X R14, RZ, RZ, RZ, P4 ;  /* 0x000000ffff0e7224 */ /* 0x001fe200020e06ff */
[----:B------:R-:W-:Y:S01]  /*6e00*/  LEA R24, P1, R16, R12, 0x6 ;  /* 0x0000000c10187211 */ /* 0x000fe200078230ff */
[----:B------:R-:W-:Y:S03]  /*6e10*/  BSSY B0, `(.L_x_81) ;  /* 0x0000023000007945 */ /* 0x000fe60003800000 */
[----:B------:R-:W-:Y:S02]  /*6e20*/  ISETP.GE.U32.AND P0, PT, R24, UR10, PT ;  /* 0x0000000a18007c0c */ /* 0x000fe4000bf06070 */
[----:B------:R-:W-:-:S04]  /*6e30*/  LEA.HI.X R26, R16, R14, R17, 0x6, P1 ;  /* 0x0000000e101a7211 */ /* 0x000fc800008f3411 */
[----:B------:R-:W-:-:S13]  /*6e40*/  ISETP.GE.U32.AND.EX P0, PT, R26, UR11, PT, P0 ;  /* 0x0000000b1a007c0c */ /* 0x000fda000bf06100 */
[----:B------:R-:W-:Y:S05]  /*6e50*/  @P0 BRA `(.L_x_82) ;  /* 0x0000000000780947 */ /* 0x000fea0003800000 */
        /* <DEDUP_REMOVED lines=11> */
[----:B------:R-:W-:-:S05]  /*6f10*/  IADD3 R20, P1, R20, UR8, RZ ;  /* 0x0000000814147c10 */ /* 0x000fca000ff3e0ff */
[----:B------:R-:W0:Y:S01]  /*6f20*/  @!P0 LDS.U8 R22, [R0+0xe71] ;  /* 0x000e710000168984 */ /* 0x000e220000000000 */
[----:B------:R-:W-:Y:S01]  /*6f30*/  IADD3.X R21, R21, UR9, R26, P1, !PT ;  /* 0x0000000915157c10 */ /* 0x000fe20008ffe41a */
[--C-:B------:R-:W-:Y:S01]  /*6f40*/  IMAD.X R26, RZ, RZ, R5.reuse, P2 ;  /* 0x000000ffff1a7224 */ /* 0x100fe200010e0605 */
[----:B------:R-:W-:Y:S02]  /*6f50*/  ISETP.GE.U32.AND P1, PT, R24, UR4, PT ;  /* 0x0000000418007c0c */ /* 0x000fe4000bf26070 */
[----:B------:R-:W-:Y:S02]  /*6f60*/  IADD3 R24, P4, R4, 0x3, RZ ;  /* 0x0000000304187810 */ /* 0x000fe40007f9e0ff */
[----:B------:R-:W-:Y:S02]  /*6f70*/  ISETP.GE.U32.AND.EX P2, PT, R26, UR5, PT, P1 ;  /* 0x000000051a007c0c */ /* 0x000fe4000bf46110 */
[----:B------:R-:W-:Y:S01]  /*6f80*/  ISETP.GE.U32.AND P3, PT, R24, UR4, PT ;  /* 0x0000000418007c0c */ /* 0x000fe2000bf66070 */
[----:B------:R-:W-:Y:S01]  /*6f90*/  IMAD.X R24, RZ, RZ, R5, P4 ;  /* 0x000000ffff187224 */ /* 0x000fe200020e0605 */
[----:B------:R-:W-:-:S04]  /*6fa0*/  ISETP.GE.U32.AND P1, PT, R4, UR4, PT ;  /* 0x0000000404007c0c */ /* 0x000fc8000bf26070 */
[----:B------:R-:W-:Y:S02]  /*6fb0*/  ISETP.GE.U32.AND.EX P1, PT, R5, UR5, PT, P1 ;  /* 0x0000000505007c0c */ /* 0x000fe4000bf26110 */
[----:B------:R-:W-:-:S03]  /*6fc0*/  ISETP.GE.U32.AND.EX P3, PT, R24, UR5, PT, P3 ;  /* 0x0000000518007c0c */ /* 0x000fc6000bf66130 */
[----:B------:R-:W1:Y:S08]  /*6fd0*/  @!P2 LDS.U8 R26, [R0+0xe72] ;  /* 0x000e7200001aa984 */ /* 0x000e700000000000 */
[----:B------:R-:W2:Y:S04]  /*6fe0*/  @!P1 LDS.U8 R24, [R0+0xe70] ;  /* 0x000e700000189984 */ /* 0x000ea80000000000 */
[----:B------:R-:W3:Y:S04]  /*6ff0*/  @!P3 LDS.U8 R28, [R0+0xe73] ;  /* 0x000e7300001cb984 */ /* 0x000ee80000000000 */
[----:B0-----:R0:W-:Y:S04]  /*7000*/  @!P0 STG.E.U8 desc[UR6][R20.64+0x1], R22 ;  /* 0x0000011614008986 */ /* 0x0011e8000c101106 */
[----:B-1----:R0:W-:Y:S04]  /*7010*/  @!P2 STG.E.U8 desc[UR6][R20.64+0x2], R26 ;  /* 0x0000021a1400a986 */ /* 0x0021e8000c101106 */
[----:B--2---:R0:W-:Y:S04]  /*7020*/  @!P1 STG.E.U8 desc[UR6][R20.64], R24 ;  /* 0x0000001814009986 */ /* 0x0041e8000c101106 */
[----:B---3--:R0:W-:Y:S02]  /*7030*/  @!P3 STG.E.U8 desc[UR6][R20.64+0x3], R28 ;  /* 0x0000031c1400b986 */ /* 0x0081e4000c101106 */
.L_x_82:
[----:B------:R-:W-:Y:S05]  /*7040*/  BSYNC B0 ;  /* 0x0000000000007941 */ /* 0x000fea0003800000 */
.L_x_81:
[----:B0-----:R-:W-:Y:S01]  /*7050*/  IMAD.SHL.U32 R24, R16, 0x40, RZ ;  /* 0x0000004010187824 */ /* 0x001fe200078e00ff */
[----:B------:R-:W-:Y:S01]  /*7060*/  SHF.R.U64 R20, R2, 0x5, RZ ;  /* 0x0000000502147819 */ /* 0x000fe200000012ff */
[----:B------:R-:W-:Y:S01]  /*7070*/  BAR.SYNC.DEFER_BLOCKING 0x0 ;  /* 0x0000000000007b1d */ /* 0x000fe20000010000 */
[----:B------:R-:W-:Y:S02]  /*7080*/  SHF.L.U64.HI R26, R16, 0x6, R17 ;  /* 0x00000006101a7819 */ /* 0x000fe40000010211 */
[----:B------:R-:W-:Y:S01]  /*7090*/  IADD3 R24, P0, R24, 0x1, RZ ;  /* 0x0000000118187810 */ /* 0x000fe20007f1e0ff */
[C---:B------:R-:W-:Y:S01]  /*70a0*/  IMAD.SHL.U32 R17, R20.reuse, 0x2, RZ ;  /* 0x0000000214117824 */ /* 0x040fe200078e00ff */
[----:B------:R-:W-:Y:S01]  /*70b0*/  SHF.L.U64.HI R21, R20, 0x1, RZ ;  /* 0x0000000114157819 */ /* 0x000fe200000102ff */
[----:B------:R-:W-:Y:S01]  /*70c0*/  BSSY B0, `(.L_x_83) ;  /* 0x0000041000007945 */ /* 0x000fe20003800000 */
[----:B------:R-:W-:Y:S01]  /*70d0*/  SHF.R.U32.HI R16, RZ, 0x4, R2 ;  /* 0x00000004ff107819 */ /* 0x000fe20000011602 */
[----:B------:R-:W-:Y:S01]  /*70e0*/  IMAD.X R26, RZ, RZ, R26, P0 ;  /* 0x000000ffff1a7224 */ /* 0x000fe200000e061a */
[----:B------:R-:W-:-:S02]  /*70f0*/  IADD3 R22, P0, R24, R17, RZ ;  /* 0x0000001118167210 */ /* 0x000fc40007f1e0ff */
[----:B------:R-:W-:Y:S02]  /*7100*/  LOP3.LUT R16, R16, 0xffffffe, RZ, 0xc0, !PT ;  /* 0x0ffffffe10107812 */ /* 0x000fe400078ec0ff */
[----:B------:R-:W-:Y:S01]  /*7110*/  IADD3 R19, P3, R24, R19, RZ ;  /* 0x0000001318137210 */ /* 0x000fe20007f7e0ff */
[----:B------:R-:W-:Y:S01]  /*7120*/  IMAD.X R21, R26, 0x1, R21, P0 ;  /* 0x000000011a157824 */ /* 0x000fe200000e0615 */
[----:B------:R-:W-:Y:S02]  /*7130*/  IADD3 R3, P0, R24, R3, RZ ;  /* 0x0000000318037210 */ /* 0x000fe40007f1e0ff */
[C---:B------:R-:W-:Y:S01]  /*7140*/  IADD3 R17, P1, R16.reuse, 0x8, RZ ;  /* 0x0000000810117810 */ /* 0x040fe20007f3e0ff */
[----:B------:R-:W-:Y:S01]  /*7150*/  VIADD R16, R16, 0x10 ;  /* 0x0000001010107836 */ /* 0x000fe20000000000 */
[----:B------:R-:W-:Y:S01]  /*7160*/  IADD3 R33, P4, R24, R33, RZ ;  /* 0x0000002118217210 */ /* 0x000fe20007f9e0ff */
[----:B------:R-:W-:Y:S01]  /*7170*/  IMAD.X R31, R26, 0x1, R31, P0 ;  /* 0x000000011a1f7824 */ /* 0x000fe200000e061f */
[----:B------:R-:W-:Y:S01]  /*7180*/  ISETP.GE.U32.AND P0, PT, R22, UR10, PT ;  /* 0x0000000a16007c0c */ /* 0x000fe2000bf06070 */
[----:B------:R-:W-:Y:S01]  /*7190*/  IMAD.X R28, RZ, RZ, RZ, P1 ;  /* 0x000000ffff1c7224 */ /* 0x000fe200008e06ff */
[----:B------:R-:W-:Y:S01]  /*71a0*/  IADD3 R16, P6, R24, R16, RZ ;  /* 0x0000001018107210 */ /* 0x000fe20007fde0ff */
[----:B------:R0:W-:Y:S01]  /*71b0*/  STS [R18], R9 ;  /* 0x0000000912007388 */ /* 0x0001e20000000800 */
[----:B------:R-:W-:Y:S01]  /*71c0*/  ISETP.GE.U32.AND.EX P0, PT, R21, UR11, PT, P0 ;  /* 0x0000000b15007c0c */ /* 0x000fe2000bf06100 */
[----:B------:R-:W-:Y:S01]  /*71d0*/  IMAD.X R35, R26, 0x1, R35, P3 ;  /* 0x000000011a237824 */ /* 0x000fe200018e0623 */
[----:B------:R-:W-:Y:S01]  /*71e0*/  IADD3 R8, P5, R24, R8, RZ ;  /* 0x0000000818087210 */ /* 0x000fe20007fbe0ff */
[----:B------:R-:W-:Y:S01]  /*71f0*/  IMAD.X R23, R26, 0x1, R23, P6 ;  /* 0x000000011a177824 */ /* 0x000fe200030e0617 */
[C---:B------:R-:W-:Y:S01]  /*7200*/  IADD3 R12, P6, R24.reuse, R12, RZ ;  /* 0x0000000c180c7210 */ /* 0x040fe20007fde0ff */
[----:B------:R0:W-:Y:S01]  /*7210*/  STS [R18+0x10], R11 ;  /* 0x0000100b12007388 */ /* 0x0001e20000000800 */
[----:B------:R-:W-:Y:S01]  /*7220*/  IADD3 R17, P2, R24, R17, RZ ;  /* 0x0000001118117210 */ /* 0x000fe20007f5e0ff */
[----:B------:R-:W-:-:S02]  /*7230*/  IMAD.X R37, R26, 0x1, R37, P4 ;  /* 0x000000011a257824 */ /* 0x000fc400020e0625 */
[----:B------:R0:W-:Y:S01]  /*7240*/  STS [R18+0x20], R13 ;  /* 0x0000200d12007388 */ /* 0x0001e20000000800 */
[C---:B------:R-:W-:Y:S02]  /*7250*/  IMAD.X R24, R26.reuse, 0x1, R10, P5 ;  /* 0x000000011a187824 */ /* 0x040fe400028e060a */
[C---:B------:R-:W-:Y:S01]  /*7260*/  IMAD.X R14, R26.reuse, 0x1, R14, P6 ;  /* 0x000000011a0e7824 */ /* 0x040fe200030e060e */
[----:B------:R0:W-:Y:S01]  /*7270*/  STS [R18+0x30], R15 ;  /* 0x0000300f12007388 */ /* 0x0001e20000000800 */
[----:B------:R-:W-:-:S03]  /*7280*/  IMAD.X R26, R26, 0x1, R28, P2 ;  /* 0x000000011a1a7824 */ /* 0x000fc600010e061c */
[----:B------:R0:W-:Y:S04]  /*7290*/  STS [R18+0x40], R25 ;  /* 0x0000401912007388 */ /* 0x0001e80000000800 */
[----:B------:R0:W-:Y:S04]  /*72a0*/  STS [R18+0x50], R27 ;  /* 0x0000501b12007388 */ /* 0x0001e80000000800 */
[----:B------:R0:W-:Y:S04]  /*72b0*/  STS [R18+0x60], R29 ;  /* 0x0000601d12007388 */ /* 0x0001e80000000800 */
[----:B------:R0:W-:Y:S01]  /*72c0*/  STS [R18+0x70], R32 ;  /* 0x0000702012007388 */ /* 0x0001e20000000800 */
[----:B------:R-:W-:Y:S06]  /*72d0*/  BAR.SYNC.DEFER_BLOCKING 0x0 ;  /* 0x0000000000007b1d */ /* 0x000fec0000010000 */
[----:B------:R-:W-:Y:S05]  /*72e0*/  @P0 BRA `(.L_x_84) ;  /* 0x0000000000780947 */ /* 0x000fea0003800000 */
[C---:B0-----:R-:W-:Y:S01]  /*72f0*/  IADD3 R9, P3, R4.reuse, 0x1, RZ ;  /* 0x0000000104097810 */ /* 0x041fe20007f7e0ff */
        /* <DEDUP_REMOVED lines=13> */
[----:B------:R-:W-:Y:S01]  /*73d0*/  ISETP.GE.U32.AND.EX P2, PT, R10, UR5, PT, P2 ;  /* 0x000000050a007c0c */ /* 0x000fe2000bf46120 */
[----:B------:R-:W-:Y:S01]  /*73e0*/  IMAD.MOV.U32 R10, RZ, RZ, R4 ;  /* 0x000000ffff0a7224 */ /* 0x000fe200078e0004 */
[----:B------:R-:W-:Y:S02]  /*73f0*/  ISETP.GE.U32.AND.EX P3, PT, R5, UR5, PT, P3 ;  /* 0x0000000505007c0c */ /* 0x000fe4000bf66130 */
[----:B------:R-:W-:Y:S01]  /*7400*/  ISETP.GE.U32.AND.EX P1, PT, R11, UR5, PT, P1 ;  /* 0x000000050b007c0c */ /* 0x000fe2000bf26110 */
[----:B------:R-:W-:Y:S02]  /*7410*/  IMAD.MOV.U32 R11, RZ, RZ, R5 ;  /* 0x000000ffff0b7224 */ /* 0x000fe400078e0005 */
[----:B------:R-:W-:-:S04]  /*7420*/  IMAD.WIDE.U32 R10, R22, UR4, R10 ;  /* 0x00000004160a7c25 */ /* 0x000fc8000f8e000a */
[----:B------:R-:W0:Y:S01]  /*7430*/  @!P0 LDS.U8 R13, [R0+0x1] ;  /* 0x00000100000d8984 */ /* 0x000e220000000000 */
[----:B------:R-:W-:-:S03]  /*7440*/  IADD3 R10, P4, R10, UR8, RZ ;  /* 0x000000080a0a7c10 */ /* 0x000fc6000ff9e0ff */
[----:B------:R-:W1:Y:S01]  /*7450*/  @!P2 LDS.U8 R15, [R0+0x2] ;  /* 0x00000200000fa984 */ /* 0x000e620000000000 */
[----:B------:R-:W-:-:S03]  /*7460*/  IADD3.X R11, R11, UR9, R21, P4, !PT ;  /* 0x000000090b0b7c10 */ /* 0x000fc6000a7fe415 */
[----:B------:R-:W2:Y:S04]  /*7470*/  @!P3 LDS.U8 R9, [R0] ;  /* 0x000000000009b984 */ /* 0x000ea80000000000 */
[----:B------:R-:W3:Y:S04]  /*7480*/  @!P1 LDS.U8 R25, [R0+0x3] ;  /* 0x0000030000199984 */ /* 0x000ee80000000000 */
[----:B0-----:R4:W-:Y:S04]  /*7490*/  @!P0 STG.E.U8 desc[UR6][R10.64+0x1], R13 ;  /* 0x0000010d0a008986 */ /* 0x0019e8000c101106 */
[----:B-1----:R4:W-:Y:S04]  /*74a0*/  @!P2 STG.E.U8 desc[UR6][R10.64+0x2], R15 ;  /* 0x0000020f0a00a986 */ /* 0x0029e8000c101106 */
[----:B--2---:R4:W-:Y:S04]  /*74b0*/  @!P3 STG.E.U8 desc[UR6][R10.64], R9 ;  /* 0x000000090a00b986 */ /* 0x0049e8000c101106 */
[----:B---3--:R4:W-:Y:S02]  /*74c0*/  @!P1 STG.E.U8 desc[UR6][R10.64+0x3], R25 ;  /* 0x000003190a009986 */ /* 0x0089e4000c101106 */
.L_x_84:
[----:B------:R-:W-:Y:S05]  /*74d0*/  BSYNC B0 ;  /* 0x0000000000007941 */ /* 0x000fea0003800000 */
.L_x_83:
[----:B------:R-:W-:Y:S01]  /*74e0*/  ISETP.GE.U32.AND P5, PT, R17, UR10, PT ;  /* 0x0000000a11007c0c */ /* 0x000fe2000bfa6070 */
[----:B------:R-:W-:Y:S01]  /*74f0*/  BSSY B0, `(.L_x_85) ;  /* 0x000002d000007945 */ /* 0x000fe20003800000 */
[----:B------:R-:W-:Y:S02]  /*7500*/  ISETP.GE.U32.AND P3, PT, R16, UR10, PT ;  /* 0x0000000a10007c0c */ /* 0x000fe4000bf66070 */
[----:B------:R-:W-:Y:S02]  /*7510*/  ISETP.GE.U32.AND.EX P5, PT, R26, UR11, PT, P5 ;  /* 0x0000000b1a007c0c */ /* 0x000fe4000bfa6150 */
[----:B------:R-:W-:Y:S02]  /*7520*/  ISETP.GE.U32.AND P2, PT, R3, UR10, PT ;  /* 0x0000000a03007c0c */ /* 0x000fe4000bf46070 */
[----:B------:R-:W-:Y:S02]  /*7530*/  ISETP.GE.U32.AND P1, PT, R19, UR10, PT ;  /* 0x0000000a13007c0c */ /* 0x000fe4000bf26070 */
[----:B------:R-:W-:-:S02]  /*7540*/  ISETP.GE.U32.AND P0, PT, R33, UR10, PT ;  /* 0x0000000a21007c0c */ /* 0x000fc4000bf06070 */
[----:B------:R-:W-:Y:S02]  /*7550*/  ISETP.GE.U32.AND P6, PT, R8, UR10, PT ;  /* 0x0000000a08007c0c */ /* 0x000fe4000bfc6070 */
[----:B------:R-:W-:Y:S02]  /*7560*/  ISETP.GE.U32.AND P4, PT, R12, UR10, PT ;  /* 0x0000000a0c007c0c */ /* 0x000fe4000bf86070 */
[----:B------:R-:W-:Y:S02]  /*7570*/  ISETP.GE.U32.AND.EX P3, PT, R23, UR11, PT, P3 ;  /* 0x0000000b17007c0c */ /* 0x000fe4000bf66130 */
[----:B------:R-:W-:Y:S02]  /*7580*/  ISETP.GE.U32.AND.EX P2, PT, R31, UR11, PT, P2 ;  /* 0x0000000b1f007c0c */ /* 0x000fe4000bf46120 */
[----:B------:R-:W-:Y:S02]  /*7590*/  ISETP.GE.U32.AND.EX P1, PT, R35, UR11, PT, P1 ;  /* 0x0000000b23007c0c */ /* 0x000fe4000bf26110 */
[----:B------:R-:W-:-:S02]  /*75a0*/  ISETP.GE.U32.AND.EX P0, PT, R37, UR11, PT, P0 ;  /* 0x0000000b25007c0c */ /* 0x000fc4000bf06100 */
[----:B------:R-:W-:Y:S02]  /*75b0*/  ISETP.GE.U32.AND.EX P6, PT, R24, UR11, PT, P6 ;  /* 0x0000000b18007c0c */ /* 0x000fe4000bfc6160 */
[----:B------:R-:W-:Y:S01]  /*75c0*/  ISETP.GE.U32.AND.EX P4, PT, R14, UR11, PT, P4 ;  /* 0x0000000b0e007c0c */ /* 0x000fe2000bf86140 */
[----:B------:R-:W-:-:S12]  /*75d0*/  @P5 BRA `(.L_x_86) ;  /* 0x0000000000785947 */ /* 0x000fd80003800000 */
[----:B----4-:R-:W-:Y:S01]  /*75e0*/  IMAD.MOV.U32 R10, RZ, RZ, R4 ;  /* 0x000000ffff0a7224 */ /* 0x010fe200078e0004 */
[----:B------:R-:W-:Y:S01]  /*75f0*/  ULDC.64 UR8, c[0x0][0x228] ;  /* 0x00008a0000087ab9 */ /* 0x000fe20000000a00 */
[----:B0-----:R-:W-:Y:S02]  /*7600*/  IMAD.MOV.U32 R11, RZ, RZ, R5 ;  /* 0x000000ffff0b7224 */ /* 0x001fe400078e0005 */
[----:B------:R-:W-:Y:S02]  /*7610*/  IMAD R26, R26, UR4, RZ ;  /* 0x000000041a1a7c24 */ /* 0x000fe4000f8e02ff */
[----:B------:R-:W-:-:S04]  /*7620*/  IMAD.WIDE.U32 R10, R17, UR4, R10 ;  /* 0x00000004110a7c25 */ /* 0x000fc8000f8e000a */
[----:B------:R-:W-:Y:S01]  /*7630*/  IMAD R17, R17, UR5, R26 ;  /* 0x0000000511117c24 */ /* 0x000fe2000f8e021a */
[----:B------:R-:W-:-:S04]  /*7640*/  IADD3 R10, P5, R10, UR8, RZ ;  /* 0x000000080a0a7c10 */ /* 0x000fc8000ffbe0ff */
[----:B------:R-:W-:Y:S02]  /*7650*/  IADD3.X R11, R11, UR9, R17, P5, !PT ;  /* 0x000000090b0b7c10 */ /* 0x000fe4000affe411 */
[----:B------:R-:W-:-:S05]  /*7660*/  IADD3 R9, P5, R4, 0x1, RZ ;  /* 0x0000000104097810 */ /* 0x000fca0007fbe0ff */
[----:B------:R-:W-:Y:S01]  /*7670*/  IMAD.X R13, RZ, RZ, R5, P5 ;  /* 0x000000ffff0d7224 */ /* 0x000fe200028e0605 */
[----:B------:R-:W-:-:S04]  /*7680*/  ISETP.GE.U32.AND P5, PT, R9, UR4, PT ;  /* 0x0000000409007c0c */ /* 0x000fc8000bfa6070 */
[----:B------:R-:W-:-:S13]  /*7690*/  ISETP.GE.U32.AND.EX P5, PT, R13, UR5, PT, P5 ;  /* 0x000000050d007c0c */ /* 0x000fda000bfa6150 */
[----:B------:R-:W0:Y:S04]  /*76a0*/  @!P5 LDS.U8 R13, [R0+0x211] ;  /* 0x00021100000dd984 */ /* 0x000e280000000000 */
[----:B0-----:R-:W-:Y:S01]  /*76b0*/  @!P5 STG.E.U8 desc[UR6][R10.64+0x1], R13 ;  /* 0x0000010d0a00d986 */ /* 0x001fe2000c101106 */
[----:B------:R-:W-:-:S05]  /*76c0*/  IADD3 R9, P5, R4, 0x2, RZ ;  /* 0x0000000204097810 */ /* 0x000fca0007fbe0ff */
[----:B------:R-:W-:Y:S01]  /*76d0*/  IMAD.X R15, RZ, RZ, R5, P5 ;  /* 0x000000ffff0f7224 */ /* 0x000fe200028e0605 */
[----:B------:R-:W-:-:S04]  /*76e0*/  ISETP.GE.U32.AND P5, PT, R9, UR4, PT ;  /* 0x0000000409007c0c */ /* 0x000fc8000bfa6070 */
[----:B------:R-:W-:-:S13]  /*76f0*/  ISETP.GE.U32.AND.EX P5, PT, R15, UR5, PT, P5 ;  /* 0x000000050f007c0c */ /* 0x000fda000bfa6150 */
[----:B------:R-:W0:Y:S04]  /*7700*/  @!P5 LDS.U8 R15, [R0+0x212] ;  /* 0x00021200000fd984 */ /* 0x000e280000000000 */
[----:B0-----:R-:W-:Y:S01]  /*7710*/  @!P5 STG.E.U8 desc[UR6][R10.64+0x2], R15 ;  /* 0x0000020f0a00d986 */ /* 0x001fe2000c101106 */
        /* <DEDUP_REMOVED lines=9> */
[----:B0-----:R1:W-:Y:S02]  /*77b0*/  @!P5 STG.E.U8 desc[UR6][R10.64+0x3], R13 ;  /* 0x0000030d0a00d986 */ /* 0x0013e4000c101106 */
.L_x_86:
[----:B------:R-:W-:Y:S05]  /*77c0*/  BSYNC B0 ;  /* 0x0000000000007941 */ /* 0x000fea0003800000 */
.L_x_85:
[----:B------:R-:W-:Y:S04]  /*77d0*/  BSSY B0, `(.L_x_87) ;  /* 0x0000020000007945 */ /* 0x000fe80003800000 */
[----:B------:R-:W-:Y:S05]  /*77e0*/  @P3 BRA `(.L_x_88) ;  /* 0x0000000000783947 */ /* 0x000fea0003800000 */
[----:B-1--4-:R-:W-:Y:S01]  /*77f0*/  IMAD.MOV.U32 R10, RZ, RZ, R4 ;  /* 0x000000ffff0a7224 */ /* 0x012fe200078e0004 */
[----:B------:R-:W-:Y:S01]  /*7800*/  ULDC.64 UR8, c[0x0][0x228] ;  /* 0x00008a0000087ab9 */ /* 0x000fe20000000a00 */
[----:B0-----:R-:W-:Y:S01]  /*7810*/  IMAD.MOV.U32 R11, RZ, RZ, R5 ;  /* 0x000000ffff0b7224 */ /* 0x001fe200078e0005 */
[----:B------:R-:W-:Y:S01]  /*7820*/  IADD3 R9, P5, R4, 0x1, RZ ;  /* 0x0000000104097810 */ /* 0x000fe20007fbe0ff */
[----:B------:R-:W-:Y:S02]  /*7830*/  IMAD R23, R23, UR4, RZ ;  /* 0x0000000417177c24 */ /* 0x000fe4000f8e02ff */
[----:B------:R-:W-:-:S04]  /*7840*/  IMAD.WIDE.U32 R10, R16, UR4, R10 ;  /* 0x00000004100a7c25 */ /* 0x000fc8000f8e000a */
[----:B------:R-:W-:Y:S01]  /*7850*/  IMAD R23, R16, UR5, R23 ;  /* 0x0000000510177c24 */ /* 0x000fe2000f8e0217 */
[----:B------:R-:W-:Y:S01]  /*7860*/  IADD3 R10, P3, R10, UR8, RZ ;  /* 0x000000080a0a7c10 */ /* 0x000fe2000ff7e0ff */
[----:B------:R-:W-:Y:S01]  /*7870*/  IMAD.X R13, RZ, RZ, R5, P5 ;  /* 0x000000ffff0d7224 */ /* 0x000fe200028e0605 */
[----:B------:R-:W-:Y:S02]  /*7880*/  ISETP.GE.U32.AND P5, PT, R9, UR4, PT ;  /* 0x0000000409007c0c */ /* 0x000fe4000bfa6070 */
[----:B------:R-:W-:Y:S02]  /*7890*/  IADD3.X R11, R11, UR9, R23, P3, !PT ;  /* 0x000000090b0b7c10 */ /* 0x000fe40009ffe417 */
[----:B------:R-:W-:Y:S02]  /*78a0*/  IADD3 R15, P3, R4, 0x2, RZ ;  /* 0x00000002040f7810 */ /* 0x000fe40007f7e0ff */
[----:B------:R-:W-:-:S03]  /*78b0*/  ISETP.GE.U32.AND.EX P5, PT, R13, UR5, PT, P5 ;  /* 0x000000050d007c0c */ /* 0x000fc6000bfa6150 */
[----:B------:R-:W-:Y:S01]  /*78c0*/  IMAD.X R9, RZ, RZ, R5, P3 ;  /* 0x000000ffff097224 */ /* 0x000fe200018e0605 */
[----:B------:R-:W-:-:S04]  /*78d0*/  ISETP.GE.U32.AND P3, PT, R15, UR4, PT ;  /* 0x000000040f007c0c */ /* 0x000fc8000bf66070 */
[----:B------:R-:W-:-:S05]  /*78e0*/  ISETP.GE.U32.AND.EX P3, PT, R9, UR5, PT, P3 ;  /* 0x0000000509007c0c */ /* 0x000fca000bf66130 */
[----:B------:R-:W0:Y:S08]  /*78f0*/  @!P5 LDS.U8 R13, [R0+0x421] ;  /* 0x00042100000dd984 */ /* 0x000e300000000000 */
[----:B------:R-:W1:Y:S04]  /*7900*/  @!P3 LDS.U8 R15, [R0+0x422] ;  /* 0x00042200000fb984 */ /* 0x000e680000000000 */
[----:B0-----:R-:W-:Y:S01]  /*7910*/  @!P5 STG.E.U8 desc[UR6][R10.64+0x1], R13 ;  /* 0x0000010d0a00d986 */ /* 0x001fe2000c101106 */
[----:B------:R-:W-:-:S05]  /*7920*/  IADD3 R9, P5, R4, 0x3, RZ ;  /* 0x0000000304097810 */ /* 0x000fca0007fbe0ff */
[----:B------:R-:W-:Y:S01]  /*7930*/  IMAD.X R16, RZ, RZ, R5, P5 ;  /* 0x000000ffff107224 */ /* 0x000fe200028e0605 */
[----:B------:R-:W-:Y:S01]  /*7940*/  ISETP.GE.U32.AND P5, PT, R9, UR4, PT ;  /* 0x0000000409007c0c */ /* 0x000fe2000bfa6070 */
[----:B-1----:R-:W-:Y:S01]  /*7950*/  @!P3 STG.E.U8 desc[UR6][R10.64+0x2], R15 ;  /* 0x0000020f0a00b986 */ /* 0x002fe2000c101106 */
[----:B------:R-:W-:Y:S02]  /*7960*/  ISETP.GE.U32.AND P3, PT, R4, UR4, PT ;  /* 0x0000000404007c0c */ /* 0x000fe4000bf66070 */
[----:B------:R-:W-:Y:S02]  /*7970*/  ISETP.GE.U32.AND.EX P5, PT, R16, UR5, PT, P5 ;  /* 0x0000000510007c0c */ /* 0x000fe4000bfa6150 */
[----:B------:R-:W-:-:S11]  /*7980*/  ISETP.GE.U32.AND.EX P3, PT, R5, UR5, PT, P3 ;  /* 0x0000000505007c0c */ /* 0x000fd6000bf66130 */
[----:B------:R-:W0:Y:S04]  /*7990*/  @!P5 LDS.U8 R17, [R0+0x423] ;  /* 0x000423000011d984 */ /* 0x000e280000000000 */
[----:B------:R-:W1:Y:S04]  /*79a0*/  @!P3 LDS.U8 R9, [R0+0x420] ;  /* 0x000420000009b984 */ /* 0x000e680000000000 */
[----:B0-----:R2:W-:Y:S04]  /*79b0*/  @!P5 STG.E.U8 desc[UR6][R10.64+0x3], R17 ;  /* 0x000003110a00d986 */ /* 0x0015e8000c101106 */
[----:B-1----:R2:W-:Y:S02]  /*79c0*/  @!P3 STG.E.U8 desc[UR6][R10.64], R9 ;  /* 0x000000090a00b986 */ /* 0x0025e4000c101106 */
.L_x_88:
[----:B------:R-:W-:Y:S05]  /*79d0*/  BSYNC B0 ;  /* 0x0000000000007941 */ /* 0x000fea0003800000 */
.L_x_87:
[----:B------:R-:W-:Y:S04]  /*79e0*/  BSSY B0, `(.L_x_89) ;  /* 0x0000020000007945 */ /* 0x000fe80003800000 */
[----:B------:R-:W-:Y:S05]  /*79f0*/  @P2 BRA `(.L_x_90) ;  /* 0x0000000000782947 */ /* 0x000fea0003800000 */
[C---:B0-2-4-:R-:W-:Y:S01]  /*7a00*/  IADD3 R9, P2, R4.reuse, 0x1, RZ ;  /* 0x0000000104097810 */ /* 0x055fe20007f5e0ff */
[----:B-1----:R-:W-:Y:S01]  /*7a10*/  IMAD.MOV.U32 R10, RZ, RZ, R4 ;  /* 0x000000ffff0a7224 */ /* 0x002fe200078e0004 */
[----:B------:R-:W-:Y:S01]  /*7a20*/  ULDC.64 UR8, c[0x0][0x228] ;  /* 0x00008a0000087ab9 */ /* 0x000fe20000000a00 */
[--C-:B------:R-:W-:Y:S01]  /*7a30*/  IMAD.MOV.U32 R11, RZ, RZ, R5.reuse ;  /* 0x000000ffff0b7224 */ /* 0x100fe200078e0005 */
[----:B------:R-:W-:Y:S01]  /*7a40*/  ISETP.GE.U32.AND P5, PT, R9, UR4, PT ;  /* 0x0000000409007c0c */ /* 0x000fe2000bfa6070 */
[----:B------:R-:W-:Y:S01]  /*7a50*/  IMAD.X R9, RZ, RZ, R5, P2 ;  /* 0x000000ffff097224 */ /* 0x000fe200010e0605 */
[----:B------:R-:W-:Y:S01]  /*7a60*/  IADD3 R13, P3, R4, 0x3, RZ ;  /* 0x00000003040d7810 */ /* 0x000fe20007f7e0ff */
[----:B------:R-:W-:Y:S02]  /*7a70*/  IMAD R16, R31, UR4, RZ ;  /* 0x000000041f107c24 */ /* 0x000fe4000f8e02ff */
[----:B------:R-:W-:Y:S01]  /*7a80*/  IMAD.WIDE.U32 R10, R3, UR4, R10 ;  /* 0x00000004030a7c25 */ /* 0x000fe2000f8e000a */
[----:B------:R-:W-:-:S03]  /*7a90*/  ISETP.GE.U32.AND.EX P5, PT, R9, UR5, PT, P5 ;  /* 0x0000000509007c0c */ /* 0x000fc6000bfa6150 */
[----:B------:R-:W-:Y:S01]  /*7aa0*/  IMAD R3, R3, UR5, R16 ;  /* 0x0000000503037c24 */ /* 0x000fe2000f8e0210 */
[----:B------:R-:W-:Y:S01]  /*7ab0*/  IADD3 R10, P2, R10, UR8, RZ ;  /* 0x000000080a0a7c10 */ /* 0x000fe2000ff5e0ff */
[----:B------:R-:W-:Y:S01]  /*7ac0*/  IMAD.X R15, RZ, RZ, R5, P3 ;  /* 0x000000ffff0f7224 */ /* 0x000fe200018e0605 */
[----:B------:R-:W-:Y:S02]  /*7ad0*/  ISETP.GE.U32.AND P3, PT, R13, UR4, PT ;  /* 0x000000040d007c0c */ /* 0x000fe4000bf66070 */
[----:B------:R-:W-:Y:S02]  /*7ae0*/  IADD3.X R11, R11, UR9, R3, P2, !PT ;  /* 0x000000090b0b7c10 */ /* 0x000fe400097fe403 */
[C---:B------:R-:W-:Y:S02]  /*7af0*/  IADD3 R3, P2, R4.reuse, 0x2, RZ ;  /* 0x0000000204037810 */ /* 0x040fe40007f5e0ff */
[----:B------:R-:W-:Y:S01]  /*7b00*/  ISETP.GE.U32.AND.EX P3, PT, R15, UR5, PT, P3 ;  /* 0x000000050f007c0c */ /* 0x000fe2000bf66130 */
[----:B------:R-:W0:Y:S04]  /*7b10*/  @!P5 LDS.U8 R9, [R0+0x631] ;  /* 0x000631000009d984 */ /* 0x000e280000000000 */
[----:B0-----:R-:W-:Y:S01]  /*7b20*/  @!P5 STG.E.U8 desc[UR6][R10.64+0x1], R9 ;  /* 0x000001090a00d986 */ /* 0x001fe2000c101106 */
[----:B------:R-:W-:Y:S01]  /*7b30*/  ISETP.GE.U32.AND P5, PT, R3, UR4, PT ;  /* 0x0000000403007c0c */ /* 0x000fe2000bfa6070 */
[----:B------:R-:W-:Y:S01]  /*7b40*/  IMAD.X R3, RZ, RZ, R5, P2 ;  /* 0x000000ffff037224 */ /* 0x000fe200010e0605 */
[----:B------:R-:W-:-:S05]  /*7b50*/  ISETP.GE.U32.AND P2, PT, R4, UR4, PT ;  /* 0x0000000404007c0c */ /* 0x000fca000bf46070 */
        /* <DEDUP_REMOVED lines=8> */
.L_x_90:
[----:B------:R-:W-:Y:S05]  /*7be0*/  BSYNC B0 ;  /* 0x0000000000007941 */ /* 0x000fea0003800000 */
.L_x_89:
[----:B------:R-:W-:Y:S04]  /*7bf0*/  BSSY B0, `(.L_x_91) ;  /* 0x0000020000007945 */ /* 0x000fe80003800000 */
[----:B------:R-:W-:Y:S05]  /*7c00*/  @P1 BRA `(.L_x_92) ;  /* 0x0000000000781947 */ /* 0x000fea0003800000 */
[----:B-1234-:R-:W-:Y:S01]  /*7c10*/  IMAD.MOV.U32 R10, RZ, RZ, R4 ;  /* 0x000000ffff0a7224 */ /* 0x01efe200078e0004 */
[----:B------:R-:W-:Y:S01]  /*7c20*/  ULDC.64 UR8, c[0x0][0x228] ;  /* 0x00008a0000087ab9 */ /* 0x000fe20000000a00 */
[----:B0-----:R-:W-:Y:S01]  /*7c30*/  IMAD.MOV.U32 R11, RZ, RZ, R5 ;  /* 0x000000ffff0b7224 */ /* 0x001fe200078e0005 */
[C---:B------:R-:W-:Y:S01]  /*7c40*/  IADD3 R3, P5, R4.reuse, 0x1, RZ ;  /* 0x0000000104037810 */ /* 0x040fe20007fbe0ff */
[----:B------:R-:W-:Y:S01]  /*7c50*/  IMAD R16, R35, UR4, RZ ;  /* 0x0000000423107c24 */ /* 0x000fe2000f8e02ff */
[----:B------:R-:W-:Y:S01]  /*7c60*/  IADD3 R9, P1, R4, 0x2, RZ ;  /* 0x0000000204097810 */ /* 0x000fe20007f3e0ff */
[----:B------:R-:W-:Y:S01]  /*7c70*/  IMAD.WIDE.U32 R10, R19, UR4, R10 ;  /* 0x00000004130a7c25 */ /* 0x000fe2000f8e000a */
[----:B------:R-:W-:-:S03]  /*7c80*/  ISETP.GE.U32.AND P3, PT, R3, UR4, PT ;  /* 0x0000000403007c0c */ /* 0x000fc6000bf66070 */
[----:B------:R-:W-:Y:S01]  /*7c90*/  IMAD R19, R19, UR5, R16 ;  /* 0x0000000513137c24 */ /* 0x000fe2000f8e0210 */
[----:B------:R-:W-:Y:S01]  /*7ca0*/  IADD3 R10, P2, R10, UR8, RZ ;  /* 0x000000080a0a7c10 */ /* 0x000fe2000ff5e0ff */
[--C-:B------:R-:W-:Y:S01]  /*7cb0*/  IMAD.X R3, RZ, RZ, R5.reuse, P5 ;  /* 0x000000ffff037224 */ /* 0x100fe200028e0605 */
[----:B------:R-:W-:Y:S01]  /*7cc0*/  ISETP.GE.U32.AND P5, PT, R9, UR4, PT ;  /* 0x0000000409007c0c */ /* 0x000fe2000bfa6070 */
[----:B------:R-:W-:Y:S01]  /*7cd0*/  IMAD.X R9, RZ, RZ, R5, P1 ;  /* 0x000000ffff097224 */ /* 0x000fe200008e0605 */
[----:B------:R-:W-:Y:S02]  /*7ce0*/  IADD3.X R11, R11, UR9, R19, P2, !PT ;  /* 0x000000090b0b7c10 */ /* 0x000fe400097fe413 */
[C---:B------:R-:W-:Y:S02]  /*7cf0*/  IADD3 R13, P2, R4.reuse, 0x3, RZ ;  /* 0x00000003040d7810 */ /* 0x040fe40007f5e0ff */
[----:B------:R-:W-:Y:S02]  /*7d00*/  ISETP.GE.U32.AND P1, PT, R4, UR4, PT ;  /* 0x0000000404007c0c */ /* 0x000fe4000bf26070 */
[----:B------:R-:W-:Y:S01]  /*7d10*/  ISETP.GE.U32.AND.EX P3, PT, R3, UR5, PT, P3 ;  /* 0x0000000503007c0c */ /* 0x000fe2000bf66130 */
[----:B------:R-:W-:Y:S01]  /*7d20*/  IMAD.X R15, RZ, RZ, R5, P2 ;  /* 0x000000ffff0f7224 */ /* 0x000fe200010e0605 */
[----:B------:R-:W-:-:S02]  /*7d30*/  ISETP.GE.U32.AND P2, PT, R13, UR4, PT ;  /* 0x000000040d007c0c */ /* 0x000fc4000bf46070 */
[----:B------:R-:W-:Y:S02]  /*7d40*/  ISETP.GE.U32.AND.EX P5, PT, R9, UR5, PT, P5 ;  /* 0x0000000509007c0c */ /* 0x000fe4000bfa6150 */
[----:B------:R-:W-:Y:S02]  /*7d50*/  ISETP.GE.U32.AND.EX P1, PT, R5, UR5, PT, P1 ;  /* 0x0000000505007c0c */ /* 0x000fe4000bf26110 */
[----:B------:R-:W-:-:S05]  /*7d60*/  ISETP.GE.U32.AND.EX P2, PT, R15, UR5, PT, P2 ;  /* 0x000000050f007c0c */ /* 0x000fca000bf46120 */
        /* <DEDUP_REMOVED lines=8> */
.L_x_92:
[----:B------:R-:W-:Y:S05]  /*7df0*/  BSYNC B0 ;  /* 0x0000000000007941 */ /* 0x000fea0003800000 */
.L_x_91:
[----:B------:R-:W-:Y:S04]  /*7e00*/  BSSY B0, `(.L_x_93) ;  /* 0x0000020000007945 */ /* 0x000fe80003800000 */
[----:B------:R-:W-:Y:S05]  /*7e10*/  @P0 BRA `(.L_x_94) ;  /* 0x0000000000780947 */ /* 0x000fea0003800000 */
[C---:B0--3--:R-:W-:Y:S01]  /*7e20*/  IADD3 R3, P0, R4.reuse, 0x1, RZ ;  /* 0x0000000104037810 */ /* 0x049fe20007f1e0ff */
[--C-:B-12-4-:R-:W-:Y:S01]  /*7e30*/  IMAD.MOV.U32 R11, RZ, RZ, R5.reuse ;  /* 0x000000ffff0b7224 */ /* 0x116fe200078e0005 */
[C---:B------:R-:W-:Y:S01]  /*7e40*/  IADD3 R9, P1, R4.reuse, 0x2, RZ ;  /* 0x0000000204097810 */ /* 0x040fe20007f3e0ff */
        /* <DEDUP_REMOVED lines=27> */
.L_x_94:
[----:B------:R-:W-:Y:S05]  /*8000*/  BSYNC B0 ;  /* 0x0000000000007941 */ /* 0x000fea0003800000 */
.L_x_93:
[----:B------:R-:W-:Y:S04]  /*8010*/  BSSY B0, `(.L_x_95) ;  /* 0x0000020000007945 */ /* 0x000fe80003800000 */
[----:B------:R-:W-:Y:S05]  /*8020*/  @P6 BRA `(.L_x_96) ;  /* 0x0000000000786947 */ /* 0x000fea0003800000 */
[C---:B0--3--:R-:W-:Y:S01]  /*8030*/  IADD3 R3, P2, R4.reuse, 0x1, RZ ;  /* 0x0000000104037810 */ /* 0x049fe20007f5e0ff */
[--C-:B-12-4-:R-:W-:Y:S01]  /*8040*/  IMAD.MOV.U32 R11, RZ, RZ, R5.reuse ;  /* 0x000000ffff0b7224 */ /* 0x116fe200078e0005 */
[C---:B------:R-:W-:Y:S01]  /*8050*/  IADD3 R9, P6, R4.reuse, 0x2, RZ ;  /* 0x0000000204097810 */ /* 0x040fe20007fde0ff */
[----:B------:R-:W-:Y:S01]  /*8060*/  ULDC.64 UR8, c[0x0][0x228] ;  /* 0x00008a0000087ab9 */ /* 0x000fe20000000a00 */
        /* <DEDUP_REMOVED lines=10> */
[----:B------:R-:W-:Y:S01]  /*8110*/  IMAD R9, R24, UR4, RZ ;  /* 0x0000000418097c24 */ /* 0x000fe2000f8e02ff */
[----:B------:R-:W-:Y:S02]  /*8120*/  ISETP.GE.U32.AND.EX P2, PT, R5, UR5, PT, P2 ;  /* 0x0000000505007c0c */ /* 0x000fe4000bf46120 */
[----:B------:R-:W-:Y:S01]  /*8130*/  ISETP.GE.U32.AND.EX P0, PT, R10, UR5, PT, P0 ;  /* 0x000000050a007c0c */ /* 0x000fe2000bf06100 */
[----:B------:R-:W-:Y:S02]  /*8140*/  IMAD.MOV.U32 R10, RZ, RZ, R4 ;  /* 0x000000ffff0a7224 */ /* 0x000fe400078e0004 */
[C---:B------:R-:W-:Y:S02]  /*8150*/  IMAD R9, R8.reuse, UR5, R9 ;  /* 0x0000000508097c24 */ /* 0x040fe4000f8e0209 */
[----:B------:R-:W-:-:S02]  /*8160*/  IMAD.WIDE.U32 R10, R8, UR4, R10 ;  /* 0x00000004080a7c25 */ /* 0x000fc4000f8e000a */
        /* <DEDUP_REMOVED lines=10> */
.L_x_96:
[----:B------:R-:W-:Y:S05]  /*8210*/  BSYNC B0 ;  /* 0x0000000000007941 */ /* 0x000fea0003800000 */
.L_x_95:
[----:B------:R-:W-:Y:S04]  /*8220*/  BSSY B0, `(.L_x_97) ;  /* 0x000001e000007945 */ /* 0x000fe80003800000 */
[----:B------:R-:W-:Y:S05]  /*8230*/  @P4 BRA `(.L_x_98) ;  /* 0x0000000000704947 */ /* 0x000fea0003800000 */
[----:B0-234-:R-:W-:Y:S01]  /*8240*/  IADD3 R9, P5, R4, 0x3, RZ ;  /* 0x0000000304097810 */ /* 0x01dfe20007fbe0ff */
        /* <DEDUP_REMOVED lines=14> */
[----:B------:R-:W-:Y:S01]  /*8330*/  ISETP.GE.U32.AND.EX P3, PT, R5, UR5, PT, P3 ;  /* 0x0000000505007c0c */ /* 0x000fe2000bf66130 */
[----:B------:R-:W-:Y:S01]  /*8340*/  IMAD.WIDE.U32 R4, R12, UR4, R4 ;  /* 0x000000040c047c25 */ /* 0x000fe2000f8e0004 */
[----:B------:R-:W-:Y:S02]  /*8350*/  ISETP.GE.U32.AND.EX P1, PT, R9, UR5, PT, P1 ;  /* 0x0000000509007c0c */ /* 0x000fe4000bf26110 */
[----:B------:R-:W-:-:S05]  /*8360*/  IADD3 R4, P4, R4, UR8, RZ ;  /* 0x0000000804047c10 */ /* 0x000fca000ff9e0ff */
[----:B------:R-:W0:Y:S01]  /*8370*/  @!P0 LDS.U8 R9, [R0+0xe71] ;  /* 0x000e710000098984 */ /* 0x000e220000000000 */
[----:B------:R-:W-:-:S03]  /*8380*/  IADD3.X R5, R5, UR9, R15, P4, !PT ;  /* 0x0000000905057c10 */ /* 0x000fc6000a7fe40f */
[----:B-1----:R-:W1:Y:S04]  /*8390*/  @!P2 LDS.U8 R11, [R0+0xe72] ;  /* 0x000e7200000ba984 */ /* 0x002e680000000000 */
[----:B------:R-:W2:Y:S04]  /*83a0*/  @!P3 LDS.U8 R3, [R0+0xe70] ;  /* 0x000e70000003b984 */ /* 0x000ea80000000000 */
[----:B------:R-:W3:Y:S04]  /*83b0*/  @!P1 LDS.U8 R13, [R0+0xe73] ;  /* 0x000e7300000d9984 */ /* 0x000ee80000000000 */
[----:B0-----:R0:W-:Y:S04]  /*83c0*/  @!P0 STG.E.U8 desc[UR6][R4.64+0x1], R9 ;  /* 0x0000010904008986 */ /* 0x0011e8000c101106 */
[----:B-1----:R0:W-:Y:S04]  /*83d0*/  @!P2 STG.E.U8 desc[UR6][R4.64+0x2], R11 ;  /* 0x0000020b0400a986 */ /* 0x0021e8000c101106 */
[----:B--2---:R0:W-:Y:S04]  /*83e0*/  @!P3 STG.E.U8 desc[UR6][R4.64], R3 ;  /* 0x000000030400b986 */ /* 0x0041e8000c101106 */
[----:B---3--:R0:W-:Y:S02]  /*83f0*/  @!P1 STG.E.U8 desc[UR6][R4.64+0x3], R13 ;  /* 0x0000030d04009986 */ /* 0x0081e4000c101106 */
.L_x_98:
[----:B------:R-:W-:Y:S05]  /*8400*/  BSYNC B0 ;  /* 0x0000000000007941 */ /* 0x000fea0003800000 */
.L_x_97:
[----:B------:R-:W-:Y:S01]  /*8410*/  ULDC.64 UR4, c[0x0][0x238] ;  /* 0x00008e0000047ab9 */ /* 0x000fe20000000a00 */
[----:B------:R-:W-:Y:S01]  /*8420*/  BAR.SYNC.DEFER_BLOCKING 0x0 ;  /* 0x0000000000007b1d */ /* 0x000fe20000010000 */
[----:B------:R-:W-:-:S04]  /*8430*/  ISETP.NE.U32.AND P0, PT, RZ, UR4, PT ;  /* 0x00000004ff007c0c */ /* 0x000fc8000bf05070 */
[----:B------:R-:W-:-:S13]  /*8440*/  ISETP.NE.AND.EX P0, PT, RZ, UR5, PT, P0 ;  /* 0x00000005ff007c0c */ /* 0x000fda000bf05300 */
[----:B------:R-:W-:Y:S05]  /*8450*/  @!P0 BRA `(.L_x_99) ;  /* 0x0000000000a88947 */ /* 0x000fea0003800000 */
[----:B------:R-:W0:Y:S02]  /*8460*/  SHFL.DOWN PT, R0, R7, 0x10, 0x1f ;  /* 0x0a001f0007007f89 */ /* 0x000e2400000e0000 */
[----:B01234-:R-:W-:Y:S01]  /*8470*/  LOP3.LUT R10, R2, 0x1f, RZ, 0xc0, !PT ;  /* 0x0000001f020a7812 */ /* 0x01ffe200078ec0ff */
[----:B------:R-:W-:Y:S01]  /*8480*/  BSSY B0, `(.L_x_100) ;  /* 0x0000021000007945 */ /* 0x000fe20003800000 */
[----:B------:R-:W0:Y:S02]  /*8490*/  S2R R9, SR_CgaCtaId ;  /* 0x0000000000097919 */ /* 0x000e240000008800 */
[----:B------:R-:W-:Y:S02]  /*84a0*/  ISETP.NE.AND P0, PT, R10, RZ, PT ;  /* 0x000000ff0a00720c */ /* 0x000fe40003f05270 */
[----:B------:R-:W-:Y:S02]  /*84b0*/  MOV R10, 0x400 ;  /* 0x00000400000a7802 */ /* 0x000fe40000000f00 */
[----:B------:R-:W-:-:S05]  /*84c0*/  FMNMX R0, R0, R7, !PT ;  /* 0x0000000700007209 */ /* 0x000fca0007800000 */
[----:B------:R-:W1:Y:S04]  /*84d0*/  SHFL.DOWN PT, R3, R0, 0x8, 0x1f ;  /* 0x09001f0000037f89 */ /* 0x000e6800000e0000 */
[----:B0-----:R-:W-:-:S05]  /*84e0*/  @!P0 LEA R7, R9, R10, 0x18 ;  /* 0x0000000a09078211 */ /* 0x001fca00078ec0ff */
[----:B------:R-:W-:Y:S01]  /*84f0*/  @!P0 IMAD R7, R20, 0x4, R7 ;  /* 0x0000000414078824 */ /* 0x000fe200078e0207 */
[----:B-1----:R-:W-:-:S05]  /*8500*/  FMNMX R3, R0, R3, !PT ;  /* 0x0000000300037209 */ /* 0x002fca0007800000 */
[----:B------:R-:W0:Y:S02]  /*8510*/  SHFL.DOWN PT, R4, R3, 0x4, 0x1f ;  /* 0x08801f0003047f89 */ /* 0x000e2400000e0000 */
[----:B0-----:R-:W-:Y:S01]  /*8520*/  FMNMX R4, R3, R4, !PT ;  /* 0x0000000403047209 */ /* 0x001fe20007800000 */
[----:B------:R-:W-:-:S04]  /*8530*/  IMAD.MOV.U32 R3, RZ, RZ, RZ ;  /* 0x000000ffff037224 */ /* 0x000fc800078e00ff */
[----:B------:R-:W0:Y:S02]  /*8540*/  SHFL.DOWN PT, R5, R4, 0x2, 0x1f ;  /* 0x08401f0004057f89 */ /* 0x000e2400000e0000 */
[----:B0-----:R-:W-:-:S05]  /*8550*/  FMNMX R5, R4, R5, !PT ;  /* 0x0000000504057209 */ /* 0x001fca0007800000 */
[----:B------:R-:W0:Y:S02]  /*8560*/  SHFL.DOWN PT, R8, R5, 0x1, 0x1f ;  /* 0x08201f0005087f89 */ /* 0x000e2400000e0000 */
[----:B0-----:R-:W-:-:S05]  /*8570*/  FMNMX R8, R5, R8, !PT ;  /* 0x0000000805087209 */ /* 0x001fca0007800000 */
[----:B------:R0:W-:Y:S01]  /*8580*/  @!P0 STS [R7], R8 ;  /* 0x0000000807008388 */ /* 0x0001e20000000800 */
[----:B------:R-:W-:Y:S01]  /*8590*/  BAR.SYNC.DEFER_BLOCKING 0x0 ;  /* 0x0000000000007b1d */ /* 0x000fe20000010000 */
[----:B------:R-:W-:-:S04]  /*85a0*/  ISETP.NE.U32.AND P0, PT, R20, RZ, PT ;  /* 0x000000ff1400720c */ /* 0x000fc80003f05070 */
[----:B------:R-:W-:-:S13]  /*85b0*/  ISETP.NE.AND.EX P0, PT, RZ, RZ, PT, P0 ;  /* 0x000000ffff00720c */ /* 0x000fda0003f05300 */
[----:B0-----:R-:W-:Y:S05]  /*85c0*/  @P0 BRA `(.L_x_101) ;  /* 0x0000000000300947 */ /* 0x001fea0003800000 */
[C---:B------:R-:W-:Y:S01]  /*85d0*/  ISETP.GT.U32.AND P0, PT, R2.reuse, 0x3, PT ;  /* 0x000000030200780c */ /* 0x040fe20003f04070 */
[----:B------:R-:W-:Y:S01]  /*85e0*/  IMAD.SHL.U32 R4, R2, 0x4, RZ ;  /* 0x0000000402047824 */ /* 0x000fe200078e00ff */
[----:B------:R-:W-:Y:S01]  /*85f0*/  UMOV UR4, 0xffffffff ;  /* 0xffffffff00047882 */ /* 0x000fe20000000000 */
[----:B------:R-:W-:-:S10]  /*8600*/  IMAD.MOV.U32 R0, RZ, RZ, RZ ;  /* 0x000000ffff007224 */ /* 0x000fd400078e00ff */
[----:B------:R-:W-:-:S05]  /*8610*/  @!P0 LEA R3, R9, R10, 0x18 ;  /* 0x0000000a09038211 */ /* 0x000fca00078ec0ff */
[----:B------:R-:W-:-:S05]  /*8620*/  @!P0 IMAD.IADD R3, R4, 0x1, R3 ;  /* 0x0000000104038824 */ /* 0x000fca00078e0203 */
[----:B------:R0:W1:Y:S01]  /*8630*/  @!P0 LDS R0, [R3] ;  /* 0x0000000003008984 */ /* 0x0000620000000800 */
[----:B------:R-:W-:Y:S05]  /*8640*/  BRA.DIV UR4, `(.L_x_102) ;  /* 0x0000000204807947 */ /* 0x000fea000b800000 */
[----:B01----:R-:W0:Y:S02]  /*8650*/  SHFL.DOWN PT, R3, R0, 0x2, 0x1f ;  /* 0x08401f0000037f89 */ /* 0x003e2400000e0000 */
[----:B0-----:R-:W-:-:S05]  /*8660*/  FMNMX R3, R3, R0, !PT ;  /* 0x0000000003037209 */ /* 0x001fca0007800000 */
[----:B------:R0:W1:Y:S02]  /*8670*/  SHFL.DOWN PT, R4, R3, 0x1, 0x1f ;  /* 0x08201f0003047f89 */ /* 0x00006400000e0000 */
.L_x_108:
[----:B01----:R-:W-:-:S07]  /*8680*/  FMNMX R3, R3, R4, !PT ;  /* 0x0000000403037209 */ /* 0x003fce0007800000 */
.L_x_101:
[----:B------:R-:W-:Y:S05]  /*8690*/  BSYNC B0 ;  /* 0x0000000000007941 */ /* 0x000fea0003800000 */
.L_x_100:
[----:B------:R-:W-:Y:S01]  /*86a0*/  ISETP.NE.AND P0, PT, R2, RZ, PT ;  /* 0x000000ff0200720c */ /* 0x000fe20003f05270 */
[----:B------:R-:W-:-:S12]  /*86b0*/  BSSY B0, `(.L_x_99) ;  /* 0x0000004000007945 */ /* 0x000fd80003800000 */
[----:B------:R-:W-:Y:S05]  /*86c0*/  @P0 BRA `(.L_x_103) ;  /* 0x0000000000080947 */ /* 0x000fea0003800000 */
[----:B------:R-:W0:Y:S02]  /*86d0*/  LDC.64 R4, c[0x0][0x238] ;  /* 0x00008e00ff047b82 */ /* 0x000e240000000a00 */
[----:B0-----:R0:W-:Y:S02]  /*86e0*/  REDG.E.MAX.S32.STRONG.GPU desc[UR6][R4.64], R3 ;  /* 0x000000030400798e */ /* 0x0011e4000d10e386 */
.L_x_103:
[----:B------:R-:W-:Y:S05]  /*86f0*/  BSYNC B0 ;  /* 0x0000000000007941 */ /* 0x000fea0003800000 */
.L_x_99:
[----:B------:R-:W1:Y:S01]  /*8700*/  S2UR UR8, SR_CTAID.X ;  /* 0x00000000000879c3 */ /* 0x000e620000002500 */
[----:B------:R-:W-:Y:S02]  /*8710*/  ULDC.64 UR4, c[0x0][0x240] ;  /* 0x0000900000047ab9 */ /* 0x000fe40000000a00 */
[----:B------:R-:W-:Y:S02]  /*8720*/  ISETP.EQ.U32.AND P1, PT, RZ, UR4, PT ;  /* 0x00000004ff007c0c */ /* 0x000fe4000bf22070 */
[----:B-1----:R-:W-:-:S04]  /*8730*/  LOP3.LUT P0, RZ, R2, UR8, RZ, 0xfc, !PT ;  /* 0x0000000802ff7c12 */ /* 0x002fc8000f80fcff */
[----:B------:R-:W-:-:S13]  /*8740*/  ISETP.EQ.OR.EX P0, PT, RZ, UR5, P0, P1 ;  /* 0x00000005ff007c0c */ /* 0x000fda0008702710 */
[----:B------:R-:W-:Y:S05]  /*8750*/  @P0 EXIT ;  /* 0x000000000000094d */ /* 0x000fea0003800000 */
[----:B-----5:R-:W-:-:S05]  /*8760*/  VIADD R0, R6, 0x1800000 ;  /* 0x0180000006007836 */ /* 0x020fca0000000000 */
[----:B------:R-:W-:-:S04]  /*8770*/  LOP3.LUT R0, R0, 0x7f800000, RZ, 0xc0, !PT ;  /* 0x7f80000000007812 */ /* 0x000fc800078ec0ff */
[----:B------:R-:W-:-:S13]  /*8780*/  ISETP.GT.U32.AND P0, PT, R0, 0x1ffffff, PT ;  /* 0x01ffffff0000780c */ /* 0x000fda0003f04070 */
[----:B------:R-:W-:Y:S05]  /*8790*/  @P0 BRA `(.L_x_104) ;  /* 0x0000000000100947 */ /* 0x000fea0003800000 */
[----:B------:R-:W-:-:S07]  /*87a0*/  MOV R7, 0x87c0 ;  /* 0x000087c000077802 */ /* 0x000fce0000000f00 */
[----:B0-234-:R-:W-:Y:S05]  /*87b0*/  CALL.REL.NOINC `($__internal_1_$__cuda_sm20_rcp_rn_f32_slowpath) ;  /* 0x00000004006c7944 */ /* 0x01dfea0003c00000 */
[----:B------:R-:W-:Y:S01]  /*87c0*/  IMAD.MOV.U32 R5, RZ, RZ, R0 ;  /* 0x000000ffff057224 */ /* 0x000fe200078e0000 */
[----:B------:R-:W-:Y:S06]  /*87d0*/  BRA `(.L_x_105) ;  /* 0x0000000000107947 */ /* 0x000fec0003800000 */
.L_x_104:
[----:B0-----:R-:W0:Y:S02]  /*87e0*/  MUFU.RCP R5, R6 ;  /* 0x0000000600057308 */ /* 0x001e240000001000 */
[----:B0-----:R-:W-:-:S04]  /*87f0*/  FFMA R0, R5, R6, -1 ;  /* 0xbf80000005007423 */ /* 0x001fc80000000006 */
[----:B------:R-:W-:-:S04]  /*8800*/  FADD.FTZ R0, -R0, -RZ ;  /* 0x800000ff00007221 */ /* 0x000fc80000010100 */
[----:B------:R-:W-:-:S07]  /*8810*/  FFMA R5, R5, R0, R5 ;  /* 0x0000000005057223 */ /* 0x000fce0000000005 */
.L_x_105:
[----:B---3--:R-:W0:Y:S02]  /*8820*/  LDC.64 R2, c[0x0][0x240] ;  /* 0x00009000ff027b82 */ /* 0x008e240000000a00 */
[----:B0-----:R-:W-:Y:S01]  /*8830*/  STG.E desc[UR6][R2.64], R5 ;  /* 0x0000000502007986 */ /* 0x001fe2000c101906 */
[----:B------:R-:W-:Y:S05]  /*8840*/  EXIT ;  /* 0x000000000000794d */ /* 0x000fea0003800000 */
.L_x_102:
[----:B------:R-:W-:Y:S02]  /*8850*/  IMAD.MOV.U32 R7, RZ, RZ, 0x2 ;  /* 0x00000002ff077424 */ /* 0x000fe400078e00ff */
[----:B------:R-:W-:Y:S02]  /*8860*/  IMAD.MOV.U32 R8, RZ, RZ, 0x1f ;  /* 0x0000001fff087424 */ /* 0x000fe400078e00ff */
[----:B------:R-:W-:-:S07]  /*8870*/  IMAD.MOV.U32 R5, RZ, RZ, -0x1 ;  /* 0xffffffffff057424 */ /* 0x000fce00078e00ff */
[----:B01---5:R-:W-:Y:S05]  /*8880*/  WARPSYNC.COLLECTIVE R5, `(.L_x_106) ;  /* 0x0000000005087348 */ /* 0x023fea0003c00000 */
[----:B-1----:R1:W2:Y:S02]  /*8890*/  SHFL.DOWN P0, R4, R0, R7, R8 ;  /* 0x0800000700047389 */ /* 0x0022a40000000008 */
[----:B012--5:R-:W-:Y:S01]  /*88a0*/  ENDCOLLECTIVE ;  /* 0x000000000000791b */ /* 0x027fe20003800000 */
.L_x_106:
[----:B------:R-:W-:Y:S02]  /*88b0*/  IMAD.MOV.U32 R7, RZ, RZ, 0x1 ;  /* 0x00000001ff077424 */ /* 0x000fe400078e00ff */
[----:B------:R-:W-:-:S05]  /*88c0*/  IMAD.MOV.U32 R3, RZ, RZ, R4 ;  /* 0x000000ffff037224 */ /* 0x000fca00078e0004 */
[----:B------:R-:W-:-:S05]  /*88d0*/  FMNMX R3, R3, R0, !PT ;  /* 0x0000000003037209 */ /* 0x000fca0007800000 */
[----:B------:R-:W-:-:S07]  /*88e0*/  IMAD.MOV.U32 R0, RZ, RZ, R3 ;  /* 0x000000ffff007224 */ /* 0x000fce00078e0003 */
[----:B------:R-:W-:Y:S05]  /*88f0*/  WARPSYNC.COLLECTIVE R5, `(.L_x_107) ;  /* 0x0000000005087348 */ /* 0x000fea0003c00000 */
[----:B------:R0:W1:Y:S02]  /*8900*/  SHFL.DOWN P0, R4, R0, R7, R8 ;  /* 0x0800000700047389 */ /* 0x0000640000000008 */
[----:B01----:R-:W-:Y:S01]  /*8910*/  ENDCOLLECTIVE ;  /* 0x000000000000791b */ /* 0x003fe20003800000 */
.L_x_107:
[----:B------:R-:W-:Y:S05]  /*8920*/  BRA `(.L_x_108) ;  /* 0xfffffffc00547947 */ /* 0x000fea000383ffff */
        .weak           $__internal_0_$__cuda_sm20_div_u64
        .type           $__internal_0_$__cuda_sm20_div_u64,@function
        .size           $__internal_0_$__cuda_sm20_div_u64,($__internal_1_$__cuda_sm20_rcp_rn_f32_slowpath - $__internal_0_$__cuda_sm20_div_u64)
$__internal_0_$__cuda_sm20_div_u64:
[----:B------:R-:W-:Y:S02]  /*8930*/  IMAD.MOV.U32 R8, RZ, RZ, R0 ;  /* 0x000000ffff087224 */ /* 0x000fe400078e0000 */
[----:B------:R-:W-:-:S04]  /*8940*/  IMAD.MOV.U32 R9, RZ, RZ, R3 ;  /* 0x000000ffff097224 */ /* 0x000fc800078e0003 */
[----:B------:R-:W0:Y:S08]  /*8950*/  I2F.U64.RP R8, R8 ;  /* 0x0000000800087312 */ /* 0x000e300000309000 */
[----:B0-----:R-:W0:Y:S02]  /*8960*/  MUFU.RCP R4, R8 ;  /* 0x0000000800047308 */ /* 0x001e240000001000 */
[----:B0-----:R-:W-:-:S06]  /*8970*/  VIADD R4, R4, 0x1ffffffe ;  /* 0x1ffffffe04047836 */ /* 0x001fcc0000000000 */
[----:B------:R-:W0:Y:S02]  /*8980*/  F2I.U64.TRUNC R4, R4 ;  /* 0x0000000400047311 */ /* 0x000e24000020d800 */
[----:B0-----:R-:W-:-:S04]  /*8990*/  IMAD.WIDE.U32 R6, R4, R0, RZ ;  /* 0x0000000004067225 */ /* 0x001fc800078e00ff */
[----:B------:R-:W-:Y:S01]  /*89a0*/  IMAD R7, R4, R3, R7 ;  /* 0x0000000304077224 */ /* 0x000fe200078e0207 */
[----:B------:R-:W-:-:S03]  /*89b0*/  IADD3 R11, P0, RZ, -R6, RZ ;  /* 0x80000006ff0b7210 */ /* 0x000fc60007f1e0ff */
[----:B------:R-:W-:Y:S02]  /*89c0*/  IMAD R7, R5, R0, R7 ;  /* 0x0000000005077224 */ /* 0x000fe400078e0207 */
[----:B------:R-:W-:-:S04]  /*89d0*/  IMAD.HI.U32 R6, R4, R11, RZ ;  /* 0x0000000b04067227 */ /* 0x000fc800078e00ff */
[----:B------:R-:W-:Y:S02]  /*89e0*/  IMAD.X R13, RZ, RZ, ~R7, P0 ;  /* 0x000000ffff0d7224 */ /* 0x000fe400000e0e07 */
[----:B------:R-:W-:Y:S02]  /*89f0*/  IMAD.MOV.U32 R7, RZ, RZ, R4 ;  /* 0x000000ffff077224 */ /* 0x000fe400078e0004 */
[-C--:B------:R-:W-:Y:S02]  /*8a00*/  IMAD R9, R5, R13.reuse, RZ ;  /* 0x0000000d05097224 */ /* 0x080fe400078e02ff */
[----:B------:R-:W-:-:S04]  /*8a10*/  IMAD.WIDE.U32 R6, P0, R4, R13, R6 ;  /* 0x0000000d04067225 */ /* 0x000fc80007800006 */
[----:B------:R-:W-:-:S04]  /*8a20*/  IMAD.HI.U32 R13, R5, R13, RZ ;  /* 0x0000000d050d7227 */ /* 0x000fc800078e00ff */
[----:B------:R-:W-:-:S05]  /*8a30*/  IMAD.HI.U32 R6, P1, R5, R11, R6 ;  /* 0x0000000b05067227 */ /* 0x000fca0007820006 */
[----:B------:R-:W-:Y:S01]  /*8a40*/  IADD3 R7, P2, R9, R6, RZ ;  /* 0x0000000609077210 */ /* 0x000fe20007f5e0ff */
[----:B------:R-:W-:-:S04]  /*8a50*/  IMAD.X R6, R13, 0x1, R5, P0 ;  /* 0x000000010d067824 */ /* 0x000fc800000e0605 */
[----:B------:R-:W-:Y:S01]  /*8a60*/  IMAD.WIDE.U32 R4, R7, R0, RZ ;  /* 0x0000000007047225 */ /* 0x000fe200078e00ff */
[----:B------:R-:W-:-:S03]  /*8a70*/  IADD3.X R9, RZ, RZ, R6, P2, P1 ;  /* 0x000000ffff097210 */ /* 0x000fc600017e2406 */
[----:B------:R-:W-:Y:S01]  /*8a80*/  IMAD R5, R7, R3, R5 ;  /* 0x0000000307057224 */ /* 0x000fe200078e0205 */
[----:B------:R-:W-:-:S03]  /*8a90*/  IADD3 R11, P0, RZ, -R4, RZ ;  /* 0x80000004ff0b7210 */ /* 0x000fc60007f1e0ff */
[----:B------:R-:W-:Y:S02]  /*8aa0*/  IMAD R5, R9, R0, R5 ;  /* 0x0000000009057224 */ /* 0x000fe400078e0205 */
[----:B------:R-:W-:-:S04]  /*8ab0*/  IMAD.HI.U32 R6, R7, R11, RZ ;  /* 0x0000000b07067227 */ /* 0x000fc800078e00ff */
[----:B------:R-:W-:Y:S02]  /*8ac0*/  IMAD.X R4, RZ, RZ, ~R5, P0 ;  /* 0x000000ffff047224 */ /* 0x000fe400000e0e05 */
[----:B------:R-:W-:Y:S02]  /*8ad0*/  IMAD.MOV.U32 R5, RZ, RZ, RZ ;  /* 0x000000ffff057224 */ /* 0x000fe400078e00ff */
[----:B------:R-:W-:-:S04]  /*8ae0*/  IMAD.WIDE.U32 R6, P0, R7, R4, R6 ;  /* 0x0000000407067225 */ /* 0x000fc80007800006 */
[C---:B------:R-:W-:Y:S02]  /*8af0*/  IMAD R8, R9.reuse, R4, RZ ;  /* 0x0000000409087224 */ /* 0x040fe400078e02ff */
[----:B------:R-:W-:-:S04]  /*8b00*/  IMAD.HI.U32 R7, P1, R9, R11, R6 ;  /* 0x0000000b09077227 */ /* 0x000fc80007820006 */
[----:B------:R-:W-:Y:S01]  /*8b10*/  IMAD.HI.U32 R6, R9, R4, RZ ;  /* 0x0000000409067227 */ /* 0x000fe200078e00ff */
[----:B------:R-:W-:-:S03]  /*8b20*/  IADD3 R7, P2, R8, R7, RZ ;  /* 0x0000000708077210 */ /* 0x000fc60007f5e0ff */
[----:B------:R-:W-:Y:S02]  /*8b30*/  IMAD.X R9, R6, 0x1, R9, P0 ;  /* 0x0000000106097824 */ /* 0x000fe400000e0609 */
[----:B------:R-:W-:-:S03]  /*8b40*/  IMAD.HI.U32 R4, R7, UR4, RZ ;  /* 0x0000000407047c27 */ /* 0x000fc6000f8e00ff */
[----:B------:R-:W-:Y:S01]  /*8b50*/  IADD3.X R9, RZ, RZ, R9, P2, P1 ;  /* 0x000000ffff097210 */ /* 0x000fe200017e2409 */
[----:B------:R-:W-:-:S04]  /*8b60*/  IMAD.WIDE.U32 R4, RZ, R7, R4 ;  /* 0x00000007ff047225 */ /* 0x000fc800078e0004 */
[----:B------:R-:W-:-:S04]  /*8b70*/  IMAD.HI.U32 R4, P0, R9, UR4, R4 ;  /* 0x0000000409047c27 */ /* 0x000fc8000f800004 */
[----:B------:R-:W-:Y:S01]  /*8b80*/  IMAD.X R6, RZ, RZ, RZ, P0 ;  /* 0x000000ffff067224 */ /* 0x000fe200000e06ff */
[----:B------:R-:W-:-:S05]  /*8b90*/  IADD3 R7, P1, RZ, R4, RZ ;  /* 0x00000004ff077210 */ /* 0x000fca0007f3e0ff */
[----:B------:R-:W-:-:S04]  /*8ba0*/  IMAD.WIDE.U32 R4, R7, R0, RZ ;  /* 0x0000000007047225 */ /* 0x000fc800078e00ff */
[----:B------:R-:W-:Y:S01]  /*8bb0*/  IMAD.X R9, RZ, RZ, R6, P1 ;  /* 0x000000ffff097224 */ /* 0x000fe200008e0606 */
[----:B------:R-:W-:Y:S01]  /*8bc0*/  IADD3 R11, P1, -R4, UR4, RZ ;  /* 0x00000004040b7c10 */ /* 0x000fe2000ff3e1ff */
[C---:B------:R-:W-:Y:S01]  /*8bd0*/  IMAD R5, R7.reuse, R3, R5 ;  /* 0x0000000307057224 */ /* 0x040fe200078e0205 */
[----:B------:R-:W-:Y:S02]  /*8be0*/  IADD3 R4, P2, R7, 0x1, RZ ;  /* 0x0000000107047810 */ /* 0x000fe40007f5e0ff */
[-C--:B------:R-:W-:Y:S01]  /*8bf0*/  ISETP.GE.U32.AND P0, PT, R11, R0.reuse, PT ;  /* 0x000000000b00720c */ /* 0x080fe20003f06070 */
[----:B------:R-:W-:Y:S02]  /*8c00*/  IMAD R5, R9, R0, R5 ;  /* 0x0000000009057224 */ /* 0x000fe400078e0205 */
[----:B------:R-:W-:Y:S02]  /*8c10*/  IMAD.X R6, RZ, RZ, R9, P2 ;  /* 0x000000ffff067224 */ /* 0x000fe400010e0609 */
[----:B------:R-:W-:Y:S01]  /*8c20*/  IMAD.X R10, RZ, RZ, ~R5, P1 ;  /* 0x000000ffff0a7224 */ /* 0x000fe200008e0e05 */
[----:B------:R-:W-:-:S04]  /*8c30*/  IADD3 R5, P1, -R0, R11, RZ ;  /* 0x0000000b00057210 */ /* 0x000fc80007f3e1ff */
[C---:B------:R-:W-:Y:S01]  /*8c40*/  ISETP.GE.U32.AND.EX P0, PT, R10.reuse, R3, PT, P0 ;  /* 0x000000030a00720c */ /* 0x040fe20003f06100 */
[----:B------:R-:W-:Y:S01]  /*8c50*/  IMAD.X R8, R10, 0x1, ~R3, P1 ;  /* 0x000000010a087824 */ /* 0x000fe200008e0e03 */
[----:B------:R-:W-:Y:S02]  /*8c60*/  ISETP.NE.U32.AND P1, PT, R0, RZ, PT ;  /* 0x000000ff0000720c */ /* 0x000fe40003f25070 */
[----:B------:R-:W-:Y:S02]  /*8c70*/  SEL R7, R4, R7, P0 ;  /* 0x0000000704077207 */ /* 0x000fe40000000000 */
[----:B------:R-:W-:Y:S02]  /*8c80*/  SEL R5, R5, R11, P0 ;  /* 0x0000000b05057207 */ /* 0x000fe40000000000 */
[----:B------:R-:W-:Y:S02]  /*8c90*/  SEL R4, R6, R9, P0 ;  /* 0x0000000906047207 */ /* 0x000fe40000000000 */
[----:B------:R-:W-:-:S02]  /*8ca0*/  IADD3 R16, P2, R7, 0x1, RZ ;  /* 0x0000000107107810 */ /* 0x000fc40007f5e0ff */
[----:B------:R-:W-:Y:S02]  /*8cb0*/  SEL R8, R8, R10, P0 ;  /* 0x0000000a08087207 */ /* 0x000fe40000000000 */
[----:B------:R-:W-:Y:S01]  /*8cc0*/  ISETP.GE.U32.AND P0, PT, R5, R0, PT ;  /* 0x000000000500720c */ /* 0x000fe20003f06070 */
[----:B------:R-:W-:Y:S01]  /*8cd0*/  IMAD.X R17, RZ, RZ, R4, P2 ;  /* 0x000000ffff117224 */ /* 0x000fe200010e0604 */
[----:B------:R-:W-:Y:S01]  /*8ce0*/  ISETP.NE.AND.EX P1, PT, R3, RZ, PT, P1 ;  /* 0x000000ff0300720c */ /* 0x000fe20003f25310 */
[----:B------:R-:W-:Y:S01]  /*8cf0*/  IMAD.MOV.U32 R5, RZ, RZ, 0x0 ;  /* 0x00000000ff057424 */ /* 0x000fe200078e00ff */
[----:B------:R-:W-:-:S04]  /*8d00*/  ISETP.GE.U32.AND.EX P0, PT, R8, R3, PT, P0 ;  /* 0x000000030800720c */ /* 0x000fc80003f06100 */
[----:B------:R-:W-:Y:S01]  /*8d10*/  SEL R17, R17, R4, P0 ;  /* 0x0000000411117207 */ /* 0x000fe20000000000 */
[----:B------:R-:W-:Y:S01]  /*8d20*/  IMAD.MOV.U32 R4, RZ, RZ, R2 ;  /* 0x000000ffff047224 */ /* 0x000fe200078e0002 */
[----:B------:R-:W-:Y:S02]  /*8d30*/  SEL R16, R16, R7, P0 ;  /* 0x0000000710107207 */ /* 0x000fe40000000000 */
[----:B------:R-:W-:Y:S02]  /*8d40*/  SEL R17, R17, 0xffffffff, P1 ;  /* 0xffffffff11117807 */ /* 0x000fe40000800000 */
[----:B------:R-:W-:Y:S01]  /*8d50*/  SEL R16, R16, 0xffffffff, P1 ;  /* 0xffffffff10107807 */ /* 0x000fe20000800000 */
[----:B------:R-:W-:Y:S06]  /*8d60*/  RET.REL.NODEC R4 `(_ZN18transformer_engine6detail50_GLOBAL__N__0b005ce5_17_cast_transpose_cu_f1c1739d29cast_transpose_general_kernelILm4ELm4E13__nv_bfloat1613__nv_fp8_e4m3EEvPKT1_PKfPT2_SB_S9_PfSC_mm) ;  /* 0xffffff7004a47950 */ /* 0x000fec0003c3ffff */
        .weak           $__internal_1_$__cuda_sm20_rcp_rn_f32_slowpath
        .type           $__internal_1_$__cuda_sm20_rcp_rn_f32_slowpath,@function
        .size           $__internal_1_$__cuda_sm20_rcp_rn_f32_slowpath,(.L_x_1167 - $__internal_1_$__cuda_sm20_rcp_rn_f32_slowpath)
$__internal_1_$__cuda_sm20_rcp_rn_f32_slowpath:
[----:B------:R-:W-:-:S05]  /*8d70*/  IMAD.SHL.U32 R0, R6, 0x2, RZ ;  /* 0x0000000206007824 */ /* 0x000fca00078e00ff */
[----:B------:R-:W-:-:S04]  /*8d80*/  SHF.R.U32.HI R8, RZ, 0x18, R0 ;  /* 0x00000018ff087819 */ /* 0x000fc80000011600 */
[----:B------:R-:W-:-:S13]  /*8d90*/  ISETP.NE.U32.AND P0, PT, R8, RZ, PT ;  /* 0x000000ff0800720c */ /* 0x000fda0003f05070 */
[----:B------:R-:W-:Y:S05]  /*8da0*/  @P0 BRA `(.L_x_109) ;  /* 0x00000000002c0947 */ /* 0x000fea0003800000 */
[----:B------:R-:W-:-:S05]  /*8db0*/  IMAD.SHL.U32 R0, R6, 0x2, RZ ;  /* 0x0000000206007824 */ /* 0x000fca00078e00ff */
[----:B------:R-:W-:-:S13]  /*8dc0*/  ISETP.NE.AND P0, PT, R0, RZ, PT ;  /* 0x000000ff0000720c */ /* 0x000fda0003f05270 */
[----:B------:R2:W3:Y:S01]  /*8dd0*/  @!P0 MUFU.RCP R0, R6 ;  /* 0x0000000600008308 */ /* 0x0004e20000001000 */
[----:B------:R-:W-:Y:S05]  /*8de0*/  @!P0 BRA `(.L_x_110) ;  /* 0x0000000000a48947 */ /* 0x000fea0003800000 */
[----:B--2---:R-:W-:-:S04]  /*8df0*/  FFMA R6, R6, 1.84467440737095516160e+19, RZ ;  /* 0x5f80000006067823 */ /* 0x004fc800000000ff */
[----:B------:R-:W3:Y:S02]  /*8e00*/  MUFU.RCP R3, R6 ;  /* 0x0000000600037308 */ /* 0x000ee40000001000 */
[----:B---3--:R-:W-:-:S04]  /*8e10*/  FFMA R0, R6, R3, -1 ;  /* 0xbf80000006007423 */ /* 0x008fc80000000003 */
[----:B------:R-:W-:-:S04]  /*8e20*/  FADD.FTZ R0, -R0, -RZ ;  /* 0x800000ff00007221 */ /* 0x000fc80000010100 */
[----:B------:R-:W-:-:S04]  /*8e30*/  FFMA R0, R3, R0, R3 ;  /* 0x0000000003007223 */ /* 0x000fc80000000003 */
[----:B------:R-:W-:Y:S01]  /*8e40*/  FFMA R0, R0, 1.84467440737095516160e+19, RZ ;  /* 0x5f80000000007823 */ /* 0x000fe200000000ff */
[----:B------:R-:W-:Y:S06]  /*8e50*/  BRA `(.L_x_110) ;  /* 0x0000000000887947 */ /* 0x000fec0003800000 */
.L_x_109:
[----:B------:R-:W-:-:S05]  /*8e60*/  VIADD R10, R8, 0xffffff03 ;  /* 0xffffff03080a7836 */ /* 0x000fca0000000000 */
[----:B------:R-:W-:-:S13]  /*8e70*/  ISETP.GT.U32.AND P0, PT, R10, 0x1, PT ;  /* 0x000000010a00780c */ /* 0x000fda0003f04070 */
[----:B------:R-:W-:Y:S05]  /*8e80*/  @P0 BRA `(.L_x_111) ;  /* 0x0000000000780947 */ /* 0x000fea0003800000 */
[----:B------:R-:W-:Y:S01]  /*8e90*/  LOP3.LUT R0, R6, 0x7fffff, RZ, 0xc0, !PT ;  /* 0x007fffff06007812 */ /* 0x000fe200078ec0ff */
[----:B------:R-:W-:-:S03]  /*8ea0*/  IMAD.MOV.U32 R5, RZ, RZ, 0x3 ;  /* 0x00000003ff057424 */ /* 0x000fc600078e00ff */
[----:B------:R-:W-:Y:S02]  /*8eb0*/  LOP3.LUT R0, R0, 0x3f800000, RZ, 0xfc, !PT ;  /* 0x3f80000000007812 */ /* 0x000fe400078efcff */
[----:B------:R-:W-:Y:S02]  /*8ec0*/  SHF.L.U32 R5, R5, R10, RZ ;  /* 0x0000000a05057219 */ /* 0x000fe400000006ff */
[----:B------:R-:W0:Y:S02]  /*8ed0*/  MUFU.RCP R3, R0 ;  /* 0x0000000000037308 */ /* 0x000e240000001000 */
[----:B0-----:R-:W-:-:S04]  /*8ee0*/  FFMA R2, R0, R3, -1 ;  /* 0xbf80000000027423 */ /* 0x001fc80000000003 */
[----:B------:R-:W-:-:S04]  /*8ef0*/  FADD.FTZ R2, -R2, -RZ ;  /* 0x800000ff02027221 */ /* 0x000fc80000010100 */
[CCC-:B------:R-:W-:Y:S01]  /*8f00*/  FFMA.RM R4, R3.reuse, R2.reuse, R3.reuse ;  /* 0x0000000203047223 */ /* 0x1c0fe20000004003 */
[----:B------:R-:W-:-:S04]  /*8f10*/  FFMA.RP R3, R3, R2, R3 ;  /* 0x0000000203037223 */ /* 0x000fc80000008003 */
[C---:B------:R-:W-:Y:S02]  /*8f20*/  LOP3.LUT R2, R4.reuse, 0x7fffff, RZ, 0xc0, !PT ;  /* 0x007fffff04027812 */ /* 0x040fe400078ec0ff */
[----:B------:R-:W-:Y:S02]  /*8f30*/  FSETP.NEU.FTZ.AND P0, PT, R4, R3, PT ;  /* 0x000000030400720b */ /* 0x000fe40003f1d000 */
[----:B------:R-:W-:Y:S02]  /*8f40*/  LOP3.LUT R2, R2, 0x800000, RZ, 0xfc, !PT ;  /* 0x0080000002027812 */ /* 0x000fe400078efcff */
[----:B------:R-:W-:Y:S02]  /*8f50*/  SEL R3, RZ, 0xffffffff, !P0 ;  /* 0xffffffffff037807 */ /* 0x000fe40004000000 */
[----:B------:R-:W-:-:S03]  /*8f60*/  LOP3.LUT R5, R5, R2, RZ, 0xc0, !PT ;  /* 0x0000000205057212 */ /* 0x000fc600078ec0ff */
[----:B------:R-:W-:Y:S01]  /*8f70*/  IMAD.MOV R3, RZ, RZ, -R3 ;  /* 0x000000ffff037224 */ /* 0x000fe200078e0a03 */
[----:B------:R-:W-:-:S04]  /*8f80*/  SHF.R.U32.HI R5, RZ, R10, R5 ;  /* 0x0000000aff057219 */ /* 0x000fc80000011605 */
[--C-:B------:R-:W-:Y:S01]  /*8f90*/  LOP3.LUT P1, RZ, R3, R10, R2.reuse, 0xf8, !PT ;  /* 0x0000000a03ff7212 */ /* 0x100fe2000782f802 */
[----:B------:R-:W-:Y:S01]  /*8fa0*/  VIADD R3, R8, 0xffffff04 ;  /* 0xffffff0408037836 */ /* 0x000fe20000000000 */
[C---:B------:R-:W-:Y:S02]  /*8fb0*/  LOP3.LUT P0, RZ, R5.reuse, 0x1, RZ, 0xc0, !PT ;  /* 0x0000000105ff7812 */ /* 0x040fe4000780c0ff */
[----:B------:R-:W-:Y:S02]  /*8fc0*/  LOP3.LUT P2, RZ, R5, 0x2, RZ, 0xc0, !PT ;  /* 0x0000000205ff7812 */ /* 0x000fe4000784c0ff */
[----:B------:R-:W-:Y:S02]  /*8fd0*/  SHF.R.U32.HI R3, RZ, R3, R2 ;  /* 0x00000003ff037219 */ /* 0x000fe40000011602 */
[----:B------:R-:W-:Y:S02]  /*8fe0*/  PLOP3.LUT P0, PT, P0, P1, P2, 0xe0, 0x0 ;  /* 0x000000000000781c */ /* 0x000fe40000703c20 */
[----:B------:R-:W-:-:S02]  /*8ff0*/  LOP3.LUT P1, RZ, R6, 0x7fffff, RZ, 0xc0, !PT ;  /* 0x007fffff06ff7812 */ /* 0x000fc4000782c0ff */
[----:B------:R-:W-:-:S05]  /*9000*/  SEL R0, RZ, 0x1, !P0 ;  /* 0x00000001ff007807 */ /* 0x000fca0004000000 */
[----:B------:R-:W-:-:S05]  /*9010*/  IMAD.MOV R0, RZ, RZ, -R0 ;  /* 0x000000ffff007224 */ /* 0x000fca00078e0a00 */
[----:B------:R-:W-:-:S13]  /*9020*/  ISETP.GE.AND P0, PT, R0, RZ, PT ;  /* 0x000000ff0000720c */ /* 0x000fda0003f06270 */
[----:B------:R-:W-:-:S04]  /*9030*/  @!P0 VIADD R3, R3, 0x1 ;  /* 0x0000000103038836 */ /* 0x000fc80000000000 */
[----:B------:R-:W-:-:S05]  /*9040*/  @!P1 IMAD.SHL.U32 R3, R3, 0x2, RZ ;  /* 0x0000000203039824 */ /* 0x000fca00078e00ff */
[----:B------:R-:W-:Y:S01]  /*9050*/  LOP3.LUT R0, R3, 0x80000000, R6, 0xf8, !PT ;  /* 0x8000000003007812 */ /* 0x000fe200078ef806 */
[----:B------:R-:W-:Y:S06]  /*9060*/  BRA `(.L_x_110) ;  /* 0x0000000000047947 */ /* 0x000fec0003800000 */
.L_x_111:
[----:B------:R0:W1:Y:S02]  /*9070*/  MUFU.RCP R0, R6 ;  /* 0x0000000600007308 */ /* 0x0000640000001000 */
.L_x_110:
[----:B------:R-:W-:Y:S02]  /*9080*/  IMAD.MOV.U32 R2, RZ, RZ, R7 ;  /* 0x000000ffff027224 */ /* 0x000fe400078e0007 */
[----:B------:R-:W-:-:S04]  /*9090*/  IMAD.MOV.U32 R3, RZ, RZ, 0x0 ;  /* 0x00000000ff037424 */ /* 0x000fc800078e00ff */
[----:B0123--:R-:W-:Y:S05]  /*90a0*/  RET.REL.NODEC R2 `(_ZN18transformer_engine6detail50_GLOBAL__N__0b005ce5_17_cast_transpose_cu_f1c1739d29cast_transpose_general_kernelILm4ELm4E13__nv_bfloat1613__nv_fp8_e4m3EEvPKT1_PKfPT2_SB_S9_PfSC_mm) ;  /* 0xffffff6c02d47950 */ /* 0x00ffea0003c3ffff */
.L_x_112:
[----:B------:R-:W-:-:S00]  /*90b0*/  BRA `(.L_x_112) ;  /* 0xfffffffc00fc7947 */ /* 0x000fc0000383ffff */
[----:B------:R-:W-:-:S00]  /*90c0*/  NOP ;  /* 0x0000000000007918 */ /* 0x000fc00000000000 */
        /* <DEDUP_REMOVED lines=11> */
.L_x_1167:


//--------------------- .text._ZN18transformer_engine6detail50_GLOBAL__N__0b005ce5_17_cast_transpose_cu_f1c1739d29cast_transpose_general_kernelILm4ELm4E13__nv_bfloat1613__nv_fp8_e5m2EEvPKT1_PKfPT2_SB_S9_PfSC_mm --------------------------
	.section	.text._ZN18transformer_engine6detail50_GLOBAL__N__0b005ce5_17_cast_transpose_cu_f1c1739d29cast_transpose_general_kernelILm4ELm4E13__nv_bfloat1613__nv_fp8_e5m2EEvPKT1_PKfPT2_SB_S9_PfSC_mm,"ax",@progbits
	.align	128
.text._ZN18transformer_engine6detail50_GLOBAL__N__0b005ce5_17_cast_transpose_cu_f1c1739d29cast_transpose_general_kernelILm4ELm4E13__nv_bfloat1613__nv_fp8_e5m2EEvPKT1_PKfPT2_SB_S9_PfSC_mm:
        .type           _ZN18transformer_engine6detail50_GLOBAL__N__0b005ce5_17_cast_transpose_cu_f1c1739d29cast_transpose_general_kernelILm4ELm4E13__nv_bfloat1613__nv_fp8_e5m2EEvPKT1_PKfPT2_SB_S9_PfSC_mm,@function
        .size           _ZN18transformer_engine6detail50_GLOBAL__N__0b005ce5_17_cast_transpose_cu_f1c1739d29cast_transpose_general_kernelILm4ELm4E13__nv_bfloat1613__nv_fp8_e5m2EEvPKT1_PKfPT2_SB_S9_PfSC_mm,(.L_x_1170 - _ZN18transformer_engine6detail50_GLOBAL__N__0b005ce5_17_cast_transpose_cu_f1c1739d29cast_transpose_general_kernelILm4ELm4E13__nv_bfloat1613__nv_fp8_e5m2EEvPKT1_PKfPT2_SB_S9_PfSC_mm)
        .other          _ZN18transformer_engine6detail50_GLOBAL__N__0b005ce5_17_cast_transpose_cu_f1c1739d29cast_transpose_general_kernelILm4ELm4E13__nv_bfloat1613__nv_fp8_e5m2EEvPKT1_PKfPT2_SB_S9_PfSC_mm,@"STO_CUDA_ENTRY STV_DEFAULT"
_ZN18transformer_engine6detail50_GLOBAL__N__0b005ce5_17_cast_transpose_cu_f1c1739d29cast_transpose_general_kernelILm4ELm4E13__nv_bfloat1613__nv_fp8_e5m2EEvPKT1_PKfPT2_SB_S9_PfSC_mm:
        /* <DEDUP_REMOVED lines=10> */
.L_x_113:
        /* <DEDUP_REMOVED lines=9> */
[----:B0-----:R-:W-:Y:S05]  /*0130*/  CALL.REL.NOINC `($__internal_2_$__cuda_sm20_div_u64) ;  /* 0x0000008400fc7944 */ /* 0x001fea0003c00000 */
        /* <DEDUP_REMOVED lines=9> */
.L_x_114:
        /* <DEDUP_REMOVED lines=23> */
.L_x_115:
        /* <DEDUP_REMOVED lines=46> */
[----:B------:R-:W-:Y:S01]  /*0620*/  @!P0 F2FP.SATFINITE.E5M2.F32.PACK_AB_MERGE_C R21, RZ, R7, RZ ;  /* 0x00000007ff15823e */ /* 0x000fe200048060ff */
[----:B------:R-:W-:Y:S01]  /*0630*/  IMAD.MOV.U32 R7, RZ, RZ, RZ ;  /* 0x000000ffff077224 */ /* 0x000fe200078e00ff */
[----:B------:R-:W-:Y:S02]  /*0640*/  @!P0 FMNMX R7, RZ, |R15|, !PT ;  /* 0x4000000fff078209 */ /* 0x000fe40007800000 */
[----:B------:R-:W-:Y:S01]  /*0650*/  @!P1 F2FP.SATFINITE.E5M2.F32.PACK_AB_MERGE_C R23, RZ, R20, RZ ;  /* 0x00000014ff17923e */ /* 0x000fe200048060ff */
[----:B------:R0:W-:Y:S01]  /*0660*/  @!P0 STG.E.U8 desc[UR6][R10.64], R21 ;  /* 0x000000150a008986 */ /* 0x0001e2000c101106 */
[----:B------:R-:W-:Y:S02]  /*0670*/  @!P0 LOP3.LUT R8, R21, 0xff, RZ, 0xc0, !PT ;  /* 0x000000ff15088812 */ /* 0x000fe400078ec0ff */
[----:B------:R-:W-:Y:S01]  /*0680*/  @!P1 FMNMX R7, R7, |R14|, !PT ;  /* 0x4000000e07079209 */ /* 0x000fe20007800000 */
[----:B------:R0:W-:Y:S01]  /*0690*/  @!P1 STG.E.U8 desc[UR6][R10.64+0x1], R23 ;  /* 0x000001170a009986 */ /* 0x0001e2000c101106 */
[----:B------:R-:W-:-:S07]  /*06a0*/  @!P1 LOP3.LUT R9, R23, 0xff, RZ, 0xc0, !PT ;  /* 0x000000ff17099812 */ /* 0x000fce00078ec0ff */
.L_x_117:
[----:B------:R-:W-:Y:S05]  /*06b0*/  BSYNC B0 ;  /* 0x0000000000007941 */ /* 0x000fea0003800000 */
.L_x_116:
        /* <DEDUP_REMOVED lines=34> */
[----:B------:R-:W-:Y:S02]  /*08e0*/  @!P0 F2FP.SATFINITE.E5M2.F32.PACK_AB_MERGE_C R15, RZ, R15, RZ ;  /* 0x0000000fff0f823e */ /* 0x000fe400048060ff */
[----:B------:R-:W-:Y:S02]  /*08f0*/  @!P1 FMNMX R7, R7, |R20|, !PT ;  /* 0x4000001407079209 */ /* 0x000fe40007800000 */
[----:B------:R-:W-:Y:S01]  /*0900*/  @!P1 F2FP.SATFINITE.E5M2.F32.PACK_AB_MERGE_C R21, RZ, R21, RZ ;  /* 0x00000015ff15923e */ /* 0x000fe200048060ff */
[----:B------:R0:W-:Y:S01]  /*0910*/  @!P0 STG.E.U8 desc[UR6][R10.64], R15 ;  /* 0x0000000f0a008986 */ /* 0x0001e2000c101106 */
[----:B------:R-:W-:-:S03]  /*0920*/  @!P0 IMAD.SHL.U32 R12, R15, 0x100, RZ ;  /* 0x000001000f0c8824 */ /* 0x000fc600078e00ff */
[----:B------:R0:W-:Y:S01]  /*0930*/  @!P1 STG.E.U8 desc[UR6][R10.64+0x1], R21 ;  /* 0x000001150a009986 */ /* 0x0001e2000c101106 */
[----:B------:R-:W-:Y:S01]  /*0940*/  @!P1 IMAD.SHL.U32 R14, R21, 0x100, RZ ;  /* 0x00000100150e9824 */ /* 0x000fe200078e00ff */
[----:B------:R-:W-:-:S04]  /*0950*/  @!P0 LOP3.LUT R8, R13, 0xffff, R12, 0xf8, !PT ;  /* 0x0000ffff0d088812 */ /* 0x000fc800078ef80c */
[----:B------:R-:W-:-:S07]  /*0960*/  @!P1 LOP3.LUT R9, R23, 0xffff, R14, 0xf8, !PT ;  /* 0x0000ffff17099812 */ /* 0x000fce00078ef80e */
.L_x_119:
[----:B------:R-:W-:Y:S05]  /*0970*/  BSYNC B0 ;  /* 0x0000000000007941 */ /* 0x000fea0003800000 */
.L_x_118:
        /* <DEDUP_REMOVED lines=38> */
[----:B------:R-:W-:-:S03]  /*0be0*/  @!P0 IMAD.U32 R12, R15, 0x10000, RZ ;  /* 0x000100000f0c8824 */ /* 0x000fc600078e00ff */
[----:B------:R1:W-:Y:S01]  /*0bf0*/  @!P1 STG.E.U8 desc[UR6][R10.64+0x1], R21 ;  /* 0x000001150a009986 */ /* 0x0003e2000c101106 */
[----:B------:R-:W-:Y:S01]  /*0c00*/  @!P1 IMAD.U32 R14, R21, 0x10000, RZ ;  /* 0x00010000150e9824 */ /* 0x000fe200078e00ff */
[----:B------:R-:W-:-:S04]  /*0c10*/  @!P0 LOP3.LUT R8, R13, 0xff0000, R12, 0xf8, !PT ;  /* 0x00ff00000d088812 */ /* 0x000fc800078ef80c */
[----:B------:R-:W-:-:S07]  /*0c20*/  @!P1 LOP3.LUT R9, R23, 0xff0000, R14, 0xf8, !PT ;  /* 0x00ff000017099812 */ /* 0x000fce00078ef80e */
.L_x_121:
[----:B------:R-:W-:Y:S05]  /*0c30*/  BSYNC B0 ;  /* 0x0000000000007941 */ /* 0x000fea0003800000 */
.L_x_120:
        /* <DEDUP_REMOVED lines=38> */
[----:B------:R-:W-:Y:S02]  /*0ea0*/  @!P0 LOP3.LUT R12, R15, 0xffff, RZ, 0xc0, !PT ;  /* 0x0000ffff0f0c8812 */ /* 0x000fe400078ec0ff */
[----:B------:R-:W-:Y:S01]  /*0eb0*/  @!P1 LOP3.LUT R14, R21, 0xffff, RZ, 0xc0, !PT ;  /* 0x0000ffff150e9812 */ /* 0x000fe200078ec0ff */
[----:B------:R2:W-:Y:S01]  /*0ec0*/  @!P1 STG.E.U8 desc[UR6][R10.64+0x1], R21 ;  /* 0x000001150a009986 */ /* 0x0005e2000c101106 */
[----:B------:R-:W-:-:S02]  /*0ed0*/  @!P0 PRMT R8, R12, 0x654, R13 ;  /* 0x000006540c088816 */ /* 0x000fc4000000000d */
[----:B------:R-:W-:-:S07]  /*0ee0*/  @!P1 PRMT R9, R14, 0x654, R23 ;  /* 0x000006540e099816 */ /* 0x000fce0000000017 */
.L_x_123:
[----:B------:R-:W-:Y:S05]  /*0ef0*/  BSYNC B0 ;  /* 0x0000000000007941 */ /* 0x000fea0003800000 */
.L_x_122:
        /* <DEDUP_REMOVED lines=38> */
[----:B------:R3:W-:Y:S06]  /*1160*/  @!P1 STG.E.U8 desc[UR6][R12.64+0x1], R23 ;  /* 0x000001170c009986 */ /* 0x0007ec000c101106 */
.L_x_125:
[----:B------:R-:W-:Y:S05]  /*1170*/  BSYNC B0 ;  /* 0x0000000000007941 */ /* 0x000fea0003800000 */
.L_x_124:
        /* <DEDUP_REMOVED lines=43> */
.L_x_127:
[----:B------:R-:W-:Y:S05]  /*1430*/  BSYNC B0 ;  /* 0x0000000000007941 */ /* 0x000fea0003800000 */
.L_x_126:
        /* <DEDUP_REMOVED lines=43> */
.L_x_129:
[----:B------:R-:W-:Y:S05]  /*16f0*/  BSYNC B0 ;  /* 0x0000000000007941 */ /* 0x000fea0003800000 */
.L_x_128:
        /* <DEDUP_REMOVED lines=43> */
.L_x_131:
[----:B------:R-:W-:Y:S05]  /*19b0*/  BSYNC B0 ;  /* 0x0000000000007941 */ /* 0x000fea0003800000 */
.L_x_130:
        /* <DEDUP_REMOVED lines=39> */
.L_x_133:
[----:B------:R-:W-:Y:S05]  /*1c30*/  BSYNC B0 ;  /* 0x0000000000007941 */ /* 0x000fea0003800000 */
.L_x_132:
        /* <DEDUP_REMOVED lines=43> */
.L_x_135:
[----:B------:R-:W-:Y:S05]  /*1ef0*/  BSYNC B0 ;  /* 0x0000000000007941 */ /* 0x000fea0003800000 */
.L_x_134:
        /* <DEDUP_REMOVED lines=43> */
.L_x_137:
[----:B------:R-:W-:Y:S05]  /*21b0*/  BSYNC B0 ;  /* 0x0000000000007941 */ /* 0x000fea0003800000 */
.L_x_136:
        /* <DEDUP_REMOVED lines=43> */
.L_x_139:
[----:B------:R-:W-:Y:S05]  /*2470*/  BSYNC B0 ;  /* 0x0000000000007941 */ /* 0x000fea0003800000 */
.L_x_138:
        /* <DEDUP_REMOVED lines=39> */
.L_x_141:
[----:B------:R-:W-:Y:S05]  /*26f0*/  BSYNC B0 ;  /* 0x0000000000007941 */ /* 0x000fea0003800000 */
.L_x_140:
        /* <DEDUP_REMOVED lines=43> */
.L_x_143:
[----:B------:R-:W-:Y:S05]  /*29b0*/  BSYNC B0 ;  /* 0x0000000000007941 */ /* 0x000fea0003800000 */
.L_x_142:
        /* <DEDUP_REMOVED lines=43> */
.L_x_145:
[----:B------:R-:W-:Y:S05]  /*2c70*/  BSYNC B0 ;  /* 0x0000000000007941 */ /* 0x000fea0003800000 */
.L_x_144:
        /* <DEDUP_REMOVED lines=43> */
.L_x_147:
[----:B------:R-:W-:Y:S05]  /*2f30*/  BSYNC B0 ;  /* 0x0000000000007941 */ /* 0x000fea0003800000 */
.L_x_146:
        /* <DEDUP_REMOVED lines=39> */
.L_x_149:
[----:B------:R-:W-:Y:S05]  /*31b0*/  BSYNC B0 ;  /* 0x0000000000007941 */ /* 0x000fea0003800000 */
.L_x_148:
        /* <DEDUP_REMOVED lines=43> */
.L_x_151:
[----:B------:R-:W-:Y:S05]  /*3470*/  BSYNC B0 ;  /* 0x0000000000007941 */ /* 0x000fea0003800000 */
.L_x_150:
        /* <DEDUP_REMOVED lines=43> */
.L_x_153:
[----:B------:R-:W-:Y:S05]  /*3730*/  BSYNC B0 ;  /* 0x0000000000007941 */ /* 0x000fea0003800000 */
.L_x_152:
        /* <DEDUP_REMOVED lines=43> */
.L_x_155:
[----:B------:R-:W-:Y:S05]  /*39f0*/  BSYNC B0 ;  /* 0x0000000000007941 */ /* 0x000fea0003800000 */
.L_x_154:
        /* <DEDUP_REMOVED lines=39> */
.L_x_157:
[----:B------:R-:W-:Y:S05]  /*3c70*/  BSYNC B0 ;  /* 0x0000000000007941 */ /* 0x000fea0003800000 */
.L_x_156:
        /* <DEDUP_REMOVED lines=33> */
[----:B------:R-:W-:Y:S02]  /*3e90*/  @!P0 F2FP.SATFINITE.E5M2.F32.PACK_AB_MERGE_C R33, RZ, R30, RZ ;  /* 0x0000001eff21823e */ /* 0x000fe400048060ff */
[----:B------:R-:W-:Y:S02]  /*3ea0*/  @!P1 LOP3.LUT R30, R27, 0xffff00ff, RZ, 0xc0, !PT ;  /* 0xffff00ff1b1e9812 */ /* 0x000fe400078ec0ff */
[----:B------:R-:W-:Y:S01]  /*3eb0*/  @!P1 F2FP.SATFINITE.E5M2.F32.PACK_AB_MERGE_C R35, RZ, R32, RZ ;  /* 0x00000020ff23923e */ /* 0x000fe200048060ff */
[----:B------:R0:W-:Y:S01]  /*3ec0*/  @!P0 STG.E.U8 desc[UR6][R22.64], R33 ;  /* 0x0000002116008986 */ /* 0x0001e2000c101106 */
[----:B------:R-:W-:Y:S01]  /*3ed0*/  @!P0 IMAD.SHL.U32 R20, R33, 0x100, RZ ;  /* 0x0000010021148824 */ /* 0x000fe200078e00ff */
[----:B------:R-:W-:Y:S02]  /*3ee0*/  @!P1 FMNMX R7, R7, |R28|, !PT ;  /* 0x4000001c07079209 */ /* 0x000fe40007800000 */
[----:B------:R0:W-:Y:S01]  /*3ef0*/  @!P1 STG.E.U8 desc[UR6][R22.64+0x1], R35 ;  /* 0x0000012316009986 */ /* 0x0001e2000c101106 */
[----:B------:R-:W-:Y:S01]  /*3f00*/  @!P1 IMAD.SHL.U32 R29, R35, 0x100, RZ ;  /* 0x00000100231d9824 */ /* 0x000fe200078e00ff */
[----:B------:R-:W-:-:S04]  /*3f10*/  @!P0 LOP3.LUT R26, R21, 0xffff, R20, 0xf8, !PT ;  /* 0x0000ffff151a8812 */ /* 0x000fc800078ef814 */
[----:B------:R-:W-:-:S07]  /*3f20*/  @!P1 LOP3.LUT R27, R30, 0xffff, R29, 0xf8, !PT ;  /* 0x0000ffff1e1b9812 */ /* 0x000fce00078ef81d */
.L_x_159:
[----:B------:R-:W-:Y:S05]  /*3f30*/  BSYNC B0 ;  /* 0x0000000000007941 */ /* 0x000fea0003800000 */
.L_x_158:
        /* <DEDUP_REMOVED lines=37> */
[----:B------:R-:W-:Y:S01]  /*4190*/  @!P0 IMAD.U32 R20, R33, 0x10000, RZ ;  /* 0x0001000021148824 */ /* 0x000fe200078e00ff */
[----:B------:R-:W-:Y:S02]  /*41a0*/  @!P1 FMNMX R7, R7, |R28|, !PT ;  /* 0x4000001c07079209 */ /* 0x000fe40007800000 */
[----:B------:R0:W-:Y:S01]  /*41b0*/  @!P1 STG.E.U8 desc[UR6][R22.64+0x1], R35 ;  /* 0x0000012316009986 */ /* 0x0001e2000c101106 */
[----:B------:R-:W-:Y:S01]  /*41c0*/  @!P1 IMAD.U32 R29, R35, 0x10000, RZ ;  /* 0x00010000231d9824 */ /* 0x000fe200078e00ff */
[----:B------:R-:W-:-:S04]  /*41d0*/  @!P0 LOP3.LUT R26, R21, 0xff0000, R20, 0xf8, !PT ;  /* 0x00ff0000151a8812 */ /* 0x000fc800078ef814 */
[----:B------:R-:W-:-:S07]  /*41e0*/  @!P1 LOP3.LUT R27, R30, 0xff0000, R29, 0xf8, !PT ;  /* 0x00ff00001e1b9812 */ /* 0x000fce00078ef81d */
.L_x_161:
[----:B------:R-:W-:Y:S05]  /*41f0*/  BSYNC B0 ;  /* 0x0000000000007941 */ /* 0x000fea0003800000 */
.L_x_160:
        /* <DEDUP_REMOVED lines=37> */
[----:B------:R-:W-:Y:S02]  /*4450*/  @!P0 LOP3.LUT R20, R33, 0xffff, RZ, 0xc0, !PT ;  /* 0x0000ffff21148812 */ /* 0x000fe400078ec0ff */
[----:B------:R-:W-:Y:S01]  /*4460*/  @!P1 LOP3.LUT R29, R35, 0xffff, RZ, 0xc0, !PT ;  /* 0x0000ffff231d9812 */ /* 0x000fe200078ec0ff */
[----:B------:R0:W-:Y:S01]  /*4470*/  @!P1 STG.E.U8 desc[UR6][R22.64+0x1], R35 ;  /* 0x0000012316009986 */ /* 0x0001e2000c101106 */
[----:B------:R-:W-:-:S02]  /*4480*/  @!P0 PRMT R26, R20, 0x654, R21 ;  /* 0x00000654141a8816 */ /* 0x000fc40000000015 */
[----:B------:R-:W-:Y:S02]  /*4490*/  @!P1 FMNMX R7, R7, |R28|, !PT ;  /* 0x4000001c07079209 */ /* 0x000fe40007800000 */
[----:B------:R-:W-:-:S07]  /*44a0*/  @!P1 PRMT R27, R29, 0x654, R30 ;  /* 0x000006541d1b9816 */ /* 0x000fce000000001e */
.L_x_163:
[----:B------:R-:W-:Y:S05]  /*44b0*/  BSYNC B0 ;  /* 0x0000000000007941 */ /* 0x000fea0003800000 */
.L_x_162:
        /* <DEDUP_REMOVED lines=39> */
.L_x_165:
[----:B------:R-:W-:Y:S05]  /*4730*/  BSYNC B0 ;  /* 0x0000000000007941 */ /* 0x000fea0003800000 */
.L_x_164:
        /* <DEDUP_REMOVED lines=43> */
.L_x_167:
[----:B------:R-:W-:Y:S05]  /*49f0*/  BSYNC B0 ;  /* 0x0000000000007941 */ /* 0x000fea0003800000 */
.L_x_166:
        /* <DEDUP_REMOVED lines=43> */
.L_x_169:
[----:B------:R-:W-:Y:S05]  /*4cb0*/  BSYNC B0 ;  /* 0x0000000000007941 */ /* 0x000fea0003800000 */
.L_x_168:
        /* <DEDUP_REMOVED lines=43> */
.L_x_171:
[----:B------:R-:W-:Y:S05]  /*4f70*/  BSYNC B0 ;  /* 0x0000000000007941 */ /* 0x000fea0003800000 */
.L_x_170:
        /* <DEDUP_REMOVED lines=43> */
.L_x_173:
[----:B------:R-:W-:Y:S05]  /*5230*/  BSYNC B0 ;  /* 0x0000000000007941 */ /* 0x000fea0003800000 */
.L_x_172:
        /* <DEDUP_REMOVED lines=41> */
[----:B------:R-:W-:Y:S01]  /*54d0*/  @!P0 IMAD.SHL.U32 R22, R35, 0x100, RZ ;  /* 0x0000010023168824 */ /* 0x000fe200078e00ff */
[----:B------:R-:W-:Y:S02]  /*54e0*/  @!P1 LOP3.LUT R36, R32, 0xffff00ff, RZ, 0xc0, !PT ;  /* 0xffff00ff20249812 */ /* 0x000fe400078ec0ff */
[----:B------:R0:W-:Y:S01]  /*54f0*/  @!P1 STG.E.U8 desc[UR6][R20.64+0x1], R37 ;  /* 0x0000012514009986 */ /* 0x0001e2000c101106 */
[----:B------:R-:W-:Y:S01]  /*5500*/  @!P1 IMAD.SHL.U32 R34, R37, 0x100, RZ ;  /* 0x0000010025229824 */ /* 0x000fe200078e00ff */
[----:B------:R-:W-:-:S04]  /*5510*/  @!P0 LOP3.LUT R31, R23, 0xffff, R22, 0xf8, !PT ;  /* 0x0000ffff171f8812 */ /* 0x000fc800078ef816 */
[----:B------:R-:W-:-:S07]  /*5520*/  @!P1 LOP3.LUT R32, R36, 0xffff, R34, 0xf8, !PT ;  /* 0x0000ffff24209812 */ /* 0x000fce00078ef822 */
.L_x_175:
[----:B------:R-:W-:Y:S05]  /*5530*/  BSYNC B0 ;  /* 0x0000000000007941 */ /* 0x000fea0003800000 */
.L_x_174:
        /* <DEDUP_REMOVED lines=41> */
[----:B------:R-:W-:Y:S01]  /*57d0*/  @!P0 IMAD.U32 R22, R35, 0x10000, RZ ;  /* 0x0001000023168824 */ /* 0x000fe200078e00ff */
[----:B------:R-:W-:Y:S02]  /*57e0*/  @!P1 LOP3.LUT R36, R32, 0xff00ffff, RZ, 0xc0, !PT ;  /* 0xff00ffff20249812 */ /* 0x000fe400078ec0ff */
[----:B------:R0:W-:Y:S01]  /*57f0*/  @!P1 STG.E.U8 desc[UR6][R20.64+0x1], R37 ;  /* 0x0000012514009986 */ /* 0x0001e2000c101106 */
[----:B------:R-:W-:Y:S01]  /*5800*/  @!P1 IMAD.U32 R34, R37, 0x10000, RZ ;  /* 0x0001000025229824 */ /* 0x000fe200078e00ff */
[----:B------:R-:W-:-:S04]  /*5810*/  @!P0 LOP3.LUT R31, R23, 0xff0000, R22, 0xf8, !PT ;  /* 0x00ff0000171f8812 */ /* 0x000fc800078ef816 */
[----:B------:R-:W-:-:S07]  /*5820*/  @!P1 LOP3.LUT R32, R36, 0xff0000, R34, 0xf8, !PT ;  /* 0x00ff000024209812 */ /* 0x000fce00078ef822 */
.L_x_177:
[----:B------:R-:W-:Y:S05]  /*5830*/  BSYNC B0 ;  /* 0x0000000000007941 */ /* 0x000fea0003800000 */
.L_x_176:
        /* <DEDUP_REMOVED lines=52> */
.L_x_179:
[----:B------:R-:W-:Y:S05]  /*5b80*/  BSYNC B0 ;  /* 0x0000000000007941 */ /* 0x000fea0003800000 */
.L_x_178:
        /* <DEDUP_REMOVED lines=66> */
.L_x_181:
[----:B------:R-:W-:Y:S05]  /*5fb0*/  BSYNC B0 ;  /* 0x0000000000007941 */ /* 0x000fea0003800000 */
.L_x_180:
        /* <DEDUP_REMOVED lines=32> */
.L_x_183:
[----:B------:R-:W-:Y:S05]  /*61c0*/  BSYNC B0 ;  /* 0x0000000000007941 */ /* 0x000fea0003800000 */
.L_x_182:
        /* <DEDUP_REMOVED lines=45> */
.L_x_185:
[----:B------:R-:W-:Y:S05]  /*64a0*/  BSYNC B0 ;  /* 0x0000000000007941 */ /* 0x000fea0003800000 */
.L_x_184:
        /* <DEDUP_REMOVED lines=33> */
.L_x_187:
[----:B------:R-:W-:Y:S05]  /*66c0*/  BSYNC B0 ;  /* 0x0000000000007941 */ /* 0x000fea0003800000 */
.L_x_186:
        /* <DEDUP_REMOVED lines=38> */
.L_x_189:
[----:B------:R-:W-:Y:S05]  /*6930*/  BSYNC B0 ;  /* 0x0000000000007941 */ /* 0x000fea0003800000 */
.L_x_188:
        /* <DEDUP_REMOVED lines=35> */
.L_x_191:
[----:B------:R-:W-:Y:S05]  /*6b70*/  BSYNC B0 ;  /* 0x0000000000007941 */ /* 0x000fea0003800000 */
.L_x_190:
        /* <DEDUP_REMOVED lines=38> */
.L_x_193:
[----:B------:R-:W-:Y:S05]  /*6de0*/  BSYNC B0 ;  /* 0x0000000000007941 */ /* 0x000fea0003800000 */
.L_x_192:
        /* <DEDUP_REMOVED lines=37> */
.L_x_195:
[----:B------:R-:W-:Y:S05]  /*7040*/  BSYNC B0 ;  /* 0x0000000000007941 */ /* 0x000fea0003800000 */
.L_x_194:
        /* <DEDUP_REMOVED lines=72> */
.L_x_197:
[----:B------:R-:W-:Y:S05]  /*74d0*/  BSYNC B0 ;  /* 0x0000000000007941 */ /* 0x000fea0003800000 */
.L_x_196:
        /* <DEDUP_REMOVED lines=46> */
.L_x_199:
[----:B------:R-:W-:Y:S05]  /*77c0*/  BSYNC B0 ;  /* 0x0000000000007941 */ /* 0x000fea0003800000 */
.L_x_198:
        /* <DEDUP_REMOVED lines=32> */
.L_x_201:
[----:B------:R-:W-:Y:S05]  /*79d0*/  BSYNC B0 ;  /* 0x0000000000007941 */ /* 0x000fea0003800000 */
.L_x_200:
        /* <DEDUP_REMOVED lines=32> */
.L_x_203:
[----:B------:R-:W-:Y:S05]  /*7be0*/  BSYNC B0 ;  /* 0x0000000000007941 */ /* 0x000fea0003800000 */
.L_x_202:
        /* <DEDUP_REMOVED lines=32> */
.L_x_205:
[----:B------:R-:W-:Y:S05]  /*7df0*/  BSYNC B0 ;  /* 0x0000000000007941 */ /* 0x000fea0003800000 */
.L_x_204:
        /* <DEDUP_REMOVED lines=32> */
.L_x_207:
[----:B------:R-:W-:Y:S05]  /*8000*/  BSYNC B0 ;  /* 0x0000000000007941 */ /* 0x000fea0003800000 */
.L_x_206:
        /* <DEDUP_REMOVED lines=32> */
.L_x_209:
[----:B------:R-:W-:Y:S05]  /*8210*/  BSYNC B0 ;  /* 0x0000000000007941 */ /* 0x000fea0003800000 */
.L_x_208:
        /* <DEDUP_REMOVED lines=30> */
.L_x_211:
[----:B------:R-:W-:Y:S05]  /*8400*/  BSYNC B0 ;  /* 0x0000000000007941 */ /* 0x000fea0003800000 */
.L_x_210:
        /* <DEDUP_REMOVED lines=39> */
.L_x_221:
[----:B01----:R-:W-:-:S07]  /*8680*/  FMNMX R3, R3, R4, !PT ;  /* 0x0000000403037209 */ /* 0x003fce0007800000 */
.L_x_214:
[----:B------:R-:W-:Y:S05]  /*8690*/  BSYNC B0 ;  /* 0x0000000000007941 */ /* 0x000fea0003800000 */
.L_x_213:
[----:B------:R-:W-:Y:S01]  /*86a0*/  ISETP.NE.AND P0, PT, R2, RZ, PT ;  /* 0x000000ff0200720c */ /* 0x000fe20003f05270 */
[----:B------:R-:W-:-:S12]  /*86b0*/  BSSY B0, `(.L_x_212) ;  /* 0x0000004000007945 */ /* 0x000fd80003800000 */
[----:B------:R-:W-:Y:S05]  /*86c0*/  @P0 BRA `(.L_x_216) ;  /* 0x0000000000080947 */ /* 0x000fea0003800000 */
[----:B------:R-:W0:Y:S02]  /*86d0*/  LDC.64 R4, c[0x0][0x238] ;  /* 0x00008e00ff047b82 */ /* 0x000e240000000a00 */
[----:B0-----:R0:W-:Y:S02]  /*86e0*/  REDG.E.MAX.S32.STRONG.GPU desc[UR6][R4.64], R3 ;  /* 0x000000030400798e */ /* 0x0011e4000d10e386 */
.L_x_216:
[----:B------:R-:W-:Y:S05]  /*86f0*/  BSYNC B0 ;  /* 0x0000000000007941 */ /* 0x000fea0003800000 */
.L_x_212:
        /* <DEDUP_REMOVED lines=11> */
[----:B0-234-:R-:W-:Y:S05]  /*87b0*/  CALL.REL.NOINC `($__internal_3_$__cuda_sm20_rcp_rn_f32_slowpath) ;  /* 0x00000004006c7944 */ /* 0x01dfea0003c00000 */
[----:B------:R-:W-:Y:S01]  /*87c0*/  IMAD.MOV.U32 R5, RZ, RZ, R0 ;  /* 0x000000ffff057224 */ /* 0x000fe200078e0000 */
[----:B------:R-:W-:Y:S06]  /*87d0*/  BRA `(.L_x_218) ;  /* 0x0000000000107947 */ /* 0x000fec0003800000 */
.L_x_217:
[----:B0-----:R-:W0:Y:S02]  /*87e0*/  MUFU.RCP R5, R6 ;  /* 0x0000000600057308 */ /* 0x001e240000001000 */
[----:B0-----:R-:W-:-:S04]  /*87f0*/  FFMA R0, R5, R6, -1 ;  /* 0xbf80000005007423 */ /* 0x001fc80000000006 */
[----:B------:R-:W-:-:S04]  /*8800*/  FADD.FTZ R0, -R0, -RZ ;  /* 0x800000ff00007221 */ /* 0x000fc80000010100 */
[----:B------:R-:W-:-:S07]  /*8810*/  FFMA R5, R5, R0, R5 ;  /* 0x0000000005057223 */ /* 0x000fce0000000005 */
.L_x_218:
[----:B---3--:R-:W0:Y:S02]  /*8820*/  LDC.64 R2, c[0x0][0x240] ;  /* 0x00009000ff027b82 */ /* 0x008e240000000a00 */
[----:B0-----:R-:W-:Y:S01]  /*8830*/  STG.E desc[UR6][R2.64], R5 ;  /* 0x0000000502007986 */ /* 0x001fe2000c101906 */
[----:B------:R-:W-:Y:S05]  /*8840*/  EXIT ;  /* 0x000000000000794d */ /* 0x000fea0003800000 */
.L_x_215:
[----:B------:R-:W-:Y:S02]  /*8850*/  IMAD.MOV.U32 R7, RZ, RZ, 0x2 ;  /* 0x00000002ff077424 */ /* 0x000fe400078e00ff */
[----:B------:R-:W-:Y:S02]  /*8860*/  IMAD.MOV.U32 R8, RZ, RZ, 0x1f ;  /* 0x0000001fff087424 */ /* 0x000fe400078e00ff */
[----:B------:R-:W-:-:S07]  /*8870*/  IMAD.MOV.U32 R5, RZ, RZ, -0x1 ;  /* 0xffffffffff057424 */ /* 0x000fce00078e00ff */
[----:B01---5:R-:W-:Y:S05]  /*8880*/  WARPSYNC.COLLECTIVE R5, `(.L_x_219) ;  /* 0x0000000005087348 */ /* 0x023fea0003c00000 */
[----:B-1----:R1:W2:Y:S02]  /*8890*/  SHFL.DOWN P0, R4, R0, R7, R8 ;  /* 0x0800000700047389 */ /* 0x0022a40000000008 */
[----:B012--5:R-:W-:Y:S01]  /*88a0*/  ENDCOLLECTIVE ;  /* 0x000000000000791b */ /* 0x027fe20003800000 */
.L_x_219:
[----:B------:R-:W-:Y:S02]  /*88b0*/  IMAD.MOV.U32 R7, RZ, RZ, 0x1 ;  /* 0x00000001ff077424 */ /* 0x000fe400078e00ff */
[----:B------:R-:W-:-:S05]  /*88c0*/  IMAD.MOV.U32 R3, RZ, RZ, R4 ;  /* 0x000000ffff037224 */ /* 0x000fca00078e0004 */
[----:B------:R-:W-:-:S05]  /*88d0*/  FMNMX R3, R3, R0, !PT ;  /* 0x0000000003037209 */ /* 0x000fca0007800000 */
[----:B------:R-:W-:-:S07]  /*88e0*/  IMAD.MOV.U32 R0, RZ, RZ, R3 ;  /* 0x000000ffff007224 */ /* 0x000fce00078e0003 */
[----:B------:R-:W-:Y:S05]  /*88f0*/  WARPSYNC.COLLECTIVE R5, `(.L_x_220) ;  /* 0x0000000005087348 */ /* 0x000fea0003c00000 */
[----:B------:R0:W1:Y:S02]  /*8900*/  SHFL.DOWN P0, R4, R0, R7, R8 ;  /* 0x0800000700047389 */ /* 0x0000640000000008 */
[----:B01----:R-:W-:Y:S01]  /*8910*/  ENDCOLLECTIVE ;  /* 0x000000000000791b */ /* 0x003fe20003800000 */
.L_x_220:
[----:B------:R-:W-:Y:S05]  /*8920*/  BRA `(.L_x_221) ;  /* 0xfffffffc00547947 */ /* 0x000fea000383ffff */
        .weak           $__internal_2_$__cuda_sm20_div_u64
        .type           $__internal_2_$__cuda_sm20_div_u64,@function
        .size           $__internal_2_$__cuda_sm20_div_u64,($__internal_3_$__cuda_sm20_rcp_rn_f32_slowpath - $__internal_2_$__cuda_sm20_div_u64)
$__internal_2_$__cuda_sm20_div_u64:
        /* <DEDUP_REMOVED lines=67> */
[----:B------:R-:W-:Y:S06]  /*8d60*/  RET.REL.NODEC R4 `(_ZN18transformer_engine6detail50_GLOBAL__N__0b005ce5_17_cast_transpose_cu_f1c1739d29cast_transpose_general_kernelILm4ELm4E13__nv_bfloat1613__nv_fp8_e5m2EEvPKT1_PKfPT2_SB_S9_PfSC_mm) ;  /* 0xffffff7004a47950 */ /* 0x000fec0003c3ffff */
        .weak           $__internal_3_$__cuda_sm20_rcp_rn_f32_slowpath
        .type           $__internal_3_$__cuda_sm20_rcp_rn_f32_slowpath,@function
        .size           $__internal_3_$__cuda_sm20_rcp_rn_f32_slowpath,(.L_x_1170 - $__internal_3_$__cuda_sm20_rcp_rn_f32_slowpath)
$__internal_3_$__cuda_sm20_rcp_rn_f32_slowpath:
        /* <DEDUP_REMOVED lines=15> */
.L_x_222:
        /* <DEDUP_REMOVED lines=33> */
.L_x_224:
[----:B------:R0:W1:Y:S02]  /*9070*/  MUFU.RCP R0, R6 ;  /* 0x0000000600007308 */ /* 0x0000640000001000 */
.L_x_223:
[----:B------:R-:W-:Y:S02]  /*9080*/  IMAD.MOV.U32 R2, RZ, RZ, R7 ;  /* 0x000000ffff027224 */ /* 0x000fe400078e0007 */
[----:B------:R-:W-:-:S04]  /*9090*/  IMAD.MOV.U32 R3, RZ, RZ, 0x0 ;  /* 0x00000000ff037424 */ /* 0x000fc800078e00ff */
[----:B0123--:R-:W-:Y:S05]  /*90a0*/  RET.REL.NODEC R2 `(_ZN18transformer_engine6detail50_GLOBAL__N__0b005ce5_17_cast_transpose_cu_f1c1739d29cast_transpose_general_kernelILm4ELm4E13__nv_bfloat1613__nv_fp8_e5m2EEvPKT1_PKfPT2_SB_S9_PfSC_mm) ;  /* 0xffffff6c02d47950 */ /* 0x00ffea0003c3ffff */
.L_x_225:
        /* <DEDUP_REMOVED lines=13> */
.L_x_1170:


//--------------------- .text._ZN18transformer_engine6detail50_GLOBAL__N__0b005ce5_17_cast_transpose_cu_f1c1739d29cast_transpose_general_kernelILm4ELm4E13__nv_bfloat16S3_EEvPKT1_PKfPT2_SA_S8_PfSB_mm --------------------------
	.section	.text._ZN18transformer_engine6detail50_GLOBAL__N__0b005ce5_17_cast_transpose_cu_f1c1739d29cast_transpose_general_kernelILm4ELm4E13__nv_bfloat16S3_EEvPKT1_PKfPT2_SA_S8_PfSB_mm,"ax",@progbits
	.align	128
.text._ZN18transformer_engine6detail50_GLOBAL__N__0b005ce5_17_cast_transpose_cu_f1c1739d29cast_transpose_general_kernelILm4ELm4E13__nv_bfloat16S3_EEvPKT1_PKfPT2_SA_S8_PfSB_mm:
        .type           _ZN18transformer_engine6detail50_GLOBAL__N__0b005ce5_17_cast_transpose_cu_f1c1739d29cast_transpose_general_kernelILm4ELm4E13__nv_bfloat16S3_EEvPKT1_PKfPT2_SA_S8_PfSB_mm,@function
        .size           _ZN18transformer_engine6detail50_GLOBAL__N__0b005ce5_17_cast_transpose_cu_f1c1739d29cast_transpose_general_kernelILm4ELm4E13__nv_bfloat16S3_EEvPKT1_PKfPT2_SA_S8_PfSB_mm,(.L_x_1173 - _ZN18transformer_engine6detail50_GLOBAL__N__0b005ce5_17_cast_transpose_cu_f1c1739d29cast_transpose_general_kernelILm4ELm4E13__nv_bfloat16S3_EEvPKT1_PKfPT2_SA_S8_PfSB_mm)
        .other          _ZN18transformer_engine6detail50_GLOBAL__N__0b005ce5_17_cast_transpose_cu_f1c1739d29cast_transpose_general_kernelILm4ELm4E13__nv_bfloat16S3_EEvPKT1_PKfPT2_SA_S8_PfSB_mm,@"STO_CUDA_ENTRY STV_DEFAULT"
_ZN18transformer_engine6detail50_GLOBAL__N__0b005ce5_17_cast_transpose_cu_f1c1739d29cast_transpose_general_kernelILm4ELm4E13__nv_bfloat16S3_EEvPKT1_PKfPT2_SA_S8_PfSB_mm:
        /* <DEDUP_REMOVED lines=10> */
.L_x_226:
        /* <DEDUP_REMOVED lines=9> */
[----:B0-----:R-:W-:Y:S05]  /*0130*/  CALL.REL.NOINC `($__internal_4_$__cuda_sm20_div_u64) ;  /* 0x0000005400087944 */ /* 0x001fea0003c00000 */
        /* <DEDUP_REMOVED lines=9> */
.L_x_227:
[----:B------:R-:W0:Y:S01]  /*01d0*/  I2F.U32.RP R0, R10 ;  /* 0x0000000a00007306 */ /* 0x000e220000209000 */
[----:B------:R-:W1:Y:S01]  /*01e0*/  S2R R4, SR_CTAID.X ;  /* 0x0000000000047919 */ /* 0x000e620000002500 */
[----:B------:R-:W-:Y:S01]  /*01f0*/  ISETP.NE.U32.AND P2, PT, R10, RZ, PT ;  /* 0x000000ff0a00720c */ /* 0x000fe20003f45070 */
[----:B------:R-:W-:Y:S02]  /*0200*/  IMAD.MOV.U32 R12, RZ, RZ, RZ ;  /* 0x000000ffff0c7224 */ /* 0x000fe400078e00ff */
[----:B------:R-:W-:-:S03]  /*0210*/  IMAD.MOV.U32 R7, RZ, RZ, RZ ;  /* 0x000000ffff077224 */ /* 0x000fc600078e00ff */
        /* <DEDUP_REMOVED lines=13> */
[----:B------:R-:W-:-:S13]  /*02f0*/  ISETP.GE.U32.AND P1, PT, R3, R10, PT ;  /* 0x0000000a0300720c */ /* 0x000fda0003f26070 */
[----:B------:R-:W-:Y:S01]  /*0300*/  @P1 VIADD R6, R6, 0x1 ;  /* 0x0000000106061836 */ /* 0x000fe20000000000 */
[----:B------:R-:W-:-:S05]  /*0310*/  @!P2 LOP3.LUT R6, RZ, R10, RZ, 0x33, !PT ;  /* 0x0000000aff06a212 */ /* 0x000fca00078e33ff */
[----:B------:R-:W-:-:S04]  /*0320*/  IMAD.MOV R3, RZ, RZ, -R6 ;  /* 0x000000ffff037224 */ /* 0x000fc800078e0a06 */
[----:B------:R-:W-:-:S07]  /*0330*/  IMAD R10, R10, R3, R4 ;  /* 0x000000030a0a7224 */ /* 0x000fce00078e0204 */
.L_x_228:
[----:B------:R-:W-:Y:S01]  /*0340*/  ULDC.64 UR4, c[0x0][0x230] ;  /* 0x00008c0000047ab9 */ /* 0x000fe20000000a00 */
[----:B------:R-:W0:Y:S01]  /*0350*/  S2R R0, SR_TID.X ;  /* 0x0000000000007919 */ /* 0x000e220000002100 */
[----:B------:R-:W-:Y:S01]  /*0360*/  ISETP.NE.U32.AND P0, PT, RZ, UR4, PT ;  /* 0x00000004ff007c0c */ /* 0x000fe2000bf05070 */
[----:B------:R-:W-:-:S03]  /*0370*/  IMAD.MOV.U32 R2, RZ, RZ, 0x3f800000 ;  /* 0x3f800000ff027424 */ /* 0x000fc600078e00ff */
[----:B------:R-:W-:Y:S01]  /*0380*/  ISETP.NE.AND.EX P0, PT, RZ, UR5, PT, P0 ;  /* 0x00000005ff007c0c */ /* 0x000fe2000bf05300 */
[----:B------:R-:W-:-:S12]  /*0390*/  ULDC.64 UR4, c[0x0][0x250] ;  /* 0x0000940000047ab9 */ /* 0x000fd80000000a00 */
[----:B------:R-:W1:Y:S01]  /*03a0*/  @P0 LDC.64 R8, c[0x0][0x230] ;  /* 0x00008c00ff080b82 */ /* 0x000e620000000a00 */
[----:B0-----:R-:W-:-:S04]  /*03b0*/  SHF.R.U32.HI R3, RZ, 0x4, R0 ;  /* 0x00000004ff037819 */ /* 0x001fc80000011600 */
[----:B------:R-:W-:-:S04]  /*03c0*/  LOP3.LUT R3, R3, 0xffffffe, RZ, 0xc0, !PT ;  /* 0x0ffffffe03037812 */ /* 0x000fc800078ec0ff */
[----:B------:R-:W-:Y:S01]  /*03d0*/  LEA R18, P1, R10, R3, 0x6 ;  /* 0x000000030a127211 */ /* 0x000fe200078230ff */
[----:B-1----:R0:W5:Y:S01]  /*03e0*/  @P0 LDG.E.CONSTANT R2, desc[UR6][R8.64] ;  /* 0x0000000608020981 */ /* 0x002162000c1e9900 */
[----:B------:R-:W-:Y:S02]  /*03f0*/  BSSY B0, `(.L_x_229) ;  /* 0x0000033000007945 */ /* 0x000fe40003800000 */
[----:B------:R-:W-:Y:S01]  /*0400*/  ISETP.GE.U32.AND P0, PT, R18, UR4, PT ;  /* 0x0000000412007c0c */ /* 0x000fe2000bf06070 */
[----:B------:R-:W-:Y:S01]  /*0410*/  IMAD.SHL.U32 R5, R6, 0x40, RZ ;  /* 0x0000004006057824 */ /* 0x000fe200078e00ff */
[----:B------:R-:W-:Y:S02]  /*0420*/  LEA.HI.X R24, R10, RZ, R12, 0x6, P1 ;  /* 0x000000ff0a187211 */ /* 0x000fe400008f340c */
[----:B------:R-:W-:Y:S01]  /*0430*/  SHF.L.U64.HI R4, R6, 0x6, R7 ;  /* 0x0000000606047819 */ /* 0x000fe20000010207 */
[----:B------:R-:W-:Y:S01]  /*0440*/  IMAD.MOV.U32 R6, RZ, RZ, RZ ;  /* 0x000000ffff067224 */ /* 0x000fe200078e00ff */
[----:B------:R-:W-:-:S13]  /*0450*/  ISETP.GE.U32.AND.EX P0, PT, R24, UR5, PT, P0 ;  /* 0x0000000518007c0c */ /* 0x000fda000bf06100 */
[----:B0-----:R-:W-:Y:S05]  /*0460*/  @P0 BRA `(.L_x_230) ;  /* 0x0000000000ac0947 */ /* 0x001fea0003800000 */
[C---:B------:R-:W-:Y:S01]  /*0470*/  IMAD.SHL.U32 R8, R0.reuse, 0x2, RZ ;  /* 0x0000000200087824 */ /* 0x040fe200078e00ff */
[----:B------:R-:W-:Y:S01]  /*0480*/  ULDC.64 UR8, c[0x0][0x248] ;  /* 0x0000920000087ab9 */ /* 0x000fe20000000a00 */
[----:B------:R-:W-:Y:S02]  /*0490*/  IMAD.SHL.U32 R6, R0, 0x2, RZ ;  /* 0x0000000200067824 */ /* 0x000fe400078e00ff */
[----:B------:R-:W-:Y:S01]  /*04a0*/  IMAD R11, R24, UR8, RZ ;  /* 0x00000008180b7c24 */ /* 0x000fe2000f8e02ff */
[----:B------:R-:W-:Y:S02]  /*04b0*/  LOP3.LUT R8, R8, 0x3e, RZ, 0xc0, !PT ;  /* 0x0000003e08087812 */ /* 0x000fe400078ec0ff */
[----:B------:R-:W-:Y:S01]  /*04c0*/  LOP3.LUT R16, R6, 0x3e, RZ, 0xc0, !PT ;  /* 0x0000003e06107812 */ /* 0x000fe200078ec0ff */
[----:B------:R-:W-:Y:S01]  /*04d0*/  IMAD R11, R18, UR9, R11 ;  /* 0x00000009120b7c24 */ /* 0x000fe2000f8e020b */
[----:B------:R-:W-:Y:S02]  /*04e0*/  IADD3 R6, P3, P4, R5, 0x1, R8 ;  /* 0x0000000105067810 */ /* 0x000fe40007c7e008 */
[----:B------:R-:W-:-:S02]  /*04f0*/  IADD3 R16, P2, R16, R5, RZ ;  /* 0x0000000510107210 */ /* 0x000fc40007f5e0ff */
[----:B------:R-:W-:Y:S02]  /*0500*/  ISETP.GE.U32.AND P1, PT, R6, UR8, PT ;  /* 0x0000000806007c0c */ /* 0x000fe4000bf26070 */
[----:B------:R-:W-:Y:S01]  /*0510*/  IADD3.X R6, R4, RZ, RZ, P3, P4 ;  /* 0x000000ff04067210 */ /* 0x000fe20001fe84ff */
[----:B------:R-:W-:Y:S01]  /*0520*/  IMAD.X R17, RZ, RZ, R4, P2 ;  /* 0x000000ffff117224 */ /* 0x000fe200010e0604 */
[----:B------:R-:W-:Y:S02]  /*0530*/  ISETP.GE.U32.AND P0, PT, R16, UR8, PT ;  /* 0x0000000810007c0c */ /* 0x000fe4000bf06070 */
[----:B------:R-:W-:Y:S02]  /*0540*/  ISETP.GE.U32.AND.EX P1, PT, R6, UR9, PT, P1 ;  /* 0x0000000906007c0c */ /* 0x000fe4000bf26110 */
[----:B------:R-:W-:Y:S01]  /*0550*/  ISETP.GE.U32.AND.EX P0, PT, R17, UR9, PT, P0 ;  /* 0x0000000911007c0c */ /* 0x000fe2000bf06100 */
[----:B------:R-:W-:Y:S01]  /*0560*/  IMAD.WIDE.U32 R16, R18, UR8, R16 ;  /* 0x0000000812107c25 */ /* 0x000fe2000f8e0010 */
[----:B------:R-:W-:-:S03]  /*0570*/  ULDC.64 UR8, c[0x0][0x220] ;  /* 0x0000880000087ab9 */ /* 0x000fc60000000a00 */
[----:B------:R-:W-:Y:S02]  /*0580*/  IMAD.IADD R11, R17, 0x1, R11 ;  /* 0x00000001110b7824 */ /* 0x000fe400078e020b */
[----:B------:R-:W-:-:S03]  /*0590*/  IMAD.SHL.U32 R13, R16, 0x2, RZ ;  /* 0x00000002100d7824 */ /* 0x000fc600078e00ff */
[----:B------:R-:W-:Y:S01]  /*05a0*/  SHF.L.U64.HI R20, R16, 0x1, R11 ;  /* 0x0000000110147819 */ /* 0x000fe2000001020b */
[----:B------:R-:W0:Y:S08]  /*05b0*/  @!P1 LDC.64 R14, c[0x0][0x210] ;  /* 0x00008400ff0e9b82 */ /* 0x000e300000000a00 */
[----:B------:R-:W1:Y:S01]  /*05c0*/  @!P0 LDC.64 R8, c[0x0][0x210] ;  /* 0x00008400ff088b82 */ /* 0x000e620000000a00 */
[----:B0-----:R-:W-:-:S05]  /*05d0*/  @!P1 IADD3 R14, P3, R13, R14, RZ ;  /* 0x0000000e0d0e9210 */ /* 0x001fca0007f7e0ff */
[----:B------:R-:W-:Y:S01]  /*05e0*/  @!P1 IMAD.X R15, R20, 0x1, R15, P3 ;  /* 0x00000001140f9824 */ /* 0x000fe200018e060f */
[----:B-1----:R-:W-:-:S04]  /*05f0*/  @!P0 IADD3 R16, P2, R13, R8, RZ ;  /* 0x000000080d108210 */ /* 0x002fc80007f5e0ff */
[----:B------:R-:W2:Y:S01]  /*0600*/  @!P1 LDG.E.U16.CONSTANT R14, desc[UR6][R14.64+0x2] ;  /* 0x000002060e0e9981 */ /* 0x000ea2000c1e9500 */
[----:B------:R-:W-:-:S05]  /*0610*/  @!P0 IMAD.X R17, R20, 0x1, R9, P2 ;  /* 0x0000000114118824 */ /* 0x000fca00010e0609 */
[----:B------:R-:W3:Y:S01]  /*0620*/  @!P0 LDG.E.U16.CONSTANT R16, desc[UR6][R16.64] ;  /* 0x0000000610108981 */ /* 0x000ee2000c1e9500 */
[----:B------:R-:W-:Y:S01]  /*0630*/  IADD3 R8, P2, R13, UR8, RZ ;  /* 0x000000080d087c10 */ /* 0x000fe2000ff5e0ff */
[----:B--2---:R-:W-:-:S04]  /*0640*/  @!P1 IMAD.U32 R19, R14, 0x10000, RZ ;  /* 0x000100000e139824 */ /* 0x004fc800078e00ff */
[----:B-----5:R-:W-:Y:S01]  /*0650*/  @!P1 FMUL R9, R19, R2 ;  /* 0x0000000213099220 */ /* 0x020fe20000400000 */
[----:B---3--:R-:W-:-:S04]  /*0660*/  @!P0 IMAD.U32 R11, R16, 0x10000, RZ ;  /* 0x00010000100b8824 */ /* 0x008fc800078e00ff */
[----:B------:R-:W-:Y:S01]  /*0670*/  @!P0 FMUL R6, R11, R2 ;  /* 0x000000020b068220 */ /* 0x000fe20000400000 */
[----:B------:R-:W-:Y:S02]  /*0680*/  @!P1 F2FP.BF16.F32.PACK_AB R15, RZ, R9 ;  /* 0x00000009ff0f923e */ /* 0x000fe400000010ff */
[----:B------:R-:W-:Y:S02]  /*0690*/  IADD3.X R9, R20, UR9, RZ, P2, !PT ;  /* 0x0000000914097c10 */ /* 0x000fe400097fe4ff */
[----:B------:R-:W-:-:S03]  /*06a0*/  @!P0 F2FP.BF16.F32.PACK_AB R13, RZ, R6 ;  /* 0x00000006ff0d823e */ /* 0x000fc600000010ff */
[----:B------:R0:W-:Y:S04]  /*06b0*/  @!P1 STG.E.U16 desc[UR6][R8.64+0x2], R15 ;  /* 0x0000020f08009986 */ /* 0x0001e8000c101506 */
[----:B------:R0:W-:Y:S01]  /*06c0*/  @!P0 STG.E.U16 desc[UR6][R8.64], R13 ;  /* 0x0000000d08008986 */ /* 0x0001e2000c101506 */
[----:B------:R-:W-:Y:S01]  /*06d0*/  IMAD.MOV.U32 R6, RZ, RZ, RZ ;  /* 0x000000ffff067224 */ /* 0x000fe200078e00ff */
[----:B------:R-:W-:Y:S02]  /*06e0*/  @!P0 FMNMX R6, RZ, |R11|, !PT ;  /* 0x4000000bff068209 */ /* 0x000fe40007800000 */
[----:B------:R-:W-:Y:S02]  /*06f0*/  @!P0 PRMT R25, R13, 0x5410, R0 ;  /* 0x000054100d198816 */ /* 0x000fe40000000000 */
[----:B------:R-:W-:-:S02]  /*0700*/  @!P1 FMNMX R6, R6, |R19|, !PT ;  /* 0x4000001306069209 */ /* 0x000fc40007800000 */
[----:B------:R-:W-:-:S07]  /*0710*/  @!P1 PRMT R7, R15, 0x7610, R0 ;  /* 0x000076100f079816 */ /* 0x000fce0000000000 */
.L_x_230:
[----:B------:R-:W-:Y:S05]  /*0720*/  BSYNC B0 ;  /* 0x0000000000007941 */ /* 0x000fea0003800000 */
.L_x_229:
[----:B0-----:R-:W-:Y:S01]  /*0730*/  IADD3 R13, P1, R18, 0x1, RZ ;  /* 0x00000001120d7810 */ /* 0x001fe20007f3e0ff */
[----:B------:R-:W-:Y:S03]  /*0740*/  BSSY B0, `(.L_x_231) ;  /* 0x0000030000007945 */ /* 0x000fe60003800000 */
        /* <DEDUP_REMOVED lines=8> */
[----:B------:R-:W-:Y:S02]  /*07d0*/  IMAD R11, R13, UR9, R11 ;  /* 0x000000090d0b7c24 */ /* 0x000fe4000f8e020b */
[----:B------:R-:W-:Y:S02]  /*07e0*/  IADD3 R16, P2, R8, R5, RZ ;  /* 0x0000000508107210 */ /* 0x000fe40007f5e0ff */
[----:B------:R-:W-:-:S02]  /*07f0*/  IADD3 R9, P3, P4, R5, 0x1, R8 ;  /* 0x0000000105097810 */ /* 0x000fc40007c7e008 */
[----:B------:R-:W-:Y:S01]  /*0800*/  ISETP.GE.U32.AND P0, PT, R16, UR8, PT ;  /* 0x0000000810007c0c */ /* 0x000fe2000bf06070 */
[----:B------:R-:W-:Y:S01]  /*0810*/  IMAD.X R17, RZ, RZ, R4, P2 ;  /* 0x000000ffff117224 */ /* 0x000fe200010e0604 */
[----:B------:R-:W-:Y:S02]  /*0820*/  ISETP.GE.U32.AND P1, PT, R9, UR8, PT ;  /* 0x0000000809007c0c */ /* 0x000fe4000bf26070 */
[----:B------:R-:W-:Y:S02]  /*0830*/  IADD3.X R8, R4, RZ, RZ, P3, P4 ;  /* 0x000000ff04087210 */ /* 0x000fe40001fe84ff */
[----:B------:R-:W-:Y:S01]  /*0840*/  ISETP.GE.U32.AND.EX P0, PT, R17, UR9, PT, P0 ;  /* 0x0000000911007c0c */ /* 0x000fe2000bf06100 */
[----:B------:R-:W-:Y:S01]  /*0850*/  IMAD.WIDE.U32 R16, R13, UR8, R16 ;  /* 0x000000080d107c25 */ /* 0x000fe2000f8e0010 */
[----:B------:R-:W-:-:S03]  /*0860*/  ISETP.GE.U32.AND.EX P1, PT, R8, UR9, PT, P1 ;  /* 0x0000000908007c0c */ /* 0x000fc6000bf26110 */
[----:B------:R-:W-:Y:S02]  /*0870*/  IMAD.IADD R11, R17, 0x1, R11 ;  /* 0x00000001110b7824 */ /* 0x000fe400078e020b */
[----:B------:R-:W-:-:S03]  /*0880*/  IMAD.SHL.U32 R27, R16, 0x2, RZ ;  /* 0x00000002101b7824 */ /* 0x000fc600078e00ff */
[----:B------:R-:W-:-:S03]  /*0890*/  SHF.L.U64.HI R16, R16, 0x1, R11 ;  /* 0x0000000110107819 */ /* 0x000fc6000001020b */
[----:B------:R-:W0:Y:S08]  /*08a0*/  @!P0 LDC.64 R8, c[0x0][0x210] ;  /* 0x00008400ff088b82 */ /* 0x000e300000000a00 */
[----:B------:R-:W1:Y:S01]  /*08b0*/  @!P1 LDC.64 R14, c[0x0][0x210] ;  /* 0x00008400ff0e9b82 */ /* 0x000e620000000a00 */
[----:B0-----:R-:W-:-:S05]  /*08c0*/  @!P0 IADD3 R22, P2, R27, R8, RZ ;  /* 0x000000081b168210 */ /* 0x001fca0007f5e0ff */
[C---:B------:R-:W-:Y:S02]  /*08d0*/  @!P0 IMAD.X R23, R16.reuse, 0x1, R9, P2 ;  /* 0x0000000110178824 */ /* 0x040fe400010e0609 */
[----:B------:R-:W0:Y:S01]  /*08e0*/  @!P0 LDC.64 R8, c[0x0][0x220] ;  /* 0x00008800ff088b82 */ /* 0x000e220000000a00 */
[C---:B-1----:R-:W-:Y:S02]  /*08f0*/  @!P1 IADD3 R20, P3, R27.reuse, R14, RZ ;  /* 0x0000000e1b149210 */ /* 0x042fe40007f7e0ff */
[----:B------:R-:W2:Y:S03]  /*0900*/  @!P0 LDG.E.U16.CONSTANT R22, desc[UR6][R22.64] ;  /* 0x0000000616168981 */ /* 0x000ea6000c1e9500 */
[----:B------:R-:W-:Y:S02]  /*0910*/  @!P1 IMAD.X R21, R16, 0x1, R15, P3 ;  /* 0x0000000110159824 */ /* 0x000fe400018e060f */
[----:B------:R-:W1:Y:S03]  /*0920*/  @!P1 LDC.64 R14, c[0x0][0x220] ;  /* 0x00008800ff0e9b82 */ /* 0x000e660000000a00 */
[----:B------:R-:W3:Y:S01]  /*0930*/  @!P1 LDG.E.U16.CONSTANT R20, desc[UR6][R20.64+0x2] ;  /* 0x0000020614149981 */ /* 0x000ee2000c1e9500 */
[----:B0-----:R-:W-:-:S02]  /*0940*/  @!P0 IADD3 R8, P2, R27, R8, RZ ;  /* 0x000000081b088210 */ /* 0x001fc40007f5e0ff */
[----:B-1----:R-:W-:-:S03]  /*0950*/  @!P1 IADD3 R14, P3, R27, R14, RZ ;  /* 0x0000000e1b0e9210 */ /* 0x002fc60007f7e0ff */
[C---:B------:R-:W-:Y:S02]  /*0960*/  @!P0 IMAD.X R9, R16.reuse, 0x1, R9, P2 ;  /* 0x0000000110098824 */ /* 0x040fe400010e0609 */
[----:B------:R-:W-:Y:S02]  /*0970*/  @!P1 IMAD.X R15, R16, 0x1, R15, P3 ;  /* 0x00000001100f9824 */ /* 0x000fe400018e060f */
[----:B--2---:R-:W-:-:S04]  /*0980*/  @!P0 IMAD.U32 R11, R22, 0x10000, RZ ;  /* 0x00010000160b8824 */ /* 0x004fc800078e00ff */
[----:B-----5:R-:W-:Y:S01]  /*0990*/  @!P0 FMUL R13, R11, R2 ;  /* 0x000000020b0d8220 */ /* 0x020fe20000400000 */
[----:B---3--:R-:W-:-:S04]  /*09a0*/  @!P1 IMAD.U32 R17, R20, 0x10000, RZ ;  /* 0x0001000014119824 */ /* 0x008fc800078e00ff */
[----:B------:R-:W-:Y:S01]  /*09b0*/  @!P1 FMUL R19, R17, R2 ;  /* 0x0000000211139220 */ /* 0x000fe20000400000 */
[----:B------:R-:W-:-:S04]  /*09c0*/  @!P0 F2FP.BF16.F32.PACK_AB R13, RZ, R13 ;  /* 0x0000000dff0d823e */ /* 0x000fc800000010ff */
[----:B------:R-:W-:Y:S01]  /*09d0*/  @!P1 F2FP.BF16.F32.PACK_AB R19, RZ, R19 ;  /* 0x00000013ff13923e */ /* 0x000fe200000010ff */
[----:B------:R0:W-:Y:S04]  /*09e0*/  @!P0 STG.E.U16 desc[UR6][R8.64], R13 ;  /* 0x0000000d08008986 */ /* 0x0001e8000c101506 */
[----:B------:R0:W-:Y:S01]  /*09f0*/  @!P1 STG.E.U16 desc[UR6][R14.64+0x2], R19 ;  /* 0x000002130e009986 */ /* 0x0001e2000c101506 */
[----:B------:R-:W-:Y:S02]  /*0a00*/  @!P0 FMNMX R6, R6, |R11|, !PT ;  /* 0x4000000b06068209 */ /* 0x000fe40007800000 */
[----:B------:R-:W-:Y:S02]  /*0a10*/  @!P0 PRMT R25, R25, 0x5410, R13 ;  /* 0x0000541019198816 */ /* 0x000fe4000000000d */
[----:B------:R-:W-:-:S02]  /*0a20*/  @!P1 FMNMX R6, R6, |R17|, !PT ;  /* 0x4000001106069209 */ /* 0x000fc40007800000 */
[----:B------:R-:W-:-:S07]  /*0a30*/  @!P1 PRMT R7, R7, 0x5410, R19 ;  /* 0x0000541007079816 */ /* 0x000fce0000000013 */
.L_x_232:
[----:B------:R-:W-:Y:S05]  /*0a40*/  BSYNC B0 ;  /* 0x0000000000007941 */ /* 0x000fea0003800000 */
.L_x_231:
        /* <DEDUP_REMOVED lines=11> */
[----:B------:R-:W-:Y:S02]  /*0b00*/  IADD3 R11, P3, P4, R5, 0x1, R20 ;  /* 0x00000001050b7810 */ /* 0x000fe40007c7e014 */
[----:B------:R-:W-:-:S02]  /*0b10*/  IADD3 R20, P2, R20, R5, RZ ;  /* 0x0000000514147210 */ /* 0x000fc40007f5e0ff */
[----:B------:R-:W-:Y:S02]  /*0b20*/  ISETP.GE.U32.AND P1, PT, R11, UR8, PT ;  /* 0x000000080b007c0c */ /* 0x000fe4000bf26070 */
[----:B------:R-:W-:Y:S01]  /*0b30*/  ISETP.GE.U32.AND P0, PT, R20, UR8, PT ;  /* 0x0000000814007c0c */ /* 0x000fe2000bf06070 */
[----:B------:R-:W-:Y:S01]  /*0b40*/  IMAD.X R21, RZ, RZ, R4, P2 ;  /* 0x000000ffff157224 */ /* 0x000fe200010e0604 */
[----:B------:R-:W-:-:S04]  /*0b50*/  IADD3.X R11, R4, RZ, RZ, P3, P4 ;  /* 0x000000ff040b7210 */ /* 0x000fc80001fe84ff */
[----:B------:R-:W-:Y:S01]  /*0b60*/  ISETP.GE.U32.AND.EX P0, PT, R21, UR9, PT, P0 ;  /* 0x0000000915007c0c */ /* 0x000fe2000bf06100 */
[----:B------:R-:W-:Y:S01]  /*0b70*/  IMAD.WIDE.U32 R20, R9, UR8, R20 ;  /* 0x0000000809147c25 */ /* 0x000fe2000f8e0014 */
[----:B------:R-:W-:-:S03]  /*0b80*/  ISETP.GE.U32.AND.EX P1, PT, R11, UR9, PT, P1 ;  /* 0x000000090b007c0c */ /* 0x000fc6000bf26110 */
[----:B------:R-:W-:Y:S02]  /*0b90*/  IMAD.IADD R13, R21, 0x1, R13 ;  /* 0x00000001150d7824 */ /* 0x000fe400078e020d */
[----:B------:R-:W-:-:S03]  /*0ba0*/  IMAD.SHL.U32 R11, R20, 0x2, RZ ;  /* 0x00000002140b7824 */ /* 0x000fc600078e00ff */
[----:B------:R-:W-:-:S03]  /*0bb0*/  SHF.L.U64.HI R8, R20, 0x1, R13 ;  /* 0x0000000114087819 */ /* 0x000fc6000001020d */
[----:B------:R-:W0:Y:S08]  /*0bc0*/  @!P0 LDC.64 R14, c[0x0][0x210] ;  /* 0x00008400ff0e8b82 */ /* 0x000e300000000a00 */
[----:B------:R-:W1:Y:S08]  /*0bd0*/  @!P1 LDC.64 R16, c[0x0][0x210] ;  /* 0x00008400ff109b82 */ /* 0x000e700000000a00 */
[----:B------:R-:W2:Y:S01]  /*0be0*/  @!P0 LDC.64 R20, c[0x0][0x220] ;  /* 0x00008800ff148b82 */ /* 0x000ea20000000a00 */
[----:B0-----:R-:W-:-:S07]  /*0bf0*/  @!P0 IADD3 R14, P2, R11, R14, RZ ;  /* 0x0000000e0b0e8210 */ /* 0x001fce0007f5e0ff */
[----:B------:R-:W0:Y:S01]  /*0c00*/  @!P1 LDC.64 R22, c[0x0][0x220] ;  /* 0x00008800ff169b82 */ /* 0x000e220000000a00 */
[----:B------:R-:W-:Y:S01]  /*0c10*/  @!P0 IMAD.X R15, R8, 0x1, R15, P2 ;  /* 0x00000001080f8824 */ /* 0x000fe200010e060f */
[----:B-1----:R-:W-:-:S04]  /*0c20*/  @!P1 IADD3 R16, P3, R11, R16, RZ ;  /* 0x000000100b109210 */ /* 0x002fc80007f7e0ff */
[----:B------:R-:W3:Y:S01]  /*0c30*/  @!P0 LDG.E.U16.CONSTANT R14, desc[UR6][R14.64] ;  /* 0x000000060e0e8981 */ /* 0x000ee2000c1e9500 */
[----:B------:R-:W-:-:S05]  /*0c40*/  @!P1 IMAD.X R17, R8, 0x1, R17, P3 ;  /* 0x0000000108119824 */ /* 0x000fca00018e0611 */
[----:B------:R-:W4:Y:S01]  /*0c50*/  @!P1 LDG.E.U16.CONSTANT R16, desc[UR6][R16.64+0x2] ;  /* 0x0000020610109981 */ /* 0x000f22000c1e9500 */
[C---:B--2---:R-:W-:Y:S02]  /*0c60*/  @!P0 IADD3 R20, P2, R11.reuse, R20, RZ ;  /* 0x000000140b148210 */ /* 0x044fe40007f5e0ff */
[----:B0-----:R-:W-:-:S03]  /*0c70*/  @!P1 IADD3 R22, P3, R11, R22, RZ ;  /* 0x000000160b169210 */ /* 0x001fc60007f7e0ff */
[C---:B------:R-:W-:Y:S02]  /*0c80*/  @!P0 IMAD.X R21, R8.reuse, 0x1, R21, P2 ;  /* 0x0000000108158824 */ /* 0x040fe400010e0615 */
[----:B------:R-:W-:Y:S02]  /*0c90*/  @!P1 IMAD.X R23, R8, 0x1, R23, P3 ;  /* 0x0000000108179824 */ /* 0x000fe400018e0617 */
[----:B---3--:R-:W-:-:S04]  /*0ca0*/  @!P0 IMAD.U32 R13, R14, 0x10000, RZ ;  /* 0x000100000e0d8824 */ /* 0x008fc800078e00ff */
[----:B-----5:R-:W-:Y:S01]  /*0cb0*/  @!P0 FMUL R19, R13, R2 ;  /* 0x000000020d138220 */ /* 0x020fe20000400000 */
[----:B----4-:R-:W-:-:S04]  /*0cc0*/  @!P1 IMAD.U32 R27, R16, 0x10000, RZ ;  /* 0x00010000101b9824 */ /* 0x010fc800078e00ff */
        /* <DEDUP_REMOVED lines=9> */
.L_x_234:
[----:B------:R-:W-:Y:S05]  /*0d60*/  BSYNC B0 ;  /* 0x0000000000007941 */ /* 0x000fea0003800000 */
.L_x_233:
[----:B------:R-:W-:Y:S01]  /*0d70*/  IADD3 R11, P1, R18, 0x9, RZ ;  /* 0x00000009120b7810 */ /* 0x000fe20007f3e0ff */
        /* <DEDUP_REMOVED lines=8> */
[----:B0-----:R-:W-:-:S04]  /*0e00*/  LOP3.LUT R20, R13, 0x3e, RZ, 0xc0, !PT ;  /* 0x0000003e0d147812 */ /* 0x001fc800078ec0ff */
[----:B------:R-:W-:Y:S02]  /*0e10*/  IADD3 R13, P3, P4, R5, 0x1, R20 ;  /* 0x00000001050d7810 */ /* 0x000fe40007c7e014 */
[----:B------:R-:W-:Y:S02]  /*0e20*/  IADD3 R20, P2, R20, R5, RZ ;  /* 0x0000000514147210 */ /* 0x000fe40007f5e0ff */
[----:B------:R-:W-:Y:S02]  /*0e30*/  ISETP.GE.U32.AND P1, PT, R13, UR8, PT ;  /* 0x000000080d007c0c */ /* 0x000fe4000bf26070 */
[----:B------:R-:W-:Y:S01]  /*0e40*/  ISETP.GE.U32.AND P0, PT, R20, UR8, PT ;  /* 0x0000000814007c0c */ /* 0x000fe2000bf06070 */
[----:B------:R-:W-:Y:S01]  /*0e50*/  IMAD.X R21, RZ, RZ, R4, P2 ;  /* 0x000000ffff157224 */ /* 0x000fe200010e0604 */
[----:B------:R-:W-:-:S04]  /*0e60*/  IADD3.X R13, R4, RZ, RZ, P3, P4 ;  /* 0x000000ff040d7210 */ /* 0x000fc80001fe84ff */
[----:B------:R-:W-:Y:S01]  /*0e70*/  ISETP.GE.U32.AND.EX P0, PT, R21, UR9, PT, P0 ;  /* 0x0000000915007c0c */ /* 0x000fe2000bf06100 */
[----:B------:R-:W-:Y:S01]  /*0e80*/  IMAD.WIDE.U32 R20, R11, UR8, R20 ;  /* 0x000000080b147c25 */ /* 0x000fe2000f8e0014 */
[----:B------:R-:W-:-:S03]  /*0e90*/  ISETP.GE.U32.AND.EX P1, PT, R13, UR9, PT, P1 ;  /* 0x000000090d007c0c */ /* 0x000fc6000bf26110 */
[----:B------:R-:W-:Y:S02]  /*0ea0*/  IMAD R13, R11, UR9, R8 ;  /* 0x000000090b0d7c24 */ /* 0x000fe4000f8e0208 */
[----:B------:R-:W-:Y:S02]  /*0eb0*/  IMAD.SHL.U32 R11, R20, 0x2, RZ ;  /* 0x00000002140b7824 */ /* 0x000fe400078e00ff */
[----:B------:R-:W-:-:S04]  /*0ec0*/  IMAD.IADD R13, R21, 0x1, R13 ;  /* 0x00000001150d7824 */ /* 0x000fc800078e020d */
[----:B------:R-:W0:Y:S01]  /*0ed0*/  @!P0 LDC.64 R16, c[0x0][0x210] ;  /* 0x00008400ff108b82 */ /* 0x000e220000000a00 */
[----:B------:R-:W-:-:S07]  /*0ee0*/  SHF.L.U64.HI R8, R20, 0x1, R13 ;  /* 0x0000000114087819 */ /* 0x000fce000001020d */
        /* <DEDUP_REMOVED lines=25> */
.L_x_236:
[----:B------:R-:W-:Y:S05]  /*1080*/  BSYNC B0 ;  /* 0x0000000000007941 */ /* 0x000fea0003800000 */
.L_x_235:
        /* <DEDUP_REMOVED lines=9> */
[----:B01----:R-:W-:Y:S02]  /*1120*/  LOP3.LUT R20, R13, 0x3e, RZ, 0xc0, !PT ;  /* 0x0000003e0d147812 */ /* 0x003fe400078ec0ff */
        /* <DEDUP_REMOVED lines=39> */
.L_x_238:
[----:B------:R-:W-:Y:S05]  /*13a0*/  BSYNC B0 ;  /* 0x0000000000007941 */ /* 0x000fea0003800000 */
.L_x_237:
[----:B------:R-:W-:Y:S01]  /*13b0*/  IADD3 R13, P1, R18, 0x11, RZ ;  /* 0x00000011120d7810 */ /* 0x000fe20007f3e0ff */
[----:B------:R-:W-:Y:S03]  /*13c0*/  BSSY B0, `(.L_x_239) ;  /* 0x0000030000007945 */ /* 0x000fe60003800000 */
[----:B------:R-:W-:Y:S01]  /*13d0*/  ISETP.GE.U32.AND P0, PT, R13, UR4, PT ;  /* 0x000000040d007c0c */ /* 0x000fe2000bf06070 */
[----:B------:R-:W-:-:S05]  /*13e0*/  IMAD.X R8, RZ, RZ, R24, P1 ;  /* 0x000000ffff087224 */ /* 0x000fca00008e0618 */
[----:B------:R-:W-:-:S13]  /*13f0*/  ISETP.GE.U32.AND.EX P0, PT, R8, UR5, PT, P0 ;  /* 0x0000000508007c0c */ /* 0x000fda000bf06100 */
[----:B------:R-:W-:Y:S05]  /*1400*/  @P0 BRA `(.L_x_240) ;  /* 0x0000000000ac0947 */ /* 0x000fea0003800000 */
[----:B--2---:R-:W-:Y:S01]  /*1410*/  IMAD.SHL.U32 R14, R0, 0x2, RZ ;  /* 0x00000002000e7824 */ /* 0x004fe200078e00ff */
[----:B------:R-:W-:Y:S02]  /*1420*/  ULDC.64 UR8, c[0x0][0x248] ;  /* 0x0000920000087ab9 */ /* 0x000fe40000000a00 */
[----:B------:R-:W-:Y:S02]  /*1430*/  IMAD R8, R8, UR8, RZ ;  /* 0x0000000808087c24 */ /* 0x000fe4000f8e02ff */
[----:B------:R-:W-:Y:S02]  /*1440*/  LOP3.LUT R14, R14, 0x3e, RZ, 0xc0, !PT ;  /* 0x0000003e0e0e7812 */ /* 0x000fe400078ec0ff */
[----:B01----:R-:W-:Y:S02]  /*1450*/  IMAD R19, R13, UR9, R8 ;  /* 0x000000090d137c24 */ /* 0x003fe4000f8e0208 */
[----:B------:R-:W-:-:S04]  /*1460*/  IADD3 R20, P0, R14, R5, RZ ;  /* 0x000000050e147210 */ /* 0x000fc80007f1e0ff */
[C---:B------:R-:W-:Y:S01]  /*1470*/  IADD3 R14, P2, R20.reuse, 0x1, RZ ;  /* 0x00000001140e7810 */ /* 0x040fe20007f5e0ff */
[----:B------:R-:W-:Y:S01]  /*1480*/  IMAD.X R21, RZ, RZ, R4, P0 ;  /* 0x000000ffff157224 */ /* 0x000fe200000e0604 */
[----:B------:R-:W-:Y:S02]  /*1490*/  ISETP.GE.U32.AND P0, PT, R20, UR8, PT ;  /* 0x0000000814007c0c */ /* 0x000fe4000bf06070 */
[----:B------:R-:W-:Y:S01]  /*14a0*/  ISETP.GE.U32.AND P1, PT, R14, UR8, PT ;  /* 0x000000080e007c0c */ /* 0x000fe2000bf26070 */
[--C-:B------:R-:W-:Y:S01]  /*14b0*/  IMAD.X R14, RZ, RZ, R21.reuse, P2 ;  /* 0x000000ffff0e7224 */ /* 0x100fe200010e0615 */
[----:B------:R-:W-:Y:S01]  /*14c0*/  ISETP.GE.U32.AND.EX P0, PT, R21, UR9, PT, P0 ;  /* 0x0000000915007c0c */ /* 0x000fe2000bf06100 */
[----:B------:R-:W-:-:S03]  /*14d0*/  IMAD.WIDE.U32 R20, R13, UR8, R20 ;  /* 0x000000080d147c25 */ /* 0x000fc6000f8e0014 */
[----:B------:R-:W-:Y:S01]  /*14e0*/  ISETP.GE.U32.AND.EX P1, PT, R14, UR9, PT, P1 ;  /* 0x000000090e007c0c */ /* 0x000fe2000bf26110 */
        /* <DEDUP_REMOVED lines=29> */
.L_x_240:
[----:B------:R-:W-:Y:S05]  /*16c0*/  BSYNC B0 ;  /* 0x0000000000007941 */ /* 0x000fea0003800000 */
.L_x_239:
[----:B------:R-:W-:Y:S01]  /*16d0*/  IADD3 R13, P1, R18, 0x18, RZ ;  /* 0x00000018120d7810 */ /* 0x000fe20007f3e0ff */
[----:B------:R-:W-:Y:S03]  /*16e0*/  BSSY B0, `(.L_x_241) ;  /* 0x0000030000007945 */ /* 0x000fe60003800000 */
[----:B------:R-:W-:Y:S01]  /*16f0*/  ISETP.GE.U32.AND P0, PT, R13, UR4, PT ;  /* 0x000000040d007c0c */ /* 0x000fe2000bf06070 */
[----:B------:R-:W-:-:S05]  /*1700*/  IMAD.X R8, RZ, RZ, R24, P1 ;  /* 0x000000ffff087224 */ /* 0x000fca00008e0618 */
[----:B------:R-:W-:-:S13]  /*1710*/  ISETP.GE.U32.AND.EX P0, PT, R8, UR5, PT, P0 ;  /* 0x0000000508007c0c */ /* 0x000fda000bf06100 */
[----:B------:R-:W-:Y:S05]  /*1720*/  @P0 BRA `(.L_x_242) ;  /* 0x0000000000ac0947 */ /* 0x000fea0003800000 */
[----:B--23--:R-:W-:Y:S01]  /*1730*/  IMAD.SHL.U32 R14, R0, 0x2, RZ ;  /* 0x00000002000e7824 */ /* 0x00cfe200078e00ff */
        /* <DEDUP_REMOVED lines=42> */
.L_x_242:
[----:B------:R-:W-:Y:S05]  /*19e0*/  BSYNC B0 ;  /* 0x0000000000007941 */ /* 0x000fea0003800000 */
.L_x_241:
[----:B--234-:R-:W-:Y:S01]  /*19f0*/  IADD3 R17, P1, R18, 0x19, RZ ;  /* 0x0000001912117810 */ /* 0x01cfe20007f3e0ff */
        /* <DEDUP_REMOVED lines=15> */
[----:B------:R-:W-:Y:S01]  /*1af0*/  IMAD.WIDE.U32 R16, R17, UR8, R14 ;  /* 0x0000000811107c25 */ /* 0x000fe2000f8e000e */
[----:B------:R-:W-:-:S03]  /*1b00*/  ISETP.GE.U32.AND.EX P0, PT, R15, UR9, PT, P0 ;  /* 0x000000090f007c0c */ /* 0x000fc6000bf06100 */
[----:B------:R-:W-:Y:S02]  /*1b10*/  IMAD.X R8, RZ, RZ, R15, P2 ;  /* 0x000000ffff087224 */ /* 0x000fe400010e060f */
[----:B------:R-:W-:Y:S02]  /*1b20*/  IMAD.IADD R15, R17, 0x1, R19 ;  /* 0x00000001110f7824 */ /* 0x000fe400078e0213 */
[----:B------:R-:W-:Y:S01]  /*1b30*/  IMAD.SHL.U32 R20, R16, 0x2, RZ ;  /* 0x0000000210147824 */ /* 0x000fe200078e00ff */
[----:B------:R-:W-:Y:S01]  /*1b40*/  ISETP.GE.U32.AND.EX P1, PT, R8, UR9, PT, P1 ;  /* 0x0000000908007c0c */ /* 0x000fe2000bf26110 */
[----:B------:R-:W-:Y:S01]  /*1b50*/  ULDC.64 UR8, c[0x0][0x210] ;  /* 0x0000840000087ab9 */ /* 0x000fe20000000a00 */
[----:B------:R-:W-:Y:S02]  /*1b60*/  SHF.L.U64.HI R22, R16, 0x1, R15 ;  /* 0x0000000110167819 */ /* 0x000fe4000001020f */
[----:B------:R-:W-:-:S04]  /*1b70*/  IADD3 R16, P2, R20, UR8, RZ ;  /* 0x0000000814107c10 */ /* 0x000fc8000ff5e0ff */
[----:B------:R-:W-:Y:S01]  /*1b80*/  IADD3.X R17, R22, UR9, RZ, P2, !PT ;  /* 0x0000000916117c10 */ /* 0x000fe200097fe4ff */
[----:B------:R-:W-:-:S04]  /*1b90*/  ULDC.64 UR8, c[0x0][0x220] ;  /* 0x0000880000087ab9 */ /* 0x000fc80000000a00 */
[----:B------:R-:W2:Y:S04]  /*1ba0*/  @!P1 LDG.E.U16.CONSTANT R14, desc[UR6][R16.64+0x2] ;  /* 0x00000206100e9981 */ /* 0x000ea8000c1e9500 */
[----:B------:R-:W3:Y:S01]  /*1bb0*/  @!P0 LDG.E.U16.CONSTANT R8, desc[UR6][R16.64] ;  /* 0x0000000610088981 */ /* 0x000ee2000c1e9500 */
[----:B--2---:R-:W-:Y:S02]  /*1bc0*/  @!P1 IMAD.U32 R21, R14, 0x10000, RZ ;  /* 0x000100000e159824 */ /* 0x004fe400078e00ff */
[----:B---3--:R-:W-:Y:S02]  /*1bd0*/  @!P0 IMAD.U32 R19, R8, 0x10000, RZ ;  /* 0x0001000008138824 */ /* 0x008fe400078e00ff */
[-C--:B-----5:R-:W-:Y:S01]  /*1be0*/  @!P1 FMUL R15, R21, R2.reuse ;  /* 0x00000002150f9220 */ /* 0x0a0fe20000400000 */
[----:B------:R-:W-:Y:S01]  /*1bf0*/  IADD3 R14, P2, R20, UR8, RZ ;  /* 0x00000008140e7c10 */ /* 0x000fe2000ff5e0ff */
[----:B------:R-:W-:-:S03]  /*1c00*/  @!P0 FMUL R8, R19, R2 ;  /* 0x0000000213088220 */ /* 0x000fc60000400000 */
[----:B------:R-:W-:Y:S02]  /*1c10*/  @!P1 F2FP.BF16.F32.PACK_AB R17, RZ, R15 ;  /* 0x0000000fff11923e */ /* 0x000fe400000010ff */
[----:B------:R-:W-:Y:S02]  /*1c20*/  IADD3.X R15, R22, UR9, RZ, P2, !PT ;  /* 0x00000009160f7c10 */ /* 0x000fe400097fe4ff */
[----:B------:R-:W-:-:S03]  /*1c30*/  @!P0 F2FP.BF16.F32.PACK_AB R8, RZ, R8 ;  /* 0x00000008ff08823e */ /* 0x000fc600000010ff */
[----:B------:R2:W-:Y:S04]  /*1c40*/  @!P1 STG.E.U16 desc[UR6][R14.64+0x2], R17 ;  /* 0x000002110e009986 */ /* 0x0005e8000c101506 */
[----:B------:R2:W-:Y:S01]  /*1c50*/  @!P0 STG.E.U16 desc[UR6][R14.64], R8 ;  /* 0x000000080e008986 */ /* 0x0005e2000c101506 */
[----:B------:R-:W-:Y:S02]  /*1c60*/  @!P0 FMNMX R6, R6, |R19|, !PT ;  /* 0x4000001306068209 */ /* 0x000fe40007800000 */
[----:B------:R-:W-:Y:S02]  /*1c70*/  @!P0 PRMT R33, R33, 0x5410, R8 ;  /* 0x0000541021218816 */ /* 0x000fe40000000008 */
[----:B------:R-:W-:Y:S02]  /*1c80*/  @!P1 FMNMX R6, R6, |R21|, !PT ;  /* 0x4000001506069209 */ /* 0x000fe40007800000 */
[----:B------:R-:W-:-:S07]  /*1c90*/  @!P1 PRMT R13, R13, 0x5410, R17 ;  /* 0x000054100d0d9816 */ /* 0x000fce0000000011 */
.L_x_244:
[----:B------:R-:W-:Y:S05]  /*1ca0*/  BSYNC B0 ;  /* 0x0000000000007941 */ /* 0x000fea0003800000 */
.L_x_243:
[----:B01----:R-:W-:Y:S01]  /*1cb0*/  IADD3 R21, P1, R18, 0x20, RZ ;  /* 0x0000002012157810 */ /* 0x003fe20007f3e0ff */
[----:B------:R-:W-:Y:S03]  /*1cc0*/  BSSY B0, `(.L_x_245) ;  /* 0x000002a000007945 */ /* 0x000fe60003800000 */
[----:B------:R-:W-:Y:S01]  /*1cd0*/  ISETP.GE.U32.AND P0, PT, R21, UR4, PT ;  /* 0x0000000415007c0c */ /* 0x000fe2000bf06070 */
[----:B--2---:R-:W-:-:S05]  /*1ce0*/  IMAD.X R8, RZ, RZ, R24, P1 ;  /* 0x000000ffff087224 */ /* 0x004fca00008e0618 */
[----:B------:R-:W-:-:S13]  /*1cf0*/  ISETP.GE.U32.AND.EX P0, PT, R8, UR5, PT, P0 ;  /* 0x0000000508007c0c */ /* 0x000fda000bf06100 */
[----:B------:R-:W-:Y:S05]  /*1d00*/  @P0 BRA `(.L_x_246) ;  /* 0x0000000000940947 */ /* 0x000fea0003800000 */
[----:B------:R-:W-:Y:S01]  /*1d10*/  IMAD.SHL.U32 R14, R0, 0x2, RZ ;  /* 0x00000002000e7824 */ /* 0x000fe200078e00ff */
[----:B------:R-:W-:Y:S02]  /*1d20*/  ULDC.64 UR8, c[0x0][0x248] ;  /* 0x0000920000087ab9 */ /* 0x000fe40000000a00 */
[----:B------:R-:W-:Y:S02]  /*1d30*/  IMAD R8, R8, UR8, RZ ;  /* 0x0000000808087c24 */ /* 0x000fe4000f8e02ff */
[----:B------:R-:W-:Y:S02]  /*1d40*/  LOP3.LUT R14, R14, 0x3e, RZ, 0xc0, !PT ;  /* 0x0000003e0e0e7812 */ /* 0x000fe400078ec0ff */
[----:B------:R-:W-:Y:S02]  /*1d50*/  IMAD R19, R21, UR9, R8 ;  /* 0x0000000915137c24 */ /* 0x000fe4000f8e0208 */
        /* <DEDUP_REMOVED lines=25> */
[----:B------:R-:W-:Y:S02]  /*1ef0*/  @!P0 F2FP.BF16.F32.PACK_AB R8, RZ, R8 ;  /* 0x00000008ff08823e */ /* 0x000fe400000010ff */
[----:B------:R-:W-:Y:S02]  /*1f00*/  @!P1 FMNMX R6, R6, |R23|, !PT ;  /* 0x4000001706069209 */ /* 0x000fe40007800000 */
[----:B------:R-:W-:Y:S01]  /*1f10*/  @!P1 F2FP.BF16.F32.PACK_AB R14, RZ, R14 ;  /* 0x0000000eff0e923e */ /* 0x000fe200000010ff */
[----:B------:R0:W-:Y:S01]  /*1f20*/  @!P0 STG.E.U16 desc[UR6][R16.64], R8 ;  /* 0x0000000810008986 */ /* 0x0001e2000c101506 */
[--C-:B------:R-:W-:Y:S02]  /*1f30*/  @!P0 PRMT R35, R8, 0x7610, R0.reuse ;  /* 0x0000761008238816 */ /* 0x100fe40000000000 */
[----:B------:R-:W-:Y:S01]  /*1f40*/  @!P1 PRMT R15, R14, 0x7610, R0 ;  /* 0x000076100e0f9816 */ /* 0x000fe20000000000 */
[----:B------:R0:W-:Y:S06]  /*1f50*/  @!P1 STG.E.U16 desc[UR6][R16.64+0x2], R14 ;  /* 0x0000020e10009986 */ /* 0x0001ec000c101506 */
.L_x_246:
[----:B------:R-:W-:Y:S05]  /*1f60*/  BSYNC B0 ;  /* 0x0000000000007941 */ /* 0x000fea0003800000 */
.L_x_245:
[----:B------:R-:W-:Y:S01]  /*1f70*/  IADD3 R21, P1, R18, 0x21, RZ ;  /* 0x0000002112157810 */ /* 0x000fe20007f3e0ff */
[----:B------:R-:W-:Y:S03]  /*1f80*/  BSSY B0, `(.L_x_247) ;  /* 0x000002a000007945 */ /* 0x000fe60003800000 */
[----:B------:R-:W-:Y:S01]  /*1f90*/  ISETP.GE.U32.AND P0, PT, R21, UR4, PT ;  /* 0x0000000415007c0c */ /* 0x000fe2000bf06070 */
[----:B0-----:R-:W-:-:S05]  /*1fa0*/  IMAD.X R8, RZ, RZ, R24, P1 ;  /* 0x000000ffff087224 */ /* 0x001fca00008e0618 */
        /* <DEDUP_REMOVED lines=36> */
[----:B------:R-:W-:Y:S02]  /*21f0*/  @!P0 PRMT R35, R35, 0x5410, R8 ;  /* 0x0000541023238816 */ /* 0x000fe40000000008 */
[----:B------:R-:W-:Y:S01]  /*2200*/  @!P1 PRMT R15, R15, 0x5410, R14 ;  /* 0x000054100f0f9816 */ /* 0x000fe2000000000e */
[----:B------:R0:W-:Y:S06]  /*2210*/  @!P1 STG.E.U16 desc[UR6][R16.64+0x2], R14 ;  /* 0x0000020e10009986 */ /* 0x0001ec000c101506 */
.L_x_248:
[----:B------:R-:W-:Y:S05]  /*2220*/  BSYNC B0 ;  /* 0x0000000000007941 */ /* 0x000fea0003800000 */
.L_x_247:
        /* <DEDUP_REMOVED lines=43> */
.L_x_250:
[----:B------:R-:W-:Y:S05]  /*24e0*/  BSYNC B0 ;  /* 0x0000000000007941 */ /* 0x000fea0003800000 */
.L_x_249:
[----:B------:R-:W-:Y:S01]  /*24f0*/  IADD3 R23, P1, R18, 0x29, RZ ;  /* 0x0000002912177810 */ /* 0x000fe20007f3e0ff */
[----:B------:R-:W-:Y:S03]  /*2500*/  BSSY B0, `(.L_x_251) ;  /* 0x000002a000007945 */ /* 0x000fe60003800000 */
[----:B------:R-:W-:Y:S01]  /*2510*/  ISETP.GE.U32.AND P0, PT, R23, UR4, PT ;  /* 0x0000000417007c0c */ /* 0x000fe2000bf06070 */
[----:B------:R-:W-:-:S05]  /*2520*/  IMAD.X R8, RZ, RZ, R24, P1 ;  /* 0x000000ffff087224 */ /* 0x000fca00008e0618 */
[----:B------:R-:W-:-:S13]  /*2530*/  ISETP.GE.U32.AND.EX P0, PT, R8, UR5, PT, P0 ;  /* 0x0000000508007c0c */ /* 0x000fda000bf06100 */
[----:B------:R-:W-:Y:S05]  /*2540*/  @P0 BRA `(.L_x_252) ;  /* 0x0000000000940947 */ /* 0x000fea0003800000 */
[----:B0-----:R-:W-:Y:S01]  /*2550*/  IMAD.SHL.U32 R14, R0, 0x2, RZ ;  /* 0x00000002000e7824 */ /* 0x001fe200078e00ff */
        /* <DEDUP_REMOVED lines=36> */
.L_x_252:
[----:B------:R-:W-:Y:S05]  /*27a0*/  BSYNC B0 ;  /* 0x0000000000007941 */ /* 0x000fea0003800000 */
.L_x_251:
[----:B------:R-:W-:Y:S01]  /*27b0*/  IADD3 R23, P1, R18, 0x30, RZ ;  /* 0x0000003012177810 */ /* 0x000fe20007f3e0ff */
[----:B------:R-:W-:Y:S03]  /*27c0*/  BSSY B0, `(.L_x_253) ;  /* 0x000002a000007945 */ /* 0x000fe60003800000 */
[----:B------:R-:W-:Y:S01]  /*27d0*/  ISETP.GE.U32.AND P0, PT, R23, UR4, PT ;  /* 0x0000000417007c0c */ /* 0x000fe2000bf06070 */
[----:B-1----:R-:W-:-:S05]  /*27e0*/  IMAD.X R8, RZ, RZ, R24, P1 ;  /* 0x000000ffff087224 */ /* 0x002fca00008e0618 */
        /* <DEDUP_REMOVED lines=25> */
[----:B------:R-:W-:Y:S01]  /*2980*/  IADD3 R20, P2, R20, UR8, RZ ;  /* 0x0000000814147c10 */ /* 0x000fe2000ff5e0ff */
[----:B--2---:R-:W-:Y:S02]  /*2990*/  @!P0 IMAD.U32 R27, R27, 0x10000, RZ ;  /* 0x000100001b1b8824 */ /* 0x004fe400078e00ff */
[----:B---3--:R-:W-:Y:S02]  /*29a0*/  @!P1 IMAD.U32 R16, R16, 0x10000, RZ ;  /* 0x0001000010109824 */ /* 0x008fe400078e00ff */
[-C--:B-----5:R-:W-:Y:S01]  /*29b0*/  @!P0 FMUL R21, R27, R2.reuse ;  /* 0x000000021b158220 */ /* 0x0a0fe20000400000 */
[----:B------:R-:W-:Y:S01]  /*29c0*/  @!P0 FMNMX R6, R6, |R27|, !PT ;  /* 0x4000001b06068209 */ /* 0x000fe20007800000 */
[----:B------:R-:W-:-:S03]  /*29d0*/  @!P1 FMUL R26, R16, R2 ;  /* 0x00000002101a9220 */ /* 0x000fc60000400000 */
[----:B------:R-:W-:Y:S02]  /*29e0*/  @!P0 F2FP.BF16.F32.PACK_AB R23, RZ, R21 ;  /* 0x00000015ff17823e */ /* 0x000fe400000010ff */
[----:B------:R-:W-:Y:S02]  /*29f0*/  IADD3.X R21, R8, UR9, RZ, P2, !PT ;  /* 0x0000000908157c10 */ /* 0x000fe400097fe4ff */
[----:B------:R-:W-:Y:S02]  /*2a00*/  @!P1 F2FP.BF16.F32.PACK_AB R26, RZ, R26 ;  /* 0x0000001aff1a923e */ /* 0x000fe400000010ff */
[----:B------:R-:W-:Y:S01]  /*2a10*/  @!P1 FMNMX R6, R6, |R16|, !PT ;  /* 0x4000001006069209 */ /* 0x000fe20007800000 */
[----:B------:R1:W-:Y:S01]  /*2a20*/  @!P0 STG.E.U16 desc[UR6][R20.64], R23 ;  /* 0x0000001714008986 */ /* 0x0003e2000c101506 */
[--C-:B------:R-:W-:Y:S02]  /*2a30*/  @!P0 PRMT R14, R23, 0x5410, R0.reuse ;  /* 0x00005410170e8816 */ /* 0x100fe40000000000 */
[----:B------:R-:W-:Y:S01]  /*2a40*/  @!P1 PRMT R19, R26, 0x7610, R0 ;  /* 0x000076101a139816 */ /* 0x000fe20000000000 */
[----:B------:R1:W-:Y:S06]  /*2a50*/  @!P1 STG.E.U16 desc[UR6][R20.64+0x2], R26 ;  /* 0x0000021a14009986 */ /* 0x0003ec000c101506 */
.L_x_254:
[----:B------:R-:W-:Y:S05]  /*2a60*/  BSYNC B0 ;  /* 0x0000000000007941 */ /* 0x000fea0003800000 */
.L_x_253:
[----:B-1----:R-:W-:Y:S01]  /*2a70*/  IADD3 R23, P1, R18, 0x31, RZ ;  /* 0x0000003112177810 */ /* 0x002fe20007f3e0ff */
        /* <DEDUP_REMOVED lines=31> */
[----:B-----5:R-:W-:-:S02]  /*2c70*/  @!P1 FMUL R21, R26, R2 ;  /* 0x000000021a159220 */ /* 0x020fc40000400000 */
        /* <DEDUP_REMOVED lines=10> */
.L_x_256:
[----:B------:R-:W-:Y:S05]  /*2d20*/  BSYNC B0 ;  /* 0x0000000000007941 */ /* 0x000fea0003800000 */
.L_x_255:
[----:B------:R-:W-:Y:S01]  /*2d30*/  IADD3 R27, P0, R18, 0x38, RZ ;  /* 0x00000038121b7810 */ /* 0x000fe20007f1e0ff */
[----:B------:R-:W2:Y:S01]  /*2d40*/  S2R R8, SR_CgaCtaId ;  /* 0x0000000000087919 */ /* 0x000ea20000008800 */
[----:B------:R-:W-:Y:S03]  /*2d50*/  BSSY B0, `(.L_x_257) ;  /* 0x000002a000007945 */ /* 0x000fe60003800000 */
[----:B------:R-:W-:Y:S01]  /*2d60*/  IMAD.X R18, RZ, RZ, R24, P0 ;  /* 0x000000ffff127224 */ /* 0x000fe200000e0618 */
[----:B------:R-:W-:-:S04]  /*2d70*/  ISETP.GE.U32.AND P0, PT, R27, UR4, PT ;  /* 0x000000041b007c0c */ /* 0x000fc8000bf06070 */
[----:B------:R-:W-:-:S13]  /*2d80*/  ISETP.GE.U32.AND.EX P0, PT, R18, UR5, PT, P0 ;  /* 0x0000000512007c0c */ /* 0x000fda000bf06100 */
[----:B------:R-:W-:Y:S05]  /*2d90*/  @P0 BRA `(.L_x_258) ;  /* 0x0000000000940947 */ /* 0x000fea0003800000 */
[----:B01----:R-:W-:Y:S01]  /*2da0*/  IMAD.SHL.U32 R20, R0, 0x2, RZ ;  /* 0x0000000200147824 */ /* 0x003fe200078e00ff */
        /* <DEDUP_REMOVED lines=20> */
[----:B------:R-:W3:Y:S04]  /*2ef0*/  @!P0 LDG.E.U16.CONSTANT R20, desc[UR6][R26.64] ;  /* 0x000000061a148981 */ /* 0x000ee8000c1e9500 */
[----:B------:R-:W4:Y:S01]  /*2f00*/  @!P1 LDG.E.U16.CONSTANT R24, desc[UR6][R26.64+0x2] ;  /* 0x000002061a189981 */ /* 0x000f22000c1e9500 */
[----:B------:R-:W-:Y:S01]  /*2f10*/  IADD3 R22, P2, R22, UR8, RZ ;  /* 0x0000000816167c10 */ /* 0x000fe2000ff5e0ff */
[----:B---3--:R-:W-:Y:S02]  /*2f20*/  @!P0 IMAD.U32 R20, R20, 0x10000, RZ ;  /* 0x0001000014148824 */ /* 0x008fe400078e00ff */
[----:B----4-:R-:W-:Y:S02]  /*2f30*/  @!P1 IMAD.U32 R24, R24, 0x10000, RZ ;  /* 0x0001000018189824 */ /* 0x010fe400078e00ff */
[----:B-----5:R-:W-:Y:S01]  /*2f40*/  @!P0 FMUL R23, R20, R2 ;  /* 0x0000000214178220 */ /* 0x020fe20000400000 */
        /* <DEDUP_REMOVED lines=10> */
.L_x_258:
[----:B------:R-:W-:Y:S05]  /*2ff0*/  BSYNC B0 ;  /* 0x0000000000007941 */ /* 0x000fea0003800000 */
.L_x_257:
[C---:B---3--:R-:W-:Y:S01]  /*3000*/  LEA R27, P0, R10.reuse, R3, 0x6 ;  /* 0x000000030a1b7211 */ /* 0x048fe200078030ff */
[----:B------:R-:W-:Y:S01]  /*3010*/  BSSY B0, `(.L_x_259) ;  /* 0x000002d000007945 */ /* 0x000fe20003800000 */
[----:B------:R-:W-:Y:S02]  /*3020*/  MOV R18, 0x400 ;  /* 0x0000040000127802 */ /* 0x000fe40000000f00 */
[----:B------:R-:W-:Y:S02]  /*3030*/  IADD3 R27, P1, R27, 0x39, RZ ;  /* 0x000000391b1b7810 */ /* 0x000fe40007f3e0ff */
[----:B01----:R-:W-:Y:S02]  /*3040*/  LEA.HI.X R20, R10, RZ, R12, 0x6, P0 ;  /* 0x000000ff0a147211 */ /* 0x003fe400000f340c */
[----:B------:R-:W-:-:S03]  /*3050*/  ISETP.GE.U32.AND P0, PT, R27, UR4, PT ;  /* 0x000000041b007c0c */ /* 0x000fc6000bf06070 */
        /* <DEDUP_REMOVED lines=37> */
[----:B------:R-:W-:Y:S02]  /*32b0*/  @!P0 PRMT R16, R16, 0x5410, R27 ;  /* 0x0000541010108816 */ /* 0x000fe4000000001b */
[----:B------:R-:W-:Y:S01]  /*32c0*/  @!P1 PRMT R21, R21, 0x5410, R30 ;  /* 0x0000541015159816 */ /* 0x000fe2000000001e */
[----:B------:R0:W-:Y:S06]  /*32d0*/  @!P1 STG.E.U16 desc[UR6][R22.64+0x2], R30 ;  /* 0x0000021e16009986 */ /* 0x0001ec000c101506 */
.L_x_260:
[----:B------:R-:W-:Y:S05]  /*32e0*/  BSYNC B0 ;  /* 0x0000000000007941 */ /* 0x000fea0003800000 */
.L_x_259:
[----:B------:R-:W-:Y:S01]  /*32f0*/  IMAD.SHL.U32 R20, R0, 0x2, RZ ;  /* 0x0000000200147824 */ /* 0x000fe200078e00ff */
[----:B------:R-:W-:Y:S01]  /*3300*/  ULDC.64 UR10, c[0x0][0x248] ;  /* 0x00009200000a7ab9 */ /* 0x000fe20000000a00 */
[----:B0-----:R-:W-:Y:S01]  /*3310*/  VIADD R23, R18, 0x10 ;  /* 0x0000001012177836 */ /* 0x001fe20000000000 */
[C---:B------:R-:W-:Y:S01]  /*3320*/  SHF.R.U64 R18, R0.reuse, 0x5, RZ ;  /* 0x0000000500127819 */ /* 0x040fe200000012ff */
[----:B------:R-:W-:Y:S01]  /*3330*/  IMAD.SHL.U32 R24, R0, 0x4, RZ ;  /* 0x0000000400187824 */ /* 0x000fe200078e00ff */
[----:B------:R-:W-:Y:S01]  /*3340*/  LOP3.LUT R22, R20, 0x3e, RZ, 0xc0, !PT ;  /* 0x0000003e14167812 */ /* 0x000fe200078ec0ff */
[----:B------:R-:W-:Y:S01]  /*3350*/  BSSY B0, `(.L_x_261) ;  /* 0x000002b000007945 */ /* 0x000fe20003800000 */
[----:B------:R-:W-:Y:S02]  /*3360*/  LOP3.LUT R20, R0, 0x1f, RZ, 0xc0, !PT ;  /* 0x0000001f00147812 */ /* 0x000fe400078ec0ff */
[----:B--2---:R-:W-:Y:S02]  /*3370*/  LEA R27, R8, R23, 0x18 ;  /* 0x00000017081b7211 */ /* 0x004fe400078ec0ff */
[----:B------:R-:W-:-:S02]  /*3380*/  LEA R22, P0, R10, R22, 0x6 ;  /* 0x000000160a167211 */ /* 0x000fc400078030ff */
[----:B------:R-:W-:Y:S01]  /*3390*/  LOP3.LUT R24, R24, 0x7c, RZ, 0xc0, !PT ;  /* 0x0000007c18187812 */ /* 0x000fe200078ec0ff */
[--C-:B------:R-:W-:Y:S01]  /*33a0*/  IMAD R20, R20, 0x84, R27.reuse ;  /* 0x0000008414147824 */ /* 0x100fe200078e021b */
[----:B------:R-:W-:Y:S01]  /*33b0*/  LEA.HI.X R23, R10, RZ, R12, 0x6, P0 ;  /* 0x000000ff0a177211 */ /* 0x000fe200000f340c */
[C---:B------:R-:W-:Y:S01]  /*33c0*/  IMAD R12, R18.reuse, 0x84, R27 ;  /* 0x00000084120c7824 */ /* 0x040fe200078e021b */
[C---:B------:R-:W-:Y:S01]  /*33d0*/  LEA R27, P1, R18.reuse, R5, 0x1 ;  /* 0x00000005121b7211 */ /* 0x040fe200078208ff */
[----:B------:R-:W-:Y:S01]  /*33e0*/  IMAD R10, R18, 0x4, R20 ;  /* 0x00000004120a7824 */ /* 0x000fe200078e0214 */
[----:B------:R-:W-:Y:S01]  /*33f0*/  IADD3 R20, P2, R3, 0x10, RZ ;  /* 0x0000001003147810 */ /* 0x000fe20007f5e0ff */
[----:B------:R-:W-:Y:S01]  /*3400*/  IMAD.IADD R12, R12, 0x1, R24 ;  /* 0x000000010c0c7824 */ /* 0x000fe200078e0218 */
[----:B------:R-:W-:Y:S02]  /*3410*/  ISETP.GE.U32.AND P0, PT, R27, UR10, PT ;  /* 0x0000000a1b007c0c */ /* 0x000fe4000bf06070 */
[----:B------:R-:W-:Y:S01]  /*3420*/  LEA.HI.X R18, R18, R4, RZ, 0x1, P1 ;  /* 0x0000000412127211 */ /* 0x000fe200008f0cff */
[----:B------:R0:W-:Y:S01]  /*3430*/  STS [R10], R25 ;  /* 0x000000190a007388 */ /* 0x0001e20000000800 */
[----:B------:R-:W-:-:S02]  /*3440*/  IADD3 R28, P1, R3, 0x8, RZ ;  /* 0x00000008031c7810 */ /* 0x000fc40007f3e0ff */
[----:B------:R-:W-:Y:S01]  /*3450*/  ISETP.GE.U32.AND.EX P0, PT, R18, UR11, PT, P0 ;  /* 0x0000000b12007c0c */ /* 0x000fe2000bf06100 */
[----:B------:R0:W-:Y:S04]  /*3460*/  STS [R10+0x10], R29 ;  /* 0x0000101d0a007388 */ /* 0x0001e80000000800 */
[----:B------:R0:W-:Y:S04]  /*3470*/  STS [R10+0x20], R31 ;  /* 0x0000201f0a007388 */ /* 0x0001e80000000800 */
[----:B------:R0:W-:Y:S04]  /*3480*/  STS [R10+0x30], R33 ;  /* 0x000030210a007388 */ /* 0x0001e80000000800 */
[----:B------:R0:W-:Y:S04]  /*3490*/  STS [R10+0x40], R35 ;  /* 0x000040230a007388 */ /* 0x0001e80000000800 */
[----:B------:R0:W-:Y:S04]  /*34a0*/  STS [R10+0x50], R37 ;  /* 0x000050250a007388 */ /* 0x0001e80000000800 */
[----:B------:R0:W-:Y:S04]  /*34b0*/  STS [R10+0x60], R14 ;  /* 0x0000600e0a007388 */ /* 0x0001e80000000800 */
[----:B------:R0:W-:Y:S01]  /*34c0*/  STS [R10+0x70], R16 ;  /* 0x000070100a007388 */ /* 0x0001e20000000800 */
[----:B------:R-:W-:Y:S06]  /*34d0*/  BAR.SYNC.DEFER_BLOCKING 0x0 ;  /* 0x0000000000007b1d */ /* 0x000fec0000010000 */
[----:B------:R-:W-:Y:S05]  /*34e0*/  @P0 BRA `(.L_x_262) ;  /* 0x0000000000440947 */ /* 0x000fea0003800000 */
[C---:B0-----:R-:W-:Y:S01]  /*34f0*/  IADD3 R14, P4, R22.reuse, 0x1, RZ ;  /* 0x00000001160e7810 */ /* 0x041fe20007f9e0ff */
[----:B------:R-:W-:Y:S01]  /*3500*/  ULDC.64 UR8, c[0x0][0x228] ;  /* 0x00008a0000087ab9 */ /* 0x000fe20000000a00 */
[----:B------:R-:W-:Y:S02]  /*3510*/  ISETP.GE.U32.AND P0, PT, R22, UR4, PT ;  /* 0x0000000416007c0c */ /* 0x000fe4000bf06070 */
[----:B------:R-:W-:Y:S01]  /*3520*/  ISETP.GE.U32.AND P3, PT, R14, UR4, PT ;  /* 0x000000040e007c0c */ /* 0x000fe2000bf66070 */
[----:B------:R-:W-:Y:S01]  /*3530*/  IMAD.X R14, RZ, RZ, R23, P4 ;  /* 0x000000ffff0e7224 */ /* 0x000fe200020e0617 */
[----:B------:R-:W-:-:S04]  /*3540*/  ISETP.GE.U32.AND.EX P0, PT, R23, UR5, PT, P0 ;  /* 0x0000000517007c0c */ /* 0x000fc8000bf06100 */
[----:B------:R-:W-:Y:S01]  /*3550*/  ISETP.GE.U32.AND.EX P3, PT, R14, UR5, PT, P3 ;  /* 0x000000050e007c0c */ /* 0x000fe2000bf66130 */
[----:B------:R-:W-:-:S04]  /*3560*/  IMAD R14, R18, UR4, RZ ;  /* 0x00000004120e7c24 */ /* 0x000fc8000f8e02ff */
[C---:B------:R-:W-:Y:S02]  /*3570*/  IMAD R25, R27.reuse, UR5, R14 ;  /* 0x000000051b197c24 */ /* 0x040fe4000f8e020e */
[----:B------:R-:W-:Y:S02]  /*3580*/  IMAD.WIDE.U32 R26, R27, UR4, R22 ;  /* 0x000000041b1a7c25 */ /* 0x000fe4000f8e0016 */
[----:B------:R-:W0:Y:S02]  /*3590*/  @!P0 LDS.U16 R29, [R12] ;  /* 0x000000000c1d8984 */ /* 0x000e240000000400 */
[----:B------:R-:W-:Y:S01]  /*35a0*/  IMAD.IADD R25, R27, 0x1, R25 ;  /* 0x000000011b197824 */ /* 0x000fe200078e0219 */
[C---:B------:R-:W-:Y:S01]  /*35b0*/  LEA R24, P4, R26.reuse, UR8, 0x1 ;  /* 0x000000081a187c11 */ /* 0x040fe2000f8808ff */
[----:B------:R-:W1:Y:S03]  /*35c0*/  @!P3 LDS.U16 R31, [R12+0x2] ;  /* 0x000002000c1fb984 */ /* 0x000e660000000400 */
[----:B------:R-:W-:-:S05]  /*35d0*/  LEA.HI.X R25, R26, UR9, R25, 0x1, P4 ;  /* 0x000000091a197c11 */ /* 0x000fca000a0f0c19 */
[----:B0-----:R2:W-:Y:S04]  /*35e0*/  @!P0 STG.E.U16 desc[UR6][R24.64], R29 ;  /* 0x0000001d18008986 */ /* 0x0015e8000c101506 */
[----:B-1----:R2:W-:Y:S02]  /*35f0*/  @!P3 STG.E.U16 desc[UR6][R24.64+0x2], R31 ;  /* 0x0000021f1800b986 */ /* 0x0025e4000c101506 */
.L_x_262:
[----:B------:R-:W-:Y:S05]  /*3600*/  BSYNC B0 ;  /* 0x0000000000007941 */ /* 0x000fea0003800000 */
.L_x_261:
[-C--:B0-2---:R-:W-:Y:S01]  /*3610*/  IADD3 R25, P0, R28, R5.reuse, RZ ;  /* 0x000000051c197210 */ /* 0x085fe20007f1e0ff */
[----:B------:R-:W-:Y:S01]  /*3620*/  IMAD.X R27, RZ, RZ, RZ, P1 ;  /* 0x000000ffff1b7224 */ /* 0x000fe200008e06ff */
[----:B------:R-:W-:Y:S01]  /*3630*/  IADD3 R14, P6, R3, 0x18, RZ ;  /* 0x00000018030e7810 */ /* 0x000fe20007fde0ff */
[----:B------:R-:W-:Y:S01]  /*3640*/  IMAD.X R29, RZ, RZ, RZ, P2 ;  /* 0x000000ffff1d7224 */ /* 0x000fe200010e06ff */
[----:B------:R-:W-:Y:S01]  /*3650*/  ISETP.GE.U32.AND P2, PT, R25, UR10, PT ;  /* 0x0000000a19007c0c */ /* 0x000fe2000bf46070 */
[--C-:B------:R-:W-:Y:S01]  /*3660*/  IMAD.X R27, R27, 0x1, R4.reuse, P0 ;  /* 0x000000011b1b7824 */ /* 0x100fe200000e0604 */
[-C--:B------:R-:W-:Y:S01]  /*3670*/  IADD3 R35, P4, R20, R5.reuse, RZ ;  /* 0x0000000514237210 */ /* 0x080fe20007f9e0ff */
[----:B------:R-:W-:Y:S01]  /*3680*/  IMAD.X R31, RZ, RZ, RZ, P6 ;  /* 0x000000ffff1f7224 */ /* 0x000fe200030e06ff */
[----:B------:R-:W-:Y:S01]  /*3690*/  IADD3 R33, P5, R14, R5, RZ ;  /* 0x000000050e217210 */ /* 0x000fe20007fbe0ff */
[----:B------:R-:W-:Y:S01]  /*36a0*/  BSSY B0, `(.L_x_263) ;  /* 0x000001e000007945 */ /* 0x000fe20003800000 */
[----:B------:R-:W-:Y:S01]  /*36b0*/  ISETP.GE.U32.AND.EX P2, PT, R27, UR11, PT, P2 ;  /* 0x0000000b1b007c0c */ /* 0x000fe2000bf46120 */
[--C-:B------:R-:W-:Y:S01]  /*36c0*/  IMAD.X R20, R29, 0x1, R4.reuse, P4 ;  /* 0x000000011d147824 */ /* 0x100fe200020e0604 */
[----:B------:R-:W-:Y:S01]  /*36d0*/  ISETP.GE.U32.AND P1, PT, R35, UR10, PT ;  /* 0x0000000a23007c0c */ /* 0x000fe2000bf26070 */
[----:B------:R-:W-:Y:S01]  /*36e0*/  IMAD.X R16, R31, 0x1, R4, P5 ;  /* 0x000000011f107824 */ /* 0x000fe200028e0604 */
[----:B------:R-:W-:-:S02]  /*36f0*/  ISETP.GE.U32.AND P0, PT, R33, UR10, PT ;  /* 0x0000000a21007c0c */ /* 0x000fc4000bf06070 */
[C---:B------:R-:W-:Y:S02]  /*3700*/  IADD3 R18, P3, R3.reuse, 0x20, RZ ;  /* 0x0000002003127810 */ /* 0x040fe40007f7e0ff */
[----:B------:R-:W-:Y:S02]  /*3710*/  IADD3 R14, P4, R3, 0x28, RZ ;  /* 0x00000028030e7810 */ /* 0x000fe40007f9e0ff */
[----:B------:R-:W-:Y:S02]  /*3720*/  ISETP.GE.U32.AND.EX P1, PT, R20, UR11, PT, P1 ;  /* 0x0000000b14007c0c */ /* 0x000fe4000bf26110 */
[----:B------:R-:W-:Y:S01]  /*3730*/  ISETP.GE.U32.AND.EX P0, PT, R16, UR11, PT, P0 ;  /* 0x0000000b10007c0c */ /* 0x000fe2000bf06100 */
[----:B------:R-:W-:-:S12]  /*3740*/  @P2 BRA `(.L_x_264) ;  /* 0x00000000004c2947 */ /* 0x000fd80003800000 */
[C---:B------:R-:W-:Y:S01]  /*3750*/  IADD3 R24, P6, R22.reuse, 0x1, RZ ;  /* 0x0000000116187810 */ /* 0x040fe20007fde0ff */
[----:B------:R-:W-:Y:S01]  /*3760*/  IMAD.MOV.U32 R26, RZ, RZ, R22 ;  /* 0x000000ffff1a7224 */ /* 0x000fe200078e0016 */
[----:B------:R-:W-:Y:S01]  /*3770*/  ISETP.GE.U32.AND P2, PT, R22, UR4, PT ;  /* 0x0000000416007c0c */ /* 0x000fe2000bf46070 */
[----:B------:R-:W-:Y:S01]  /*3780*/  ULDC.64 UR8, c[0x0][0x228] ;  /* 0x00008a0000087ab9 */ /* 0x000fe20000000a00 */
[----:B------:R-:W-:Y:S01]  /*3790*/  ISETP.GE.U32.AND P5, PT, R24, UR4, PT ;  /* 0x0000000418007c0c */ /* 0x000fe2000bfa6070 */
[----:B------:R-:W-:Y:S01]  /*37a0*/  IMAD.X R24, RZ, RZ, R23, P6 ;  /* 0x000000ffff187224 */ /* 0x000fe200030e0617 */
[----:B------:R-:W-:-:S04]  /*37b0*/  ISETP.GE.U32.AND.EX P2, PT, R23, UR5, PT, P2 ;  /* 0x0000000517007c0c */ /* 0x000fc8000bf46120 */
[----:B------:R-:W-:Y:S01]  /*37c0*/  ISETP.GE.U32.AND.EX P5, PT, R24, UR5, PT, P5 ;  /* 0x0000000518007c0c */ /* 0x000fe2000bfa6150 */
[----:B------:R-:W-:Y:S02]  /*37d0*/  IMAD R24, R27, UR4, RZ ;  /* 0x000000041b187c24 */ /* 0x000fe4000f8e02ff */
[----:B------:R-:W-:Y:S02]  /*37e0*/  IMAD.MOV.U32 R27, RZ, RZ, R23 ;  /* 0x000000ffff1b7224 */ /* 0x000fe400078e0017 */
[C---:B------:R-:W-:Y:S02]  /*37f0*/  IMAD R24, R25.reuse, UR5, R24 ;  /* 0x0000000519187c24 */ /* 0x040fe4000f8e0218 */
[----:B------:R-:W-:Y:S02]  /*3800*/  IMAD.WIDE.U32 R26, R25, UR4, R26 ;  /* 0x00000004191a7c25 */ /* 0x000fe4000f8e001a */
[----:B------:R-:W0:Y:S02]  /*3810*/  @!P2 LDS.U16 R28, [R12+0x210] ;  /* 0x000210000c1ca984 */ /* 0x000e240000000400 */
[----:B------:R-:W-:Y:S01]  /*3820*/  IMAD.IADD R25, R27, 0x1, R24 ;  /* 0x000000011b197824 */ /* 0x000fe200078e0218 */
[C---:B------:R-:W-:Y:S01]  /*3830*/  LEA R24, P6, R26.reuse, UR8, 0x1 ;  /* 0x000000081a187c11 */ /* 0x040fe2000f8c08ff */
[----:B------:R-:W1:Y:S03]  /*3840*/  @!P5 LDS.U16 R37, [R12+0x212] ;  /* 0x000212000c25d984 */ /* 0x000e660000000400 */
[----:B------:R-:W-:-:S05]  /*3850*/  LEA.HI.X R25, R26, UR9, R25, 0x1, P6 ;  /* 0x000000091a197c11 */ /* 0x000fca000b0f0c19 */
[----:B0-----:R0:W-:Y:S04]  /*3860*/  @!P2 STG.E.U16 desc[UR6][R24.64], R28 ;  /* 0x0000001c1800a986 */ /* 0x0011e8000c101506 */
[----:B-1----:R0:W-:Y:S02]  /*3870*/  @!P5 STG.E.U16 desc[UR6][R24.64+0x2], R37 ;  /* 0x000002251800d986 */ /* 0x0021e4000c101506 */
.L_x_264:
[----:B------:R-:W-:Y:S05]  /*3880*/  BSYNC B0 ;  /* 0x0000000000007941 */ /* 0x000fea0003800000 */
.L_x_263:
[----:B------:R-:W-:Y:S04]  /*3890*/  BSSY B0, `(.L_x_265) ;  /* 0x0000015000007945 */ /* 0x000fe80003800000 */
[----:B------:R-:W-:Y:S05]  /*38a0*/  @P1 BRA `(.L_x_266) ;  /* 0x00000000004c1947 */ /* 0x000fea0003800000 */
[----:B0-----:R-:W-:Y:S01]  /*38b0*/  IADD3 R24, P5, R22, 0x1, RZ ;  /* 0x0000000116187810 */ /* 0x001fe20007fbe0ff */
[----:B------:R-:W-:Y:S01]  /*38c0*/  IMAD R20, R20, UR4, RZ ;  /* 0x0000000414147c24 */ /* 0x000fe2000f8e02ff */
[----:B------:R-:W-:Y:S01]  /*38d0*/  ISETP.GE.U32.AND P1, PT, R22, UR4, PT ;  /* 0x0000000416007c0c */ /* 0x000fe2000bf26070 */
[----:B------:R-:W-:Y:S01]  /*38e0*/  IMAD.MOV.U32 R26, RZ, RZ, R22 ;  /* 0x000000ffff1a7224 */ /* 0x000fe200078e0016 */
[----:B------:R-:W-:Y:S01]  /*38f0*/  ISETP.GE.U32.AND P2, PT, R24, UR4, PT ;  /* 0x0000000418007c0c */ /* 0x000fe2000bf46070 */
[--C-:B------:R-:W-:Y:S01]  /*3900*/  IMAD.X R24, RZ, RZ, R23.reuse, P5 ;  /* 0x000000ffff187224 */ /* 0x100fe200028e0617 */
[----:B------:R-:W-:Y:S01]  /*3910*/  ISETP.GE.U32.AND.EX P1, PT, R23, UR5, PT, P1 ;  /* 0x0000000517007c0c */ /* 0x000fe2000bf26110 */
[----:B------:R-:W-:Y:S01]  /*3920*/  IMAD.MOV.U32 R27, RZ, RZ, R23 ;  /* 0x000000ffff1b7224 */ /* 0x000fe200078e0017 */
[----:B------:R-:W-:Y:S01]  /*3930*/  ULDC.64 UR8, c[0x0][0x228] ;  /* 0x00008a0000087ab9 */ /* 0x000fe20000000a00 */
[C---:B------:R-:W-:Y:S01]  /*3940*/  IMAD R25, R35.reuse, UR5, R20 ;  /* 0x0000000523197c24 */ /* 0x040fe2000f8e0214 */
[----:B------:R-:W-:Y:S01]  /*3950*/  ISETP.GE.U32.AND.EX P2, PT, R24, UR5, PT, P2 ;  /* 0x0000000518007c0c */ /* 0x000fe2000bf46120 */
[----:B------:R-:W-:-:S04]  /*3960*/  IMAD.WIDE.U32 R26, R35, UR4, R26 ;  /* 0x00000004231a7c25 */ /* 0x000fc8000f8e001a */
[----:B------:R-:W-:Y:S01]  /*3970*/  IMAD.IADD R25, R27, 0x1, R25 ;  /* 0x000000011b197824 */ /* 0x000fe200078e0219 */
[----:B------:R-:W-:-:S03]  /*3980*/  LEA R24, P5, R26, UR8, 0x1 ;  /* 0x000000081a187c11 */ /* 0x000fc6000f8a08ff */
[----:B------:R-:W0:Y:S01]  /*3990*/  @!P1 LDS.U16 R28, [R12+0x420] ;  /* 0x000420000c1c9984 */ /* 0x000e220000000400 */
[----:B------:R-:W-:-:S03]  /*39a0*/  LEA.HI.X R25, R26, UR9, R25, 0x1, P5 ;  /* 0x000000091a197c11 */ /* 0x000fc6000a8f0c19 */
[----:B------:R-:W1:Y:S04]  /*39b0*/  @!P2 LDS.U16 R37, [R12+0x422] ;  /* 0x000422000c25a984 */ /* 0x000e680000000400 */
[----:B0-----:R2:W-:Y:S04]  /*39c0*/  @!P1 STG.E.U16 desc[UR6][R24.64], R28 ;  /* 0x0000001c18009986 */ /* 0x0015e8000c101506 */
[----:B-1----:R2:W-:Y:S02]  /*39d0*/  @!P2 STG.E.U16 desc[UR6][R24.64+0x2], R37 ;  /* 0x000002251800a986 */ /* 0x0025e4000c101506 */
.L_x_266:
[----:B------:R-:W-:Y:S05]  /*39e0*/  BSYNC B0 ;  /* 0x0000000000007941 */ /* 0x000fea0003800000 */
.L_x_265:
[----:B------:R-:W-:Y:S04]  /*39f0*/  BSSY B0, `(.L_x_267) ;  /* 0x0000015000007945 */ /* 0x000fe80003800000 */
[----:B------:R-:W-:Y:S05]  /*3a00*/  @P0 BRA `(.L_x_268) ;  /* 0x00000000004c0947 */ /* 0x000fea0003800000 */
[----:B------:R-:W-:Y:S01]  /*3a10*/  IADD3 R20, P2, R22, 0x1, RZ ;  /* 0x0000000116147810 */ /* 0x000fe20007f5e0ff */
        /* <DEDUP_REMOVED lines=8> */
[C---:B0-2---:R-:W-:Y:S01]  /*3aa0*/  IMAD R25, R33.reuse, UR5, R16 ;  /* 0x0000000521197c24 */ /* 0x045fe2000f8e0210 */
        /* <DEDUP_REMOVED lines=9> */
.L_x_268:
[----:B------:R-:W-:Y:S05]  /*3b40*/  BSYNC B0 ;  /* 0x0000000000007941 */ /* 0x000fea0003800000 */
.L_x_267:
[-C--:B0-23--:R-:W-:Y:S01]  /*3b50*/  IADD3 R25, P0, R18, R5.reuse, RZ ;  /* 0x0000000512197210 */ /* 0x08dfe20007f1e0ff */
[----:B------:R-:W-:Y:S01]  /*3b60*/  IMAD.X R33, RZ, RZ, RZ, P3 ;  /* 0x000000ffff217224 */ /* 0x000fe200018e06ff */
[----:B------:R-:W-:Y:S01]  /*3b70*/  IADD3 R18, P3, R14, R5, RZ ;  /* 0x000000050e127210 */ /* 0x000fe20007f7e0ff */
[----:B------:R-:W-:Y:S01]  /*3b80*/  IMAD.X R35, RZ, RZ, RZ, P4 ;  /* 0x000000ffff237224 */ /* 0x000fe200020e06ff */
[----:B------:R-:W-:Y:S01]  /*3b90*/  ISETP.GE.U32.AND P2, PT, R25, UR10, PT ;  /* 0x0000000a19007c0c */ /* 0x000fe2000bf46070 */
[--C-:B------:R-:W-:Y:S01]  /*3ba0*/  IMAD.X R24, R33, 0x1, R4.reuse, P0 ;  /* 0x0000000121187824 */ /* 0x100fe200000e0604 */
[----:B------:R-:W-:Y:S01]  /*3bb0*/  IADD3 R16, P5, R3, 0x30, RZ ;  /* 0x0000003003107810 */ /* 0x000fe20007fbe0ff */
[----:B------:R-:W-:Y:S01]  /*3bc0*/  IMAD.X R32, R35, 0x1, R4, P3 ;  /* 0x0000000123207824 */ /* 0x000fe200018e0604 */
[----:B------:R-:W-:Y:S01]  /*3bd0*/  ISETP.GE.U32.AND P1, PT, R18, UR10, PT ;  /* 0x0000000a12007c0c */ /* 0x000fe2000bf26070 */
[----:B------:R-:W-:Y:S01]  /*3be0*/  BSSY B0, `(.L_x_269) ;  /* 0x0000019000007945 */ /* 0x000fe20003800000 */
[----:B------:R-:W-:-:S02]  /*3bf0*/  ISETP.GE.U32.AND.EX P2, PT, R24, UR11, PT, P2 ;  /* 0x0000000b18007c0c */ /* 0x000fc4000bf46120 */
[----:B------:R-:W-:Y:S02]  /*3c00*/  IADD3 R28, P4, R16, R5, RZ ;  /* 0x00000005101c7210 */ /* 0x000fe40007f9e0ff */
[----:B------:R-:W-:Y:S02]  /*3c10*/  ISETP.GE.U32.AND.EX P1, PT, R32, UR11, PT, P1 ;  /* 0x0000000b20007c0c */ /* 0x000fe4000bf26110 */
[----:B------:R-:W-:-:S07]  /*3c20*/  ISETP.GE.U32.AND P0, PT, R28, UR10, PT ;  /* 0x0000000a1c007c0c */ /* 0x000fce000bf06070 */
[----:B------:R-:W-:Y:S06]  /*3c30*/  @P2 BRA `(.L_x_270) ;  /* 0x00000000004c2947 */ /* 0x000fec0003800000 */
        /* <DEDUP_REMOVED lines=19> */
.L_x_270:
[----:B------:R-:W-:Y:S05]  /*3d70*/  BSYNC B0 ;  /* 0x0000000000007941 */ /* 0x000fea0003800000 */
.L_x_269:
[----:B0-----:R-:W-:Y:S01]  /*3d80*/  IMAD.X R37, RZ, RZ, RZ, P5 ;  /* 0x000000ffff257224 */ /* 0x001fe200028e06ff */
[----:B------:R-:W-:Y:S03]  /*3d90*/  BSSY B0, `(.L_x_271) ;  /* 0x0000016000007945 */ /* 0x000fe60003800000 */
[----:B------:R-:W-:Y:S01]  /*3da0*/  IMAD.X R34, R37, 0x1, R4, P4 ;  /* 0x0000000125227824 */ /* 0x000fe200020e0604 */
        /* <DEDUP_REMOVED lines=10> */
[----:B------:R-:W-:Y:S01]  /*3e50*/  IMAD R25, R18, UR5, R25 ;  /* 0x0000000512197c24 */ /* 0x000fe2000f8e0219 */
        /* <DEDUP_REMOVED lines=9> */
.L_x_272:
[----:B------:R-:W-:Y:S05]  /*3ef0*/  BSYNC B0 ;  /* 0x0000000000007941 */ /* 0x000fea0003800000 */
.L_x_271:
[----:B------:R-:W-:Y:S01]  /*3f00*/  ISETP.GE.U32.AND.EX P0, PT, R34, UR11, PT, P0 ;  /* 0x0000000b22007c0c */ /* 0x000fe2000bf06100 */
[----:B------:R-:W-:Y:S01]  /*3f10*/  BSSY B0, `(.L_x_273) ;  /* 0x0000017000007945 */ /* 0x000fe20003800000 */
[----:B------:R-:W-:-:S04]  /*3f20*/  IADD3 R18, P2, R3, 0x38, RZ ;  /* 0x0000003803127810 */ /* 0x000fc80007f5e0ff */
[----:B0-----:R-:W-:-:S07]  /*3f30*/  IADD3 R20, P3, R18, R5, RZ ;  /* 0x0000000512147210 */ /* 0x001fce0007f7e0ff */
[----:B------:R-:W-:Y:S06]  /*3f40*/  @P0 BRA `(.L_x_274) ;  /* 0x00000000004c0947 */ /* 0x000fec0003800000 */
[----:B------:R-:W-:Y:S01]  /*3f50*/  IADD3 R24, P4, R22, 0x1, RZ ;  /* 0x0000000116187810 */ /* 0x000fe20007f9e0ff */
[----:B------:R-:W-:Y:S01]  /*3f60*/  IMAD R25, R34, UR4, RZ ;  /* 0x0000000422197c24 */ /* 0x000fe2000f8e02ff */
[----:B------:R-:W-:Y:S01]  /*3f70*/  ISETP.GE.U32.AND P0, PT, R22, UR4, PT ;  /* 0x0000000416007c0c */ /* 0x000fe2000bf06070 */
[----:B------:R-:W-:Y:S01]  /*3f80*/  ULDC.64 UR8, c[0x0][0x228] ;  /* 0x00008a0000087ab9 */ /* 0x000fe20000000a00 */
[----:B------:R-:W-:Y:S01]  /*3f90*/  ISETP.GE.U32.AND P1, PT, R24, UR4, PT ;  /* 0x0000000418007c0c */ /* 0x000fe2000bf26070 */
[----:B------:R-:W-:Y:S01]  /*3fa0*/  IMAD.X R24, RZ, RZ, R23, P4 ;  /* 0x000000ffff187224 */ /* 0x000fe200020e0617 */
[----:B------:R-:W-:Y:S01]  /*3fb0*/  ISETP.GE.U32.AND.EX P0, PT, R23, UR5, PT, P0 ;  /* 0x0000000517007c0c */ /* 0x000fe2000bf06100 */
[----:B------:R-:W-:Y:S02]  /*3fc0*/  IMAD R27, R28, UR5, R25 ;  /* 0x000000051c1b7c24 */ /* 0x000fe4000f8e0219 */
[----:B------:R-:W-:Y:S01]  /*3fd0*/  IMAD.MOV.U32 R25, RZ, RZ, R23 ;  /* 0x000000ffff197224 */ /* 0x000fe200078e0017 */
[----:B------:R-:W-:Y:S01]  /*3fe0*/  ISETP.GE.U32.AND.EX P1, PT, R24, UR5, PT, P1 ;  /* 0x0000000518007c0c */ /* 0x000fe2000bf26110 */
[----:B------:R-:W-:-:S04]  /*3ff0*/  IMAD.MOV.U32 R24, RZ, RZ, R22 ;  /* 0x000000ffff187224 */ /* 0x000fc800078e0016 */
[----:B------:R-:W-:-:S04]  /*4000*/  IMAD.WIDE.U32 R24, R28, UR4, R24 ;  /* 0x000000041c187c25 */ /* 0x000fc8000f8e0018 */
[----:B------:R-:W0:Y:S01]  /*4010*/  @!P0 LDS.U16 R30, [R12+0xc60] ;  /* 0x000c60000c1e8984 */ /* 0x000e220000000400 */
[----:B------:R-:W-:Y:S01]  /*4020*/  IMAD.IADD R25, R25, 0x1, R27 ;  /* 0x0000000119197824 */ /* 0x000fe200078e021b */
[C---:B------:R-:W-:Y:S02]  /*4030*/  LEA R26, P4, R24.reuse, UR8, 0x1 ;  /* 0x00000008181a7c11 */ /* 0x040fe4000f8808ff */
[----:B------:R-:W1:Y:S02]  /*4040*/  @!P1 LDS.U16 R32, [R12+0xc62] ;  /* 0x000c62000c209984 */ /* 0x000e640000000400 */
[----:B------:R-:W-:-:S05]  /*4050*/  LEA.HI.X R27, R24, UR9, R25, 0x1, P4 ;  /* 0x00000009181b7c11 */ /* 0x000fca000a0f0c19 */
[----:B0-----:R0:W-:Y:S04]  /*4060*/  @!P0 STG.E.U16 desc[UR6][R26.64], R30 ;  /* 0x0000001e1a008986 */ /* 0x0011e8000c101506 */
[----:B-1----:R0:W-:Y:S02]  /*4070*/  @!P1 STG.E.U16 desc[UR6][R26.64+0x2], R32 ;  /* 0x000002201a009986 */ /* 0x0021e4000c101506 */
.L_x_274:
[----:B------:R-:W-:Y:S05]  /*4080*/  BSYNC B0 ;  /* 0x0000000000007941 */ /* 0x000fea0003800000 */
.L_x_273:
[----:B------:R-:W-:Y:S01]  /*4090*/  IMAD.X R28, RZ, RZ, RZ, P2 ;  /* 0x000000ffff1c7224 */ /* 0x000fe200010e06ff */
[----:B------:R-:W-:Y:S01]  /*40a0*/  ISETP.GE.U32.AND P0, PT, R20, UR10, PT ;  /* 0x0000000a14007c0c */ /* 0x000fe2000bf06070 */
[----:B------:R-:W-:Y:S02]  /*40b0*/  BSSY B0, `(.L_x_275) ;  /* 0x0000017000007945 */ /* 0x000fe40003800000 */
[----:B------:R-:W-:-:S05]  /*40c0*/  IMAD.X R25, R28, 0x1, R4, P3 ;  /* 0x000000011c197824 */ /* 0x000fca00018e0604 */
[----:B------:R-:W-:-:S13]  /*40d0*/  ISETP.GE.U32.AND.EX P0, PT, R25, UR11, PT, P0 ;  /* 0x0000000b19007c0c */ /* 0x000fda000bf06100 */
[----:B------:R-:W-:Y:S05]  /*40e0*/  @P0 BRA `(.L_x_276) ;  /* 0x00000000004c0947 */ /* 0x000fea0003800000 */
[C---:B------:R-:W-:Y:S01]  /*40f0*/  IADD3 R24, P2, R22.reuse, 0x1, RZ ;  /* 0x0000000116187810 */ /* 0x040fe20007f5e0ff */
[----:B------:R-:W-:Y:S01]  /*4100*/  IMAD R25, R25, UR4, RZ ;  /* 0x0000000419197c24 */ /* 0x000fe2000f8e02ff */
[----:B------:R-:W-:Y:S01]  /*4110*/  ISETP.GE.U32.AND P0, PT, R22, UR4, PT ;  /* 0x0000000416007c0c */ /* 0x000fe2000bf06070 */
[----:B------:R-:W-:Y:S01]  /*4120*/  ULDC.64 UR8, c[0x0][0x228] ;  /* 0x00008a0000087ab9 */ /* 0x000fe20000000a00 */
[----:B------:R-:W-:Y:S01]  /*4130*/  ISETP.GE.U32.AND P1, PT, R24, UR4, PT ;  /* 0x0000000418007c0c */ /* 0x000fe2000bf26070 */
[----:B------:R-:W-:Y:S01]  /*4140*/  IMAD.X R24, RZ, RZ, R23, P2 ;  /* 0x000000ffff187224 */ /* 0x000fe200010e0617 */
[----:B------:R-:W-:Y:S01]  /*4150*/  ISETP.GE.U32.AND.EX P0, PT, R23, UR5, PT, P0 ;  /* 0x0000000517007c0c */ /* 0x000fe2000bf06100 */
[----:B0-----:R-:W-:Y:S02]  /*4160*/  IMAD R27, R20, UR5, R25 ;  /* 0x00000005141b7c24 */ /* 0x001fe4000f8e0219 */
        /* <DEDUP_REMOVED lines=11> */
.L_x_276:
[----:B------:R-:W-:Y:S05]  /*4220*/  BSYNC B0 ;  /* 0x0000000000007941 */ /* 0x000fea0003800000 */
.L_x_275:
[----:B------:R-:W-:Y:S01]  /*4230*/  SHF.R.U32.HI R20, RZ, 0x4, R0 ;  /* 0x00000004ff147819 */ /* 0x000fe20000011600 */
[----:B------:R-:W-:Y:S01]  /*4240*/  BAR.SYNC.DEFER_BLOCKING 0x0 ;  /* 0x0000000000007b1d */ /* 0x000fe20000010000 */
[----:B0-2---:R-:W-:Y:S02]  /*4250*/  IADD3 R27, P0, R5, 0x1, RZ ;  /* 0x00000001051b7810 */ /* 0x005fe40007f1e0ff */
[----:B------:R-:W-:Y:S02]  /*4260*/  LOP3.LUT R20, R20, 0xffffffe, RZ, 0xc0, !PT ;  /* 0x0ffffffe14147812 */ /* 0x000fe400078ec0ff */
[C---:B------:R-:W-:Y:S01]  /*4270*/  IADD3 R25, P1, R27.reuse, R3, RZ ;  /* 0x000000031b197210 */ /* 0x040fe20007f3e0ff */
[----:B------:R-:W-:Y:S01]  /*4280*/  IMAD.X R4, RZ, RZ, R4, P0 ;  /* 0x000000ffff047224 */ /* 0x000fe200000e0604 */
[C---:B------:R-:W-:Y:S01]  /*4290*/  IADD3 R24, P4, R20.reuse, 0x8, RZ ;  /* 0x0000000814187810 */ /* 0x040fe20007f9e0ff */
[C---:B------:R-:W-:Y:S01]  /*42a0*/  VIADD R26, R20.reuse, 0x10 ;  /* 0x00000010141a7836 */ /* 0x040fe20000000000 */
[C---:B------:R-:W-:Y:S01]  /*42b0*/  IADD3 R16, P5, R27.reuse, R16, RZ ;  /* 0x000000101b107210 */ /* 0x040fe20007fbe0ff */
[C---:B------:R-:W-:Y:S01]  /*42c0*/  VIADD R30, R20.reuse, 0x18 ;  /* 0x00000018141e7836 */ /* 0x040fe20000000000 */
[C---:B------:R-:W-:Y:S01]  /*42d0*/  IADD3 R3, P6, R27.reuse, R24, RZ ;  /* 0x000000181b037210 */ /* 0x040fe20007fde0ff */
[----:B------:R-:W-:Y:S01]  /*42e0*/  VIADD R32, R20, 0x20 ;  /* 0x0000002014207836 */ /* 0x000fe20000000000 */
[C---:B------:R-:W-:Y:S01]  /*42f0*/  IADD3 R5, P0, R27.reuse, R26, RZ ;  /* 0x0000001a1b057210 */ /* 0x040fe20007f1e0ff */
[----:B------:R-:W-:Y:S01]  /*4300*/  IMAD.X R26, RZ, RZ, RZ, P4 ;  /* 0x000000ffff1a7224 */ /* 0x000fe200020e06ff */
[C---:B------:R-:W-:Y:S01]  /*4310*/  IADD3 R20, P2, R27.reuse, R30, RZ ;  /* 0x0000001e1b147210 */ /* 0x040fe20007f5e0ff */
[C---:B------:R-:W-:Y:S01]  /*4320*/  IMAD.X R37, R4.reuse, 0x1, R37, P5 ;  /* 0x0000000104257824 */ /* 0x040fe200028e0625 */
[C---:B------:R-:W-:Y:S01]  /*4330*/  IADD3 R24, P3, R27.reuse, R32, RZ ;  /* 0x000000201b187210 */ /* 0x040fe20007f7e0ff */
[C---:B------:R-:W-:Y:S01]  /*4340*/  IMAD.X R26, R4.reuse, 0x1, R26, P6 ;  /* 0x00000001041a7824 */ /* 0x040fe200030e061a */
[C---:B------:R-:W-:Y:S01]  /*4350*/  IADD3 R14, P4, R27.reuse, R14, RZ ;  /* 0x0000000e1b0e7210 */ /* 0x040fe20007f9e0ff */
[C---:B------:R-:W-:Y:S01]  /*4360*/  IMAD.X R29, R4.reuse, 0x1, R29, P0 ;  /* 0x00000001041d7824 */ /* 0x040fe200000e061d */
[----:B------:R-:W-:Y:S01]  /*4370*/  IADD3 R18, P6, R27, R18, RZ ;  /* 0x000000121b127210 */ /* 0x000fe20007fde0ff */
[C---:B------:R-:W-:Y:S01]  /*4380*/  IMAD.X R31, R4.reuse, 0x1, R31, P2 ;  /* 0x00000001041f7824 */ /* 0x040fe200010e061f */
[----:B------:R-:W-:Y:S01]  /*4390*/  ISETP.GE.U32.AND P0, PT, R25, UR10, PT ;  /* 0x0000000a19007c0c */ /* 0x000fe2000bf06070 */
[C---:B------:R-:W-:Y:S01]  /*43a0*/  IMAD.X R27, R4.reuse, 0x1, R33, P3 ;  /* 0x00000001041b7824 */ /* 0x040fe200018e0621 */
[----:B------:R0:W-:Y:S01]  /*43b0*/  STS [R10], R7 ;  /* 0x000000070a007388 */ /* 0x0001e20000000800 */
[C---:B------:R-:W-:Y:S01]  /*43c0*/  IMAD.X R35, R4.reuse, 0x1, R35, P4 ;  /* 0x0000000104237824 */ /* 0x040fe200020e0623 */
[----:B------:R-:W-:Y:S01]  /*43d0*/  ISETP.GE.U32.AND P2, PT, R3, UR10, PT ;  /* 0x0000000a03007c0c */ /* 0x000fe2000bf46070 */
[----:B------:R-:W-:Y:S01]  /*43e0*/  IMAD.X R28, R4, 0x1, R28, P6 ;  /* 0x00000001041c7824 */ /* 0x000fe200030e061c */
[----:B------:R0:W-:Y:S01]  /*43f0*/  STS [R10+0x10], R9 ;  /* 0x000010090a007388 */ /* 0x0001e20000000800 */
[----:B------:R-:W-:Y:S01]  /*4400*/  IMAD.X R4, RZ, RZ, R4, P1 ;  /* 0x000000ffff047224 */ /* 0x000fe200008e0604 */
[----:B------:R-:W-:Y:S02]  /*4410*/  BSSY B0, `(.L_x_277) ;  /* 0x000001e000007945 */ /* 0x000fe40003800000 */
[----:B------:R0:W-:Y:S02]  /*4420*/  STS [R10+0x20], R11 ;  /* 0x0000200b0a007388 */ /* 0x0001e40000000800 */
[----:B------:R-:W-:-:S02]  /*4430*/  ISETP.GE.U32.AND.EX P1, PT, R4, UR11, PT, P0 ;  /* 0x0000000b04007c0c */ /* 0x000fc4000bf26100 */
[----:B------:R0:W-:Y:S01]  /*4440*/  STS [R10+0x30], R13 ;  /* 0x0000300d0a007388 */ /* 0x0001e20000000800 */
[----:B------:R-:W-:-:S03]  /*4450*/  ISETP.GE.U32.AND.EX P0, PT, R26, UR11, PT, P2 ;  /* 0x0000000b1a007c0c */ /* 0x000fc6000bf06120 */
[----:B------:R0:W-:Y:S04]  /*4460*/  STS [R10+0x40], R15 ;  /* 0x0000400f0a007388 */ /* 0x0001e80000000800 */
[----:B------:R0:W-:Y:S04]  /*4470*/  STS [R10+0x50], R17 ;  /* 0x000050110a007388 */ /* 0x0001e80000000800 */
[----:B------:R0:W-:Y:S04]  /*4480*/  STS [R10+0x60], R19 ;  /* 0x000060130a007388 */ /* 0x0001e80000000800 */
[----:B------:R0:W-:Y:S01]  /*4490*/  STS [R10+0x70], R21 ;  /* 0x000070150a007388 */ /* 0x0001e20000000800 */
[----:B------:R-:W-:Y:S06]  /*44a0*/  BAR.SYNC.DEFER_BLOCKING 0x0 ;  /* 0x0000000000007b1d */ /* 0x000fec0000010000 */
        /* <DEDUP_REMOVED lines=15> */
[----:B------:R-:W0:Y:S01]  /*45a0*/  @!P1 LDS.U16 R7, [R12] ;  /* 0x000000000c079984 */ /* 0x000e220000000400 */
[----:B------:R-:W-:-:S03]  /*45b0*/  LEA.HI.X R33, R10, UR9, R11, 0x1, P3 ;  /* 0x000000090a217c11 */ /* 0x000fc600098f0c0b */
[----:B------:R-:W1:Y:S04]  /*45c0*/  @!P2 LDS.U16 R9, [R12+0x2] ;  /* 0x000002000c09a984 */ /* 0x000e680000000400 */
[----:B0-----:R2:W-:Y:S04]  /*45d0*/  @!P1 STG.E.U16 desc[UR6][R32.64], R7 ;  /* 0x0000000720009986 */ /* 0x0015e8000c101506 */
[----:B-1----:R2:W-:Y:S02]  /*45e0*/  @!P2 STG.E.U16 desc[UR6][R32.64+0x2], R9 ;  /* 0x000002092000a986 */ /* 0x0025e4000c101506 */
.L_x_278:
[----:B------:R-:W-:Y:S05]  /*45f0*/  BSYNC B0 ;  /* 0x0000000000007941 */ /* 0x000fea0003800000 */
.L_x_277:
[----:B------:R-:W-:Y:S04]  /*4600*/  BSSY B0, `(.L_x_279) ;  /* 0x0000015000007945 */ /* 0x000fe80003800000 */
[----:B------:R-:W-:Y:S05]  /*4610*/  @P0 BRA `(.L_x_280) ;  /* 0x00000000004c0947 */ /* 0x000fea0003800000 */
[----:B------:R-:W-:Y:S01]  /*4620*/  IADD3 R4, P2, R22, 0x1, RZ ;  /* 0x0000000116047810 */ /* 0x000fe20007f5e0ff */
[----:B------:R-:W-:Y:S01]  /*4630*/  IMAD R26, R26, UR4, RZ ;  /* 0x000000041a1a7c24 */ /* 0x000fe2000f8e02ff */
[----:B------:R-:W-:Y:S01]  /*4640*/  ISETP.GE.U32.AND P0, PT, R22, UR4, PT ;  /* 0x0000000416007c0c */ /* 0x000fe2000bf06070 */
[----:B--2---:R-:W-:Y:S01]  /*4650*/  IMAD.MOV.U32 R32, RZ, RZ, R22 ;  /* 0x000000ffff207224 */ /* 0x004fe200078e0016 */
[----:B------:R-:W-:Y:S01]  /*4660*/  ISETP.GE.U32.AND P1, PT, R4, UR4, PT ;  /* 0x0000000404007c0c */ /* 0x000fe2000bf26070 */
[--C-:B------:R-:W-:Y:S01]  /*4670*/  IMAD.X R4, RZ, RZ, R23.reuse, P2 ;  /* 0x000000ffff047224 */ /* 0x100fe200010e0617 */
[----:B------:R-:W-:Y:S01]  /*4680*/  ISETP.GE.U32.AND.EX P0, PT, R23, UR5, PT, P0 ;  /* 0x0000000517007c0c */ /* 0x000fe2000bf06100 */
[----:B------:R-:W-:Y:S01]  /*4690*/  IMAD.MOV.U32 R33, RZ, RZ, R23 ;  /* 0x000000ffff217224 */ /* 0x000fe200078e0017 */
[----:B------:R-:W-:Y:S01]  /*46a0*/  ULDC.64 UR8, c[0x0][0x228] ;  /* 0x00008a0000087ab9 */ /* 0x000fe20000000a00 */
[C---:B0-----:R-:W-:Y:S01]  /*46b0*/  IMAD R11, R3.reuse, UR5, R26 ;  /* 0x00000005030b7c24 */ /* 0x041fe2000f8e021a */
        /* <DEDUP_REMOVED lines=9> */
.L_x_280:
[----:B------:R-:W-:Y:S05]  /*4750*/  BSYNC B0 ;  /* 0x0000000000007941 */ /* 0x000fea0003800000 */
.L_x_279:
        /* <DEDUP_REMOVED lines=8> */
[----:B------:R-:W-:Y:S02]  /*47e0*/  ISETP.GE.U32.AND.EX P2, PT, R31, UR11, PT, P2 ;  /* 0x0000000b1f007c0c */ /* 0x000fe4000bf46120 */
[----:B------:R-:W-:Y:S02]  /*47f0*/  ISETP.GE.U32.AND.EX P1, PT, R27, UR11, PT, P1 ;  /* 0x0000000b1b007c0c */ /* 0x000fe4000bf26110 */
[----:B------:R-:W-:Y:S02]  /*4800*/  ISETP.GE.U32.AND.EX P0, PT, R35, UR11, PT, P0 ;  /* 0x0000000b23007c0c */ /* 0x000fe4000bf06100 */
[----:B------:R-:W-:Y:S02]  /*4810*/  ISETP.GE.U32.AND.EX P4, PT, R37, UR11, PT, P4 ;  /* 0x0000000b25007c0c */ /* 0x000fe4000bf86140 */
[----:B------:R-:W-:Y:S01]  /*4820*/  ISETP.GE.U32.AND.EX P5, PT, R28, UR11, PT, P5 ;  /* 0x0000000b1c007c0c */ /* 0x000fe2000bfa6150 */
[----:B------:R-:W-:-:S12]  /*4830*/  @P3 BRA `(.L_x_282) ;  /* 0x00000000004c3947 */ /* 0x000fd80003800000 */
[----:B------:R-:W-:Y:S01]  /*4840*/  IMAD R4, R29, UR4, RZ ;  /* 0x000000041d047c24 */ /* 0x000fe2000f8e02ff */
[----:B------:R-:W-:Y:S01]  /*4850*/  ULDC.64 UR8, c[0x0][0x228] ;  /* 0x00008a0000087ab9 */ /* 0x000fe20000000a00 */
[----:B0--3--:R-:W-:Y:S01]  /*4860*/  IMAD.MOV.U32 R10, RZ, RZ, R22 ;  /* 0x000000ffff0a7224 */ /* 0x009fe200078e0016 */
[----:B--2---:R-:W-:Y:S01]  /*4870*/  IADD3 R7, P3, R22, 0x1, RZ ;  /* 0x0000000116077810 */ /* 0x004fe20007f7e0ff */
[----:B------:R-:W-:Y:S02]  /*4880*/  IMAD.MOV.U32 R11, RZ, RZ, R23 ;  /* 0x000000ffff0b7224 */ /* 0x000fe400078e0017 */
[C---:B------:R-:W-:Y:S02]  /*4890*/  IMAD R3, R5.reuse, UR5, R4 ;  /* 0x0000000505037c24 */ /* 0x040fe4000f8e0204 */
[----:B------:R-:W-:-:S04]  /*48a0*/  IMAD.WIDE.U32 R10, R5, UR4, R10 ;  /* 0x00000004050a7c25 */ /* 0x000fc8000f8e000a */
[----:B------:R-:W-:Y:S01]  /*48b0*/  IMAD.IADD R3, R11, 0x1, R3 ;  /* 0x000000010b037824 */ /* 0x000fe200078e0203 */
[----:B------:R-:W-:-:S04]  /*48c0*/  LEA R4, P6, R10, UR8, 0x1 ;  /* 0x000000080a047c11 */ /* 0x000fc8000f8c08ff */
[----:B------:R-:W-:Y:S01]  /*48d0*/  LEA.HI.X R5, R10, UR9, R3, 0x1, P6 ;  /* 0x000000090a057c11 */ /* 0x000fe2000b0f0c03 */
[----:B------:R-:W-:Y:S01]  /*48e0*/  IMAD.X R3, RZ, RZ, R23, P3 ;  /* 0x000000ffff037224 */ /* 0x000fe200018e0617 */
[----:B------:R-:W-:Y:S02]  /*48f0*/  ISETP.GE.U32.AND P6, PT, R22, UR4, PT ;  /* 0x0000000416007c0c */ /* 0x000fe4000bfc6070 */
[----:B------:R-:W-:Y:S02]  /*4900*/  ISETP.GE.U32.AND P3, PT, R7, UR4, PT ;  /* 0x0000000407007c0c */ /* 0x000fe4000bf66070 */
[----:B------:R-:W-:Y:S02]  /*4910*/  ISETP.GE.U32.AND.EX P6, PT, R23, UR5, PT, P6 ;  /* 0x0000000517007c0c */ /* 0x000fe4000bfc6160 */
[----:B------:R-:W-:-:S11]  /*4920*/  ISETP.GE.U32.AND.EX P3, PT, R3, UR5, PT, P3 ;  /* 0x0000000503007c0c */ /* 0x000fd6000bf66130 */
[----:B------:R-:W0:Y:S04]  /*4930*/  @!P6 LDS.U16 R3, [R12+0x420] ;  /* 0x000420000c03e984 */ /* 0x000e280000000400 */
[----:B------:R-:W1:Y:S04]  /*4940*/  @!P3 LDS.U16 R7, [R12+0x422] ;  /* 0x000422000c07b984 */ /* 0x000e680000000400 */
[----:B0-----:R4:W-:Y:S04]  /*4950*/  @!P6 STG.E.U16 desc[UR6][R4.64], R3 ;  /* 0x000000030400e986 */ /* 0x0019e8000c101506 */
[----:B-1----:R4:W-:Y:S02]  /*4960*/  @!P3 STG.E.U16 desc[UR6][R4.64+0x2], R7 ;  /* 0x000002070400b986 */ /* 0x0029e4000c101506 */
.L_x_282:
[----:B------:R-:W-:Y:S05]  /*4970*/  BSYNC B0 ;  /* 0x0000000000007941 */ /* 0x000fea0003800000 */
.L_x_281:
[----:B------:R-:W-:Y:S04]  /*4980*/  BSSY B0, `(.L_x_283) ;  /* 0x0000015000007945 */ /* 0x000fe80003800000 */
[----:B------:R-:W-:Y:S05]  /*4990*/  @P2 BRA `(.L_x_284) ;  /* 0x00000000004c2947 */ /* 0x000fea0003800000 */
[C---:B----4-:R-:W-:Y:S01]  /*49a0*/  IADD3 R3, P6, R22.reuse, 0x1, RZ ;  /* 0x0000000116037810 */ /* 0x050fe20007fde0ff */
        /* <DEDUP_REMOVED lines=10> */
[----:B0-----:R-:W-:-:S04]  /*4a50*/  IMAD.WIDE.U32 R20, R20, UR4, R4 ;  /* 0x0000000414147c25 */ /* 0x001fc8000f8e0004 */
[----:B------:R-:W-:Y:S01]  /*4a60*/  IMAD.IADD R5, R21, 0x1, R31 ;  /* 0x0000000115057824 */ /* 0x000fe200078e021f */
[----:B------:R-:W-:-:S03]  /*4a70*/  LEA R4, P6, R20, UR8, 0x1 ;  /* 0x0000000814047c11 */ /* 0x000fc6000f8c08ff */
[----:B------:R-:W0:Y:S01]  /*4a80*/  @!P2 LDS.U16 R3, [R12+0x630] ;  /* 0x000630000c03a984 */ /* 0x000e220000000400 */
[----:B------:R-:W-:-:S03]  /*4a90*/  LEA.HI.X R5, R20, UR9, R5, 0x1, P6 ;  /* 0x0000000914057c11 */ /* 0x000fc6000b0f0c05 */
[----:B--23--:R-:W1:Y:S04]  /*4aa0*/  @!P3 LDS.U16 R7, [R12+0x632] ;  /* 0x000632000c07b984 */ /* 0x00ce680000000400 */
[----:B0-----:R0:W-:Y:S04]  /*4ab0*/  @!P2 STG.E.U16 desc[UR6][R4.64], R3 ;  /* 0x000000030400a986 */ /* 0x0011e8000c101506 */
[----:B-1----:R0:W-:Y:S02]  /*4ac0*/  @!P3 STG.E.U16 desc[UR6][R4.64+0x2], R7 ;  /* 0x000002070400b986 */ /* 0x0021e4000c101506 */
.L_x_284:
[----:B------:R-:W-:Y:S05]  /*4ad0*/  BSYNC B0 ;  /* 0x0000000000007941 */ /* 0x000fea0003800000 */
.L_x_283:
[----:B------:R-:W-:Y:S04]  /*4ae0*/  BSSY B0, `(.L_x_285) ;  /* 0x0000015000007945 */ /* 0x000fe80003800000 */
[----:B------:R-:W-:Y:S05]  /*4af0*/  @P1 BRA `(.L_x_286) ;  /* 0x00000000004c1947 */ /* 0x000fea0003800000 */
[C---:B0---4-:R-:W-:Y:S01]  /*4b00*/  IADD3 R3, P3, R22.reuse, 0x1, RZ ;  /* 0x0000000116037810 */ /* 0x051fe20007f7e0ff */
        /* <DEDUP_REMOVED lines=15> */
[----:B--23--:R-:W1:Y:S04]  /*4c00*/  @!P2 LDS.U16 R7, [R12+0x842] ;  /* 0x000842000c07a984 */ /* 0x00ce680000000400 */
[----:B0-----:R0:W-:Y:S04]  /*4c10*/  @!P1 STG.E.U16 desc[UR6][R4.64], R3 ;  /* 0x0000000304009986 */ /* 0x0011e8000c101506 */
[----:B-1----:R0:W-:Y:S02]  /*4c20*/  @!P2 STG.E.U16 desc[UR6][R4.64+0x2], R7 ;  /* 0x000002070400a986 */ /* 0x0021e4000c101506 */
.L_x_286:
[----:B------:R-:W-:Y:S05]  /*4c30*/  BSYNC B0 ;  /* 0x0000000000007941 */ /* 0x000fea0003800000 */
.L_x_285:
        /* <DEDUP_REMOVED lines=21> */
.L_x_288:
[----:B------:R-:W-:Y:S05]  /*4d90*/  BSYNC B0 ;  /* 0x0000000000007941 */ /* 0x000fea0003800000 */
.L_x_287:
        /* <DEDUP_REMOVED lines=21> */
.L_x_290:
[----:B------:R-:W-:Y:S05]  /*4ef0*/  BSYNC B0 ;  /* 0x0000000000007941 */ /* 0x000fea0003800000 */
.L_x_289:
[----:B------:R-:W-:Y:S04]  /*4f00*/  BSSY B0, `(.L_x_291) ;  /* 0x0000013000007945 */ /* 0x000fe80003800000 */
[----:B------:R-:W-:Y:S05]  /*4f10*/  @P5 BRA `(.L_x_292) ;  /* 0x0000000000445947 */ /* 0x000fea0003800000 */
[----:B0---4-:R-:W-:Y:S01]  /*4f20*/  IADD3 R3, P2, R22, 0x1, RZ ;  /* 0x0000000116037810 */ /* 0x011fe20007f5e0ff */
[----:B------:R-:W-:Y:S01]  /*4f30*/  IMAD R5, R28, UR4, RZ ;  /* 0x000000041c057c24 */ /* 0x000fe2000f8e02ff */
[----:B------:R-:W-:Y:S01]  /*4f40*/  ISETP.GE.U32.AND P0, PT, R22, UR4, PT ;  /* 0x0000000416007c0c */ /* 0x000fe2000bf06070 */
[----:B------:R-:W-:Y:S01]  /*4f50*/  ULDC.64 UR8, c[0x0][0x228] ;  /* 0x00008a0000087ab9 */ /* 0x000fe20000000a00 */
[----:B------:R-:W-:Y:S01]  /*4f60*/  ISETP.GE.U32.AND P1, PT, R3, UR4, PT ;  /* 0x0000000403007c0c */ /* 0x000fe2000bf26070 */
[----:B------:R-:W-:Y:S01]  /*4f70*/  IMAD.X R3, RZ, RZ, R23, P2 ;  /* 0x000000ffff037224 */ /* 0x000fe200010e0617 */
[----:B------:R-:W-:Y:S01]  /*4f80*/  ISETP.GE.U32.AND.EX P0, PT, R23, UR5, PT, P0 ;  /* 0x0000000517007c0c */ /* 0x000fe2000bf06100 */
[C---:B------:R-:W-:Y:S02]  /*4f90*/  IMAD R5, R18.reuse, UR5, R5 ;  /* 0x0000000512057c24 */ /* 0x040fe4000f8e0205 */
[----:B------:R-:W-:Y:S01]  /*4fa0*/  IMAD.WIDE.U32 R18, R18, UR4, R22 ;  /* 0x0000000412127c25 */ /* 0x000fe2000f8e0016 */
[----:B------:R-:W-:-:S03]  /*4fb0*/  ISETP.GE.U32.AND.EX P1, PT, R3, UR5, PT, P1 ;  /* 0x0000000503007c0c */ /* 0x000fc6000bf26110 */
[----:B------:R-:W-:Y:S01]  /*4fc0*/  IMAD.IADD R5, R19, 0x1, R5 ;  /* 0x0000000113057824 */ /* 0x000fe200078e0205 */
[----:B------:R-:W-:-:S04]  /*4fd0*/  LEA R4, P2, R18, UR8, 0x1 ;  /* 0x0000000812047c11 */ /* 0x000fc8000f8408ff */
[----:B------:R-:W-:Y:S01]  /*4fe0*/  LEA.HI.X R5, R18, UR9, R5, 0x1, P2 ;  /* 0x0000000912057c11 */ /* 0x000fe200090f0c05 */
[----:B------:R-:W0:Y:S04]  /*4ff0*/  @!P0 LDS.U16 R3, [R12+0xe70] ;  /* 0x000e70000c038984 */ /* 0x000e280000000400 */
[----:B--23--:R-:W1:Y:S04]  /*5000*/  @!P1 LDS.U16 R7, [R12+0xe72] ;  /* 0x000e72000c079984 */ /* 0x00ce680000000400 */
[----:B0-----:R0:W-:Y:S04]  /*5010*/  @!P0 STG.E.U16 desc[UR6][R4.64], R3 ;  /* 0x0000000304008986 */ /* 0x0011e8000c101506 */
[----:B-1----:R0:W-:Y:S02]  /*5020*/  @!P1 STG.E.U16 desc[UR6][R4.64+0x2], R7 ;  /* 0x0000020704009986 */ /* 0x0021e4000c101506 */
.L_x_292:
[----:B------:R-:W-:Y:S05]  /*5030*/  BSYNC B0 ;  /* 0x0000000000007941 */ /* 0x000fea0003800000 */
.L_x_291:
[----:B------:R-:W-:Y:S01]  /*5040*/  ULDC.64 UR4, c[0x0][0x238] ;  /* 0x00008e0000047ab9 */ /* 0x000fe20000000a00 */
[----:B------:R-:W-:Y:S01]  /*5050*/  BAR.SYNC.DEFER_BLOCKING 0x0 ;  /* 0x0000000000007b1d */ /* 0x000fe20000010000 */
[----:B------:R-:W-:-:S04]  /*5060*/  ISETP.NE.U32.AND P0, PT, RZ, UR4, PT ;  /* 0x00000004ff007c0c */ /* 0x000fc8000bf05070 */
[----:B------:R-:W-:-:S13]  /*5070*/  ISETP.NE.AND.EX P0, PT, RZ, UR5, PT, P0 ;  /* 0x00000005ff007c0c */ /* 0x000fda000bf05300 */
[----:B------:R-:W-:Y:S05]  /*5080*/  @!P0 BRA `(.L_x_293) ;  /* 0x0000000000a88947 */ /* 0x000fea0003800000 */
[----:B0---4-:R-:W0:Y:S01]  /*5090*/  SHFL.DOWN PT, R3, R6, 0x10, 0x1f ;  /* 0x0a001f0006037f89 */ /* 0x011e2200000e0000 */
[C---:B--23--:R-:W-:Y:S01]  /*50a0*/  LOP3.LUT R9, R0.reuse, 0x1f, RZ, 0xc0, !PT ;  /* 0x0000001f00097812 */ /* 0x04cfe200078ec0ff */
[----:B------:R-:W-:Y:S03]  /*50b0*/  BSSY B0, `(.L_x_294) ;  /* 0x0000021000007945 */ /* 0x000fe60003800000 */
[----:B------:R-:W-:Y:S02]  /*50c0*/  ISETP.NE.AND P0, PT, R9, RZ, PT ;  /* 0x000000ff0900720c */ /* 0x000fe40003f05270 */
[----:B------:R-:W-:Y:S02]  /*50d0*/  MOV R9, 0x400 ;  /* 0x0000040000097802 */ /* 0x000fe40000000f00 */
[----:B0-----:R-:W-:Y:S02]  /*50e0*/  FMNMX R3, R3, R6, !PT ;  /* 0x0000000603037209 */ /* 0x001fe40007800000 */
[----:B------:R-:W-:-:S03]  /*50f0*/  SHF.R.U64 R6, R0, 0x5, RZ ;  /* 0x0000000500067819 */ /* 0x000fc600000012ff */
[----:B------:R-:W0:Y:S02]  /*5100*/  SHFL.DOWN PT, R4, R3, 0x8, 0x1f ;  /* 0x09001f0003047f89 */ /* 0x000e2400000e0000 */
[----:B0-----:R-:W-:Y:S02]  /*5110*/  FMNMX R4, R3, R4, !PT ;  /* 0x0000000403047209 */ /* 0x001fe40007800000 */
[----:B------:R-:W-:-:S03]  /*5120*/  @!P0 LEA R3, R8, R9, 0x18 ;  /* 0x0000000908038211 */ /* 0x000fc600078ec0ff */
[----:B------:R-:W0:Y:S02]  /*5130*/  SHFL.DOWN PT, R5, R4, 0x4, 0x1f ;  /* 0x08801f0004057f89 */ /* 0x000e2400000e0000 */
[----:B------:R-:W-:Y:S01]  /*5140*/  @!P0 IMAD R3, R6, 0x4, R3 ;  /* 0x0000000406038824 */ /* 0x000fe200078e0203 */
[----:B0-----:R-:W-:-:S05]  /*5150*/  FMNMX R5, R4, R5, !PT ;  /* 0x0000000504057209 */ /* 0x001fca0007800000 */
[----:B------:R-:W0:Y:S02]  /*5160*/  SHFL.DOWN PT, R10, R5, 0x2, 0x1f ;  /* 0x08401f00050a7f89 */ /* 0x000e2400000e0000 */
[----:B0-----:R-:W-:-:S05]  /*5170*/  FMNMX R10, R5, R10, !PT ;  /* 0x0000000a050a7209 */ /* 0x001fca0007800000 */
[----:B------:R-:W0:Y:S02]  /*5180*/  SHFL.DOWN PT, R7, R10, 0x1, 0x1f ;  /* 0x08201f000a077f89 */ /* 0x000e2400000e0000 */
[----:B0-----:R-:W-:Y:S01]  /*5190*/  FMNMX R4, R10, R7, !PT ;  /* 0x000000070a047209 */ /* 0x001fe20007800000 */
[----:B------:R-:W-:-:S04]  /*51a0*/  IMAD.MOV.U32 R7, RZ, RZ, RZ ;  /* 0x000000ffff077224 */ /* 0x000fc800078e00ff */
        /* <DEDUP_REMOVED lines=16> */
.L_x_302:
[----:B-1----:R-:W-:-:S07]  /*52b0*/  FMNMX R7, R4, R7, !PT ;  /* 0x0000000704077209 */ /* 0x002fce0007800000 */
.L_x_295:
[----:B------:R-:W-:Y:S05]  /*52c0*/  BSYNC B0 ;  /* 0x0000000000007941 */ /* 0x000fea0003800000 */
.L_x_294:
[----:B------:R-:W-:Y:S01]  /*52d0*/  ISETP.NE.AND P0, PT, R0, RZ, PT ;  /* 0x000000ff0000720c */ /* 0x000fe20003f05270 */
[----:B------:R-:W-:-:S12]  /*52e0*/  BSSY B0, `(.L_x_293) ;  /* 0x0000004000007945 */ /* 0x000fd80003800000 */
[----:B------:R-:W-:Y:S05]  /*52f0*/  @P0 BRA `(.L_x_297) ;  /* 0x0000000000080947 */ /* 0x000fea0003800000 */
[----:B0-----:R-:W0:Y:S02]  /*5300*/  LDC.64 R4, c[0x0][0x238] ;  /* 0x00008e00ff047b82 */ /* 0x001e240000000a00 */
[----:B0-----:R1:W-:Y:S02]  /*5310*/  REDG.E.MAX.S32.STRONG.GPU desc[UR6][R4.64], R7 ;  /* 0x000000070400798e */ /* 0x0013e4000d10e386 */
.L_x_297:
[----:B------:R-:W-:Y:S05]  /*5320*/  BSYNC B0 ;  /* 0x0000000000007941 */ /* 0x000fea0003800000 */
.L_x_293:
[----:B------:R-:W0:Y:S01]  /*5330*/  S2UR UR8, SR_CTAID.X ;  /* 0x00000000000879c3 */ /* 0x000e220000002500 */
[----:B------:R-:W-:Y:S02]  /*5340*/  ULDC.64 UR4, c[0x0][0x240] ;  /* 0x0000900000047ab9 */ /* 0x000fe40000000a00 */
[----:B------:R-:W-:Y:S02]  /*5350*/  ISETP.EQ.U32.AND P1, PT, RZ, UR4, PT ;  /* 0x00000004ff007c0c */ /* 0x000fe4000bf22070 */
[----:B0-----:R-:W-:-:S04]  /*5360*/  LOP3.LUT P0, RZ, R0, UR8, RZ, 0xfc, !PT ;  /* 0x0000000800ff7c12 */ /* 0x001fc8000f80fcff */
[----:B------:R-:W-:-:S13]  /*5370*/  ISETP.EQ.OR.EX P0, PT, RZ, UR5, P0, P1 ;  /* 0x00000005ff007c0c */ /* 0x000fda0008702710 */
[----:B------:R-:W-:Y:S05]  /*5380*/  @P0 EXIT ;  /* 0x000000000000094d */ /* 0x000fea0003800000 */
[----:B-----5:R-:W-:-:S05]  /*5390*/  VIADD R0, R2, 0x1800000 ;  /* 0x0180000002007836 */ /* 0x020fca0000000000 */
[----:B------:R-:W-:-:S04]  /*53a0*/  LOP3.LUT R0, R0, 0x7f800000, RZ, 0xc0, !PT ;  /* 0x7f80000000007812 */ /* 0x000fc800078ec0ff */
[----:B------:R-:W-:-:S13]  /*53b0*/  ISETP.GT.U32.AND P0, PT, R0, 0x1ffffff, PT ;  /* 0x01ffffff0000780c */ /* 0x000fda0003f04070 */
[----:B------:R-:W-:Y:S05]  /*53c0*/  @P0 BRA `(.L_x_298) ;  /* 0x0000000000100947 */ /* 0x000fea0003800000 */
[----:B-1234-:R-:W-:-:S07]  /*53d0*/  MOV R7, 0x53f0 ;  /* 0x000053f000077802 */ /* 0x01efce0000000f00 */
[----:B------:R-:W-:Y:S05]  /*53e0*/  CALL.REL.NOINC `($__internal_5_$__cuda_sm20_rcp_rn_f32_slowpath) ;  /* 0x0000000400647944 */ /* 0x000fea0003c00000 */
[----:B------:R-:W-:Y:S01]  /*53f0*/  IMAD.MOV.U32 R5, RZ, RZ, R0 ;  /* 0x000000ffff057224 */ /* 0x000fe200078e0000 */
[----:B------:R-:W-:Y:S06]  /*5400*/  BRA `(.L_x_299) ;  /* 0x0000000000107947 */ /* 0x000fec0003800000 */
.L_x_298:
[----:B-1--4-:R-:W0:Y:S02]  /*5410*/  MUFU.RCP R5, R2 ;  /* 0x0000000200057308 */ /* 0x012e240000001000 */
[----:B0-----:R-:W-:-:S04]  /*5420*/  FFMA R0, R5, R2, -1 ;  /* 0xbf80000005007423 */ /* 0x001fc80000000002 */
[----:B------:R-:W-:-:S04]  /*5430*/  FADD.FTZ R0, -R0, -RZ ;  /* 0x800000ff00007221 */ /* 0x000fc80000010100 */
[----:B------:R-:W-:-:S07]  /*5440*/  FFMA R5, R5, R0, R5 ;  /* 0x0000000005057223 */ /* 0x000fce0000000005 */
.L_x_299:
[----:B------:R-:W0:Y:S02]  /*5450*/  LDC.64 R2, c[0x0][0x240] ;  /* 0x00009000ff027b82 */ /* 0x000e240000000a00 */
[----:B0-----:R-:W-:Y:S01]  /*5460*/  STG.E desc[UR6][R2.64], R5 ;  /* 0x0000000502007986 */ /* 0x001fe2000c101906 */
[----:B------:R-:W-:Y:S05]  /*5470*/  EXIT ;  /* 0x000000000000794d */ /* 0x000fea0003800000 */
.L_x_296:
[----:B------:R-:W-:Y:S02]  /*5480*/  IMAD.MOV.U32 R6, RZ, RZ, 0x2 ;  /* 0x00000002ff067424 */ /* 0x000fe400078e00ff */
[----:B------:R-:W-:Y:S02]  /*5490*/  IMAD.MOV.U32 R8, RZ, RZ, 0x1f ;  /* 0x0000001fff087424 */ /* 0x000fe400078e00ff */
[----:B------:R-:W-:-:S07]  /*54a0*/  IMAD.MOV.U32 R5, RZ, RZ, -0x1 ;  /* 0xffffffffff057424 */ /* 0x000fce00078e00ff */
[----:B01---5:R-:W-:Y:S05]  /*54b0*/  WARPSYNC.COLLECTIVE R5, `(.L_x_300) ;  /* 0x0000000005087348 */ /* 0x023fea0003c00000 */
[----:B-1----:R1:W2:Y:S02]  /*54c0*/  SHFL.DOWN P0, R7, R3, R6, R8 ;  /* 0x0800000603077389 */ /* 0x0022a40000000008 */
[----:B012--5:R-:W-:Y:S01]  /*54d0*/  ENDCOLLECTIVE ;  /* 0x000000000000791b */ /* 0x027fe20003800000 */
.L_x_300:
[----:B------:R-:W-:Y:S02]  /*54e0*/  IMAD.MOV.U32 R6, RZ, RZ, 0x1 ;  /* 0x00000001ff067424 */ /* 0x000fe400078e00ff */
[----:B------:R-:W-:-:S05]  /*54f0*/  IMAD.MOV.U32 R4, RZ, RZ, R7 ;  /* 0x000000ffff047224 */ /* 0x000fca00078e0007 */
[----:B------:R-:W-:-:S05]  /*5500*/  FMNMX R4, R4, R3, !PT ;  /* 0x0000000304047209 */ /* 0x000fca0007800000 */
[----:B------:R-:W-:-:S07]  /*5510*/  IMAD.MOV.U32 R3, RZ, RZ, R4 ;  /* 0x000000ffff037224 */ /* 0x000fce00078e0004 */
[----:B------:R-:W-:Y:S05]  /*5520*/  WARPSYNC.COLLECTIVE R5, `(.L_x_301) ;  /* 0x0000000005087348 */ /* 0x000fea0003c00000 */
[----:B------:R0:W1:Y:S02]  /*5530*/  SHFL.DOWN P0, R7, R3, R6, R8 ;  /* 0x0800000603077389 */ /* 0x0000640000000008 */
[----:B01----:R-:W-:Y:S01]  /*5540*/  ENDCOLLECTIVE ;  /* 0x000000000000791b */ /* 0x003fe20003800000 */
.L_x_301:
[----:B------:R-:W-:Y:S05]  /*5550*/  BRA `(.L_x_302) ;  /* 0xfffffffc00547947 */ /* 0x000fea000383ffff */
        .weak           $__internal_4_$__cuda_sm20_div_u64
        .type           $__internal_4_$__cuda_sm20_div_u64,@function
        .size           $__internal_4_$__cuda_sm20_div_u64,($__internal_5_$__cuda_sm20_rcp_rn_f32_slowpath - $__internal_4_$__cuda_sm20_div_u64)
$__internal_4_$__cuda_sm20_div_u64:
        /* <DEDUP_REMOVED lines=53> */
[----:B------:R-:W-:-:S02]  /*58b0*/  SEL R2, R4, R7, P0 ;  /* 0x0000000704027207 */ /* 0x000fc40000000000 */
[----:B------:R-:W-:Y:S02]  /*58c0*/  IADD3 R6, P2, R5, 0x1, RZ ;  /* 0x0000000105067810 */ /* 0x000fe40007f5e0ff */
[----:B------:R-:W-:Y:S01]  /*58d0*/  ISETP.GE.U32.AND P0, PT, R3, R10, PT ;  /* 0x0000000a0300720c */ /* 0x000fe20003f06070 */
[----:B------:R-:W-:Y:S01]  /*58e0*/  IMAD.MOV.U32 R3, RZ, RZ, 0x0 ;  /* 0x00000000ff037424 */ /* 0x000fe200078e00ff */
[----:B------:R-:W-:Y:S01]  /*58f0*/  ISETP.NE.AND.EX P1, PT, R11, RZ, PT, P1 ;  /* 0x000000ff0b00720c */ /* 0x000fe20003f25310 */
[----:B------:R-:W-:Y:S01]  /*5900*/  IMAD.X R7, RZ, RZ, R2, P2 ;  /* 0x000000ffff077224 */ /* 0x000fe200010e0602 */
[----:B------:R-:W-:-:S04]  /*5910*/  ISETP.GE.U32.AND.EX P0, PT, R8, R11, PT, P0 ;  /* 0x0000000b0800720c */ /* 0x000fc80003f06100 */
[----:B------:R-:W-:Y:S01]  /*5920*/  SEL R7, R7, R2, P0 ;  /* 0x0000000207077207 */ /* 0x000fe20000000000 */
[----:B------:R-:W-:Y:S01]  /*5930*/  IMAD.MOV.U32 R2, RZ, RZ, R0 ;  /* 0x000000ffff027224 */ /* 0x000fe200078e0000 */
[----:B------:R-:W-:Y:S02]  /*5940*/  SEL R6, R6, R5, P0 ;  /* 0x0000000506067207 */ /* 0x000fe40000000000 */
[----:B------:R-:W-:Y:S02]  /*5950*/  SEL R7, R7, 0xffffffff, P1 ;  /* 0xffffffff07077807 */ /* 0x000fe40000800000 */
[----:B------:R-:W-:Y:S01]  /*5960*/  SEL R6, R6, 0xffffffff, P1 ;  /* 0xffffffff06067807 */ /* 0x000fe20000800000 */
[----:B------:R-:W-:Y:S06]  /*5970*/  RET.REL.NODEC R2 `(_ZN18transformer_engine6detail50_GLOBAL__N__0b005ce5_17_cast_transpose_cu_f1c1739d29cast_transpose_general_kernelILm4ELm4E13__nv_bfloat16S3_EEvPKT1_PKfPT2_SA_S8_PfSB_mm) ;  /* 0xffffffa402a07950 */ /* 0x000fec0003c3ffff */
        .weak           $__internal_5_$__cuda_sm20_rcp_rn_f32_slowpath
        .type           $__internal_5_$__cuda_sm20_rcp_rn_f32_slowpath,@function
        .size           $__internal_5_$__cuda_sm20_rcp_rn_f32_slowpath,(.L_x_1173 - $__internal_5_$__cuda_sm20_rcp_rn_f32_slowpath)
$__internal_5_$__cuda_sm20_rcp_rn_f32_slowpath:
        /* <DEDUP_REMOVED lines=15> */
.L_x_303:
        /* <DEDUP_REMOVED lines=19> */
[----:B------:R-:W-:Y:S02]  /*5ba0*/  LOP3.LUT P1, RZ, R4, R9, R3, 0xf8, !PT ;  /* 0x0000000904ff7212 */ /* 0x000fe4000782f803 */
[C---:B------:R-:W-:Y:S02]  /*5bb0*/  LOP3.LUT P0, RZ, R6.reuse, 0x1, RZ, 0xc0, !PT ;  /* 0x0000000106ff7812 */ /* 0x040fe4000780c0ff */
[----:B------:R-:W-:-:S04]  /*5bc0*/  LOP3.LUT P2, RZ, R6, 0x2, RZ, 0xc0, !PT ;  /* 0x0000000206ff7812 */ /* 0x000fc8000784c0ff */
[----:B------:R-:W-:Y:S02]  /*5bd0*/  PLOP3.LUT P0, PT, P0, P1, P2, 0xe0, 0x0 ;  /* 0x000000000000781c */ /* 0x000fe40000703c20 */
[----:B------:R-:W-:Y:S02]  /*5be0*/  LOP3.LUT P1, RZ, R2, 0x7fffff, RZ, 0xc0, !PT ;  /* 0x007fffff02ff7812 */ /* 0x000fe4000782c0ff */
[----:B------:R-:W-:-:S05]  /*5bf0*/  SEL R0, RZ, 0x1, !P0 ;  /* 0x00000001ff007807 */ /* 0x000fca0004000000 */
[----:B------:R-:W-:-:S05]  /*5c00*/  IMAD.MOV R0, RZ, RZ, -R0 ;  /* 0x000000ffff007224 */ /* 0x000fca00078e0a00 */
[----:B------:R-:W-:Y:S01]  /*5c10*/  ISETP.GE.AND P0, PT, R0, RZ, PT ;  /* 0x000000ff0000720c */ /* 0x000fe20003f06270 */
[----:B------:R-:W-:-:S05]  /*5c20*/  VIADD R0, R8, 0xffffff04 ;  /* 0xffffff0408007836 */ /* 0x000fca0000000000 */
[----:B------:R-:W-:-:S07]  /*5c30*/  SHF.R.U32.HI R3, RZ, R0, R3 ;  /* 0x00000000ff037219 */ /* 0x000fce0000011603 */
[----:B------:R-:W-:-:S04]  /*5c40*/  @!P0 VIADD R3, R3, 0x1 ;  /* 0x0000000103038836 */ /* 0x000fc80000000000 */
[----:B------:R-:W-:-:S05]  /*5c50*/  @!P1 IMAD.SHL.U32 R3, R3, 0x2, RZ ;  /* 0x0000000203039824 */ /* 0x000fca00078e00ff */
[----:B------:R-:W-:Y:S01]  /*5c60*/  LOP3.LUT R0, R3, 0x80000000, R2, 0xf8, !PT ;  /* 0x8000000003007812 */ /* 0x000fe200078ef802 */
[----:B------:R-:W-:Y:S06]  /*5c70*/  BRA `(.L_x_304) ;  /* 0x0000000000047947 */ /* 0x000fec0003800000 */
.L_x_305:
[----:B------:R0:W1:Y:S02]  /*5c80*/  MUFU.RCP R0, R2 ;  /* 0x0000000200007308 */ /* 0x0000640000001000 */
.L_x_304:
[----:B0-2---:R-:W-:Y:S02]  /*5c90*/  IMAD.MOV.U32 R2, RZ, RZ, R7 ;  /* 0x000000ffff027224 */ /* 0x005fe400078e0007 */
[----:B------:R-:W-:-:S04]  /*5ca0*/  IMAD.MOV.U32 R3, RZ, RZ, 0x0 ;  /* 0x00000000ff037424 */ /* 0x000fc800078e00ff */
[----:B-1-3--:R-:W-:Y:S05]  /*5cb0*/  RET.REL.NODEC R2 `(_ZN18transformer_engine6detail50_GLOBAL__N__0b005ce5_17_cast_transpose_cu_f1c1739d29cast_transpose_general_kernelILm4ELm4E13__nv_bfloat16S3_EEvPKT1_PKfPT2_SA_S8_PfSB_mm) ;  /* 0xffffffa002d07950 */ /* 0x00afea0003c3ffff */
.L_x_306:
        /* <DEDUP_REMOVED lines=12> */
.L_x_1173:


//--------------------- .text._ZN18transformer_engine6detail50_GLOBAL__N__0b005ce5_17_cast_transpose_cu_f1c1739d29cast_transpose_general_kernelILm4ELm4E13__nv_bfloat166__halfEEvPKT1_PKfPT2_SB_S9_PfSC_mm --------------------------
	.section	.text._ZN18transformer_engine6detail50_GLOBAL__N__0b005ce5_17_cast_transpose_cu_f1c1739d29cast_transpose_general_kernelILm4ELm4E13__nv_bfloat166__halfEEvPKT1_PKfPT2_SB_S9_PfSC_mm,"ax",@progbits
	.align	128
.text._ZN18transformer_engine6detail50_GLOBAL__N__0b005ce5_17_cast_transpose_cu_f1c1739d29cast_transpose_general_kernelILm4ELm4E13__nv_bfloat166__halfEEvPKT1_PKfPT2_SB_S9_PfSC_mm:
        .type           _ZN18transformer_engine6detail50_GLOBAL__N__0b005ce5_17_cast_transpose_cu_f1c1739d29cast_transpose_general_kernelILm4ELm4E13__nv_bfloat166__halfEEvPKT1_PKfPT2_SB_S9_PfSC_mm,@function
        .size           _ZN18transformer_engine6detail50_GLOBAL__N__0b005ce5_17_cast_transpose_cu_f1c1739d29cast_transpose_general_kernelILm4ELm4E13__nv_bfloat166__halfEEvPKT1_PKfPT2_SB_S9_PfSC_mm,(.L_x_1176 - _ZN18transformer_engine6detail50_GLOBAL__N__0b005ce5_17_cast_transpose_cu_f1c1739d29cast_transpose_general_kernelILm4ELm4E13__nv_bfloat166__halfEEvPKT1_PKfPT2_SB_S9_PfSC_mm)
        .other          _ZN18transformer_engine6detail50_GLOBAL__N__0b005ce5_17_cast_transpose_cu_f1c1739d29cast_transpose_general_kernelILm4ELm4E13__nv_bfloat166__halfEEvPKT1_PKfPT2_SB_S9_PfSC_mm,@"STO_CUDA_ENTRY STV_DEFAULT"
_ZN18transformer_engine6detail50_GLOBAL__N__0b005ce5_17_cast_transpose_cu_f1c1739d29cast_transpose_general_kernelILm4ELm4E13__nv_bfloat166__halfEEvPKT1_PKfPT2_SB_S9_PfSC_mm:
        /* <DEDUP_REMOVED lines=10> */
.L_x_307:
        /* <DEDUP_REMOVED lines=9> */
[----:B0-----:R-:W-:Y:S05]  /*0130*/  CALL.REL.NOINC `($__internal_6_$__cuda_sm20_div_u64) ;  /* 0x0000005400087944 */ /* 0x001fea0003c00000 */
        /* <DEDUP_REMOVED lines=9> */
.L_x_308:
        /* <DEDUP_REMOVED lines=23> */
.L_x_309:
        /* <DEDUP_REMOVED lines=52> */
[----:B------:R-:W-:Y:S02]  /*0680*/  @!P1 F2FP.F16.F32.PACK_AB R15, RZ, R9 ;  /* 0x00000009ff0f923e */ /* 0x000fe400000000ff */
[----:B------:R-:W-:Y:S02]  /*0690*/  IADD3.X R9, R20, UR9, RZ, P2, !PT ;  /* 0x0000000914097c10 */ /* 0x000fe400097fe4ff */
[----:B------:R-:W-:-:S03]  /*06a0*/  @!P0 F2FP.F16.F32.PACK_AB R13, RZ, R6 ;  /* 0x00000006ff0d823e */ /* 0x000fc600000000ff */
[----:B------:R0:W-:Y:S04]  /*06b0*/  @!P1 STG.E.U16 desc[UR6][R8.64+0x2], R15 ;  /* 0x0000020f08009986 */ /* 0x0001e8000c101506 */
[----:B------:R0:W-:Y:S01]  /*06c0*/  @!P0 STG.E.U16 desc[UR6][R8.64], R13 ;  /* 0x0000000d08008986 */ /* 0x0001e2000c101506 */
[----:B------:R-:W-:Y:S01]  /*06d0*/  IMAD.MOV.U32 R6, RZ, RZ, RZ ;  /* 0x000000ffff067224 */ /* 0x000fe200078e00ff */
[----:B------:R-:W-:Y:S02]  /*06e0*/  @!P0 FMNMX R6, RZ, |R11|, !PT ;  /* 0x4000000bff068209 */ /* 0x000fe40007800000 */
[----:B------:R-:W-:Y:S02]  /*06f0*/  @!P0 PRMT R25, R13, 0x5410, R0 ;  /* 0x000054100d198816 */ /* 0x000fe40000000000 */
[----:B------:R-:W-:-:S02]  /*0700*/  @!P1 FMNMX R6, R6, |R19|, !PT ;  /* 0x4000001306069209 */ /* 0x000fc40007800000 */
[----:B------:R-:W-:-:S07]  /*0710*/  @!P1 PRMT R7, R15, 0x7610, R0 ;  /* 0x000076100f079816 */ /* 0x000fce0000000000 */
.L_x_311:
[----:B------:R-:W-:Y:S05]  /*0720*/  BSYNC B0 ;  /* 0x0000000000007941 */ /* 0x000fea0003800000 */
.L_x_310:
        /* <DEDUP_REMOVED lines=41> */
[----:B------:R-:W-:-:S04]  /*09c0*/  @!P0 F2FP.F16.F32.PACK_AB R13, RZ, R13 ;  /* 0x0000000dff0d823e */ /* 0x000fc800000000ff */
[----:B------:R-:W-:Y:S01]  /*09d0*/  @!P1 F2FP.F16.F32.PACK_AB R19, RZ, R19 ;  /* 0x00000013ff13923e */ /* 0x000fe200000000ff */
[----:B------:R0:W-:Y:S04]  /*09e0*/  @!P0 STG.E.U16 desc[UR6][R8.64], R13 ;  /* 0x0000000d08008986 */ /* 0x0001e8000c101506 */
[----:B------:R0:W-:Y:S01]  /*09f0*/  @!P1 STG.E.U16 desc[UR6][R14.64+0x2], R19 ;  /* 0x000002130e009986 */ /* 0x0001e2000c101506 */
[----:B------:R-:W-:Y:S02]  /*0a00*/  @!P0 FMNMX R6, R6, |R11|, !PT ;  /* 0x4000000b06068209 */ /* 0x000fe40007800000 */
[----:B------:R-:W-:Y:S02]  /*0a10*/  @!P0 PRMT R25, R25, 0x5410, R13 ;  /* 0x0000541019198816 */ /* 0x000fe4000000000d */
[----:B------:R-:W-:-:S02]  /*0a20*/  @!P1 FMNMX R6, R6, |R17|, !PT ;  /* 0x4000001106069209 */ /* 0x000fc40007800000 */
[----:B------:R-:W-:-:S07]  /*0a30*/  @!P1 PRMT R7, R7, 0x5410, R19 ;  /* 0x0000541007079816 */ /* 0x000fce0000000013 */
.L_x_313:
[----:B------:R-:W-:Y:S05]  /*0a40*/  BSYNC B0 ;  /* 0x0000000000007941 */ /* 0x000fea0003800000 */
.L_x_312:
        /* <DEDUP_REMOVED lines=49> */
.L_x_315:
[----:B------:R-:W-:Y:S05]  /*0d60*/  BSYNC B0 ;  /* 0x0000000000007941 */ /* 0x000fea0003800000 */
.L_x_314:
        /* <DEDUP_REMOVED lines=49> */
.L_x_317:
[----:B------:R-:W-:Y:S05]  /*1080*/  BSYNC B0 ;  /* 0x0000000000007941 */ /* 0x000fea0003800000 */
.L_x_316:
        /* <DEDUP_REMOVED lines=49> */
.L_x_319:
[----:B------:R-:W-:Y:S05]  /*13a0*/  BSYNC B0 ;  /* 0x0000000000007941 */ /* 0x000fea0003800000 */
.L_x_318:
        /* <DEDUP_REMOVED lines=49> */
.L_x_321:
[----:B------:R-:W-:Y:S05]  /*16c0*/  BSYNC B0 ;  /* 0x0000000000007941 */ /* 0x000fea0003800000 */
.L_x_320:
        /* <DEDUP_REMOVED lines=49> */
.L_x_323:
[----:B------:R-:W-:Y:S05]  /*19e0*/  BSYNC B0 ;  /* 0x0000000000007941 */ /* 0x000fea0003800000 */
.L_x_322:
        /* <DEDUP_REMOVED lines=34> */
[----:B------:R-:W-:Y:S02]  /*1c10*/  @!P1 F2FP.F16.F32.PACK_AB R17, RZ, R15 ;  /* 0x0000000fff11923e */ /* 0x000fe400000000ff */
[----:B------:R-:W-:Y:S02]  /*1c20*/  IADD3.X R15, R22, UR9, RZ, P2, !PT ;  /* 0x00000009160f7c10 */ /* 0x000fe400097fe4ff */
[----:B------:R-:W-:-:S03]  /*1c30*/  @!P0 F2FP.F16.F32.PACK_AB R8, RZ, R8 ;  /* 0x00000008ff08823e */ /* 0x000fc600000000ff */
[----:B------:R2:W-:Y:S04]  /*1c40*/  @!P1 STG.E.U16 desc[UR6][R14.64+0x2], R17 ;  /* 0x000002110e009986 */ /* 0x0005e8000c101506 */
[----:B------:R2:W-:Y:S01]  /*1c50*/  @!P0 STG.E.U16 desc[UR6][R14.64], R8 ;  /* 0x000000080e008986 */ /* 0x0005e2000c101506 */
[----:B------:R-:W-:Y:S02]  /*1c60*/  @!P0 FMNMX R6, R6, |R19|, !PT ;  /* 0x4000001306068209 */ /* 0x000fe40007800000 */
[----:B------:R-:W-:Y:S02]  /*1c70*/  @!P0 PRMT R33, R33, 0x5410, R8 ;  /* 0x0000541021218816 */ /* 0x000fe40000000008 */
[----:B------:R-:W-:Y:S02]  /*1c80*/  @!P1 FMNMX R6, R6, |R21|, !PT ;  /* 0x4000001506069209 */ /* 0x000fe40007800000 */
[----:B------:R-:W-:-:S07]  /*1c90*/  @!P1 PRMT R13, R13, 0x5410, R17 ;  /* 0x000054100d0d9816 */ /* 0x000fce0000000011 */
.L_x_325:
[----:B------:R-:W-:Y:S05]  /*1ca0*/  BSYNC B0 ;  /* 0x0000000000007941 */ /* 0x000fea0003800000 */
.L_x_324:
        /* <DEDUP_REMOVED lines=36> */
[----:B------:R-:W-:Y:S02]  /*1ef0*/  @!P0 F2FP.F16.F32.PACK_AB R8, RZ, R8 ;  /* 0x00000008ff08823e */ /* 0x000fe400000000ff */
[----:B------:R-:W-:Y:S02]  /*1f00*/  @!P1 FMNMX R6, R6, |R23|, !PT ;  /* 0x4000001706069209 */ /* 0x000fe40007800000 */
[----:B------:R-:W-:Y:S01]  /*1f10*/  @!P1 F2FP.F16.F32.PACK_AB R14, RZ, R14 ;  /* 0x0000000eff0e923e */ /* 0x000fe200000000ff */
[----:B------:R0:W-:Y:S01]  /*1f20*/  @!P0 STG.E.U16 desc[UR6][R16.64], R8 ;  /* 0x0000000810008986 */ /* 0x0001e2000c101506 */
[--C-:B------:R-:W-:Y:S02]  /*1f30*/  @!P0 PRMT R35, R8, 0x7610, R0.reuse ;  /* 0x0000761008238816 */ /* 0x100fe40000000000 */
[----:B------:R-:W-:Y:S01]  /*1f40*/  @!P1 PRMT R15, R14, 0x7610, R0 ;  /* 0x000076100e0f9816 */ /* 0x000fe20000000000 */
[----:B------:R0:W-:Y:S06]  /*1f50*/  @!P1 STG.E.U16 desc[UR6][R16.64+0x2], R14 ;  /* 0x0000020e10009986 */ /* 0x0001ec000c101506 */
.L_x_327:
[----:B------:R-:W-:Y:S05]  /*1f60*/  BSYNC B0 ;  /* 0x0000000000007941 */ /* 0x000fea0003800000 */
.L_x_326:
        /* <DEDUP_REMOVED lines=40> */
[----:B------:R-:W-:Y:S02]  /*21f0*/  @!P0 PRMT R35, R35, 0x5410, R8 ;  /* 0x0000541023238816 */ /* 0x000fe40000000008 */
[----:B------:R-:W-:Y:S01]  /*2200*/  @!P1 PRMT R15, R15, 0x5410, R14 ;  /* 0x000054100f0f9816 */ /* 0x000fe2000000000e */
[----:B------:R0:W-:Y:S06]  /*2210*/  @!P1 STG.E.U16 desc[UR6][R16.64+0x2], R14 ;  /* 0x0000020e10009986 */ /* 0x0001ec000c101506 */
.L_x_329:
[----:B------:R-:W-:Y:S05]  /*2220*/  BSYNC B0 ;  /* 0x0000000000007941 */ /* 0x000fea0003800000 */
.L_x_328:
        /* <DEDUP_REMOVED lines=43> */
.L_x_331:
[----:B------:R-:W-:Y:S05]  /*24e0*/  BSYNC B0 ;  /* 0x0000000000007941 */ /* 0x000fea0003800000 */
.L_x_330:
        /* <DEDUP_REMOVED lines=43> */
.L_x_333:
[----:B------:R-:W-:Y:S05]  /*27a0*/  BSYNC B0 ;  /* 0x0000000000007941 */ /* 0x000fea0003800000 */
.L_x_332:
        /* <DEDUP_REMOVED lines=35> */
[----:B------:R-:W-:Y:S02]  /*29e0*/  @!P0 F2FP.F16.F32.PACK_AB R23, RZ, R21 ;  /* 0x00000015ff17823e */ /* 0x000fe400000000ff */
[----:B------:R-:W-:Y:S02]  /*29f0*/  IADD3.X R21, R8, UR9, RZ, P2, !PT ;  /* 0x0000000908157c10 */ /* 0x000fe400097fe4ff */
[----:B------:R-:W-:Y:S02]  /*2a00*/  @!P1 F2FP.F16.F32.PACK_AB R26, RZ, R26 ;  /* 0x0000001aff1a923e */ /* 0x000fe400000000ff */
[----:B------:R-:W-:Y:S01]  /*2a10*/  @!P1 FMNMX R6, R6, |R16|, !PT ;  /* 0x4000001006069209 */ /* 0x000fe20007800000 */
[----:B------:R1:W-:Y:S01]  /*2a20*/  @!P0 STG.E.U16 desc[UR6][R20.64], R23 ;  /* 0x0000001714008986 */ /* 0x0003e2000c101506 */
[--C-:B------:R-:W-:Y:S02]  /*2a30*/  @!P0 PRMT R14, R23, 0x5410, R0.reuse ;  /* 0x00005410170e8816 */ /* 0x100fe40000000000 */
[----:B------:R-:W-:Y:S01]  /*2a40*/  @!P1 PRMT R19, R26, 0x7610, R0 ;  /* 0x000076101a139816 */ /* 0x000fe20000000000 */
[----:B------:R1:W-:Y:S06]  /*2a50*/  @!P1 STG.E.U16 desc[UR6][R20.64+0x2], R26 ;  /* 0x0000021a14009986 */ /* 0x0003ec000c101506 */
.L_x_335:
[----:B------:R-:W-:Y:S05]  /*2a60*/  BSYNC B0 ;  /* 0x0000000000007941 */ /* 0x000fea0003800000 */
.L_x_334:
        /* <DEDUP_REMOVED lines=43> */
.L_x_337:
[----:B------:R-:W-:Y:S05]  /*2d20*/  BSYNC B0 ;  /* 0x0000000000007941 */ /* 0x000fea0003800000 */
.L_x_336:
        /* <DEDUP_REMOVED lines=44> */
.L_x_339:
[----:B------:R-:W-:Y:S05]  /*2ff0*/  BSYNC B0 ;  /* 0x0000000000007941 */ /* 0x000fea0003800000 */
.L_x_338:
        /* <DEDUP_REMOVED lines=43> */
[----:B------:R-:W-:Y:S02]  /*32b0*/  @!P0 PRMT R16, R16, 0x5410, R27 ;  /* 0x0000541010108816 */ /* 0x000fe4000000001b */
[----:B------:R-:W-:Y:S01]  /*32c0*/  @!P1 PRMT R21, R21, 0x5410, R30 ;  /* 0x0000541015159816 */ /* 0x000fe2000000001e */
[----:B------:R0:W-:Y:S06]  /*32d0*/  @!P1 STG.E.U16 desc[UR6][R22.64+0x2], R30 ;  /* 0x0000021e16009986 */ /* 0x0001ec000c101506 */
.L_x_341:
[----:B------:R-:W-:Y:S05]  /*32e0*/  BSYNC B0 ;  /* 0x0000000000007941 */ /* 0x000fea0003800000 */
.L_x_340:
        /* <DEDUP_REMOVED lines=49> */
.L_x_343:
[----:B------:R-:W-:Y:S05]  /*3600*/  BSYNC B0 ;  /* 0x0000000000007941 */ /* 0x000fea0003800000 */
.L_x_342:
        /* <DEDUP_REMOVED lines=39> */
.L_x_345:
[----:B------:R-:W-:Y:S05]  /*3880*/  BSYNC B0 ;  /* 0x0000000000007941 */ /* 0x000fea0003800000 */
.L_x_344:
        /* <DEDUP_REMOVED lines=21> */
.L_x_347:
[----:B------:R-:W-:Y:S05]  /*39e0*/  BSYNC B0 ;  /* 0x0000000000007941 */ /* 0x000fea0003800000 */
.L_x_346:
        /* <DEDUP_REMOVED lines=21> */
.L_x_349:
[----:B------:R-:W-:Y:S05]  /*3b40*/  BSYNC B0 ;  /* 0x0000000000007941 */ /* 0x000fea0003800000 */
.L_x_348:
        /* <DEDUP_REMOVED lines=34> */
.L_x_351:
[----:B------:R-:W-:Y:S05]  /*3d70*/  BSYNC B0 ;  /* 0x0000000000007941 */ /* 0x000fea0003800000 */
.L_x_350:
        /* <DEDUP_REMOVED lines=23> */
.L_x_353:
[----:B------:R-:W-:Y:S05]  /*3ef0*/  BSYNC B0 ;  /* 0x0000000000007941 */ /* 0x000fea0003800000 */
.L_x_352:
        /* <DEDUP_REMOVED lines=24> */
.L_x_355:
[----:B------:R-:W-:Y:S05]  /*4080*/  BSYNC B0 ;  /* 0x0000000000007941 */ /* 0x000fea0003800000 */
.L_x_354:
        /* <DEDUP_REMOVED lines=25> */
.L_x_357:
[----:B------:R-:W-:Y:S05]  /*4220*/  BSYNC B0 ;  /* 0x0000000000007941 */ /* 0x000fea0003800000 */
.L_x_356:
        /* <DEDUP_REMOVED lines=60> */
.L_x_359:
[----:B------:R-:W-:Y:S05]  /*45f0*/  BSYNC B0 ;  /* 0x0000000000007941 */ /* 0x000fea0003800000 */
.L_x_358:
        /* <DEDUP_REMOVED lines=21> */
.L_x_361:
[----:B------:R-:W-:Y:S05]  /*4750*/  BSYNC B0 ;  /* 0x0000000000007941 */ /* 0x000fea0003800000 */
.L_x_360:
        /* <DEDUP_REMOVED lines=33> */
.L_x_363:
[----:B------:R-:W-:Y:S05]  /*4970*/  BSYNC B0 ;  /* 0x0000000000007941 */ /* 0x000fea0003800000 */
.L_x_362:
        /* <DEDUP_REMOVED lines=21> */
.L_x_365:
[----:B------:R-:W-:Y:S05]  /*4ad0*/  BSYNC B0 ;  /* 0x0000000000007941 */ /* 0x000fea0003800000 */
.L_x_364:
        /* <DEDUP_REMOVED lines=21> */
.L_x_367:
[----:B------:R-:W-:Y:S05]  /*4c30*/  BSYNC B0 ;  /* 0x0000000000007941 */ /* 0x000fea0003800000 */
.L_x_366:
        /* <DEDUP_REMOVED lines=21> */
.L_x_369:
[----:B------:R-:W-:Y:S05]  /*4d90*/  BSYNC B0 ;  /* 0x0000000000007941 */ /* 0x000fea0003800000 */
.L_x_368:
        /* <DEDUP_REMOVED lines=21> */
.L_x_371:
[----:B------:R-:W-:Y:S05]  /*4ef0*/  BSYNC B0 ;  /* 0x0000000000007941 */ /* 0x000fea0003800000 */
.L_x_370:
        /* <DEDUP_REMOVED lines=19> */
.L_x_373:
[----:B------:R-:W-:Y:S05]  /*5030*/  BSYNC B0 ;  /* 0x0000000000007941 */ /* 0x000fea0003800000 */
.L_x_372:
        /* <DEDUP_REMOVED lines=39> */
.L_x_383:
[----:B-1----:R-:W-:-:S07]  /*52b0*/  FMNMX R7, R4, R7, !PT ;  /* 0x0000000704077209 */ /* 0x002fce0007800000 */
.L_x_376:
[----:B------:R-:W-:Y:S05]  /*52c0*/  BSYNC B0 ;  /* 0x0000000000007941 */ /* 0x000fea0003800000 */
.L_x_375:
[----:B------:R-:W-:Y:S01]  /*52d0*/  ISETP.NE.AND P0, PT, R0, RZ, PT ;  /* 0x000000ff0000720c */ /* 0x000fe20003f05270 */
[----:B------:R-:W-:-:S12]  /*52e0*/  BSSY B0, `(.L_x_374) ;  /* 0x0000004000007945 */ /* 0x000fd80003800000 */
[----:B------:R-:W-:Y:S05]  /*52f0*/  @P0 BRA `(.L_x_378) ;  /* 0x0000000000080947 */ /* 0x000fea0003800000 */
[----:B0-----:R-:W0:Y:S02]  /*5300*/  LDC.64 R4, c[0x0][0x238] ;  /* 0x00008e00ff047b82 */ /* 0x001e240000000a00 */
[----:B0-----:R1:W-:Y:S02]  /*5310*/  REDG.E.MAX.S32.STRONG.GPU desc[UR6][R4.64], R7 ;  /* 0x000000070400798e */ /* 0x0013e4000d10e386 */
.L_x_378:
[----:B------:R-:W-:Y:S05]  /*5320*/  BSYNC B0 ;  /* 0x0000000000007941 */ /* 0x000fea0003800000 */
.L_x_374:
        /* <DEDUP_REMOVED lines=11> */
[----:B------:R-:W-:Y:S05]  /*53e0*/  CALL.REL.NOINC `($__internal_7_$__cuda_sm20_rcp_rn_f32_slowpath) ;  /* 0x0000000400647944 */ /* 0x000fea0003c00000 */
[----:B------:R-:W-:Y:S01]  /*53f0*/  IMAD.MOV.U32 R5, RZ, RZ, R0 ;  /* 0x000000ffff057224 */ /* 0x000fe200078e0000 */
[----:B------:R-:W-:Y:S06]  /*5400*/  BRA `(.L_x_380) ;  /* 0x0000000000107947 */ /* 0x000fec0003800000 */
.L_x_379:
[----:B-1--4-:R-:W0:Y:S02]  /*5410*/  MUFU.RCP R5, R2 ;  /* 0x0000000200057308 */ /* 0x012e240000001000 */
[----:B0-----:R-:W-:-:S04]  /*5420*/  FFMA R0, R5, R2, -1 ;  /* 0xbf80000005007423 */ /* 0x001fc80000000002 */
[----:B------:R-:W-:-:S04]  /*5430*/  FADD.FTZ R0, -R0, -RZ ;  /* 0x800000ff00007221 */ /* 0x000fc80000010100 */
[----:B------:R-:W-:-:S07]  /*5440*/  FFMA R5, R5, R0, R5 ;  /* 0x0000000005057223 */ /* 0x000fce0000000005 */
.L_x_380:
[----:B------:R-:W0:Y:S02]  /*5450*/  LDC.64 R2, c[0x0][0x240] ;  /* 0x00009000ff027b82 */ /* 0x000e240000000a00 */
[----:B0-----:R-:W-:Y:S01]  /*5460*/  STG.E desc[UR6][R2.64], R5 ;  /* 0x0000000502007986 */ /* 0x001fe2000c101906 */
[----:B------:R-:W-:Y:S05]  /*5470*/  EXIT ;  /* 0x000000000000794d */ /* 0x000fea0003800000 */
.L_x_377:
[----:B------:R-:W-:Y:S02]  /*5480*/  IMAD.MOV.U32 R6, RZ, RZ, 0x2 ;  /* 0x00000002ff067424 */ /* 0x000fe400078e00ff */
[----:B------:R-:W-:Y:S02]  /*5490*/  IMAD.MOV.U32 R8, RZ, RZ, 0x1f ;  /* 0x0000001fff087424 */ /* 0x000fe400078e00ff */
[----:B------:R-:W-:-:S07]  /*54a0*/  IMAD.MOV.U32 R5, RZ, RZ, -0x1 ;  /* 0xffffffffff057424 */ /* 0x000fce00078e00ff */
[----:B01---5:R-:W-:Y:S05]  /*54b0*/  WARPSYNC.COLLECTIVE R5, `(.L_x_381) ;  /* 0x0000000005087348 */ /* 0x023fea0003c00000 */
[----:B-1----:R1:W2:Y:S02]  /*54c0*/  SHFL.DOWN P0, R7, R3, R6, R8 ;  /* 0x0800000603077389 */ /* 0x0022a40000000008 */
[----:B012--5:R-:W-:Y:S01]  /*54d0*/  ENDCOLLECTIVE ;  /* 0x000000000000791b */ /* 0x027fe20003800000 */
.L_x_381:
[----:B------:R-:W-:Y:S02]  /*54e0*/  IMAD.MOV.U32 R6, RZ, RZ, 0x1 ;  /* 0x00000001ff067424 */ /* 0x000fe400078e00ff */
[----:B------:R-:W-:-:S05]  /*54f0*/  IMAD.MOV.U32 R4, RZ, RZ, R7 ;  /* 0x000000ffff047224 */ /* 0x000fca00078e0007 */
[----:B------:R-:W-:-:S05]  /*5500*/  FMNMX R4, R4, R3, !PT ;  /* 0x0000000304047209 */ /* 0x000fca0007800000 */
[----:B------:R-:W-:-:S07]  /*5510*/  IMAD.MOV.U32 R3, RZ, RZ, R4 ;  /* 0x000000ffff037224 */ /* 0x000fce00078e0004 */
[----:B------:R-:W-:Y:S05]  /*5520*/  WARPSYNC.COLLECTIVE R5, `(.L_x_382) ;  /* 0x0000000005087348 */ /* 0x000fea0003c00000 */
[----:B------:R0:W1:Y:S02]  /*5530*/  SHFL.DOWN P0, R7, R3, R6, R8 ;  /* 0x0800000603077389 */ /* 0x0000640000000008 */
[----:B01----:R-:W-:Y:S01]  /*5540*/  ENDCOLLECTIVE ;  /* 0x000000000000791b */ /* 0x003fe20003800000 */
.L_x_382:
[----:B------:R-:W-:Y:S05]  /*5550*/  BRA `(.L_x_383) ;  /* 0xfffffffc00547947 */ /* 0x000fea000383ffff */
        .weak           $__internal_6_$__cuda_sm20_div_u64
        .type           $__internal_6_$__cuda_sm20_div_u64,@function
        .size           $__internal_6_$__cuda_sm20_div_u64,($__internal_7_$__cuda_sm20_rcp_rn_f32_slowpath - $__internal_6_$__cuda_sm20_div_u64)
$__internal_6_$__cuda_sm20_div_u64:
        /* <DEDUP_REMOVED lines=65> */
[----:B------:R-:W-:Y:S06]  /*5970*/  RET.REL.NODEC R2 `(_ZN18transformer_engine6detail50_GLOBAL__N__0b005ce5_17_cast_transpose_cu_f1c1739d29cast_transpose_general_kernelILm4ELm4E13__nv_bfloat166__halfEEvPKT1_PKfPT2_SB_S9_PfSC_mm) ;  /* 0xffffffa402a07950 */ /* 0x000fec0003c3ffff */
        .weak           $__internal_7_$__cuda_sm20_rcp_rn_f32_slowpath
        .type           $__internal_7_$__cuda_sm20_rcp_rn_f32_slowpath,@function
        .size           $__internal_7_$__cuda_sm20_rcp_rn_f32_slowpath,(.L_x_1176 - $__internal_7_$__cuda_sm20_rcp_rn_f32_slowpath)
$__internal_7_$__cuda_sm20_rcp_rn_f32_slowpath:
        /* <DEDUP_REMOVED lines=15> */
.L_x_384:
        /* <DEDUP_REMOVED lines=33> */
.L_x_386:
[----:B------:R0:W1:Y:S02]  /*5c80*/  MUFU.RCP R0, R2 ;  /* 0x0000000200007308 */ /* 0x0000640000001000 */
.L_x_385:
[----:B0-2---:R-:W-:Y:S02]  /*5c90*/  IMAD.MOV.U32 R2, RZ, RZ, R7 ;  /* 0x000000ffff027224 */ /* 0x005fe400078e0007 */
[----:B------:R-:W-:-:S04]  /*5ca0*/  IMAD.MOV.U32 R3, RZ, RZ, 0x0 ;  /* 0x00000000ff037424 */ /* 0x000fc800078e00ff */
[----:B-1-3--:R-:W-:Y:S05]  /*5cb0*/  RET.REL.NODEC R2 `(_ZN18transformer_engine6detail50_GLOBAL__N__0b005ce5_17_cast_transpose_cu_f1c1739d29cast_transpose_general_kernelILm4ELm4E13__nv_bfloat166__halfEEvPKT1_PKfPT2_SB_S9_PfSC_mm) ;  /* 0xffffffa002d07950 */ /* 0x00afea0003c3ffff */
.L_x_387:
        /* <DEDUP_REMOVED lines=12> */
.L_x_1176:


//--------------------- .text._ZN18transformer_engine6detail50_GLOBAL__N__0b005ce5_17_cast_transpose_cu_f1c1739d29cast_transpose_general_kernelILm4ELm4E13__nv_bfloat16fEEvPKT1_PKfPT2_SA_S8_PfSB_mm --------------------------
	.section	.text._ZN18transformer_engine6detail50_GLOBAL__N__0b005ce5_17_cast_transpose_cu_f1c1739d29cast_transpose_general_kernelILm4ELm4E13__nv_bfloat16fEEvPKT1_PKfPT2_SA_S8_PfSB_mm,"ax",@progbits
	.align	128
.text._ZN18transformer_engine6detail50_GLOBAL__N__0b005ce5_17_cast_transpose_cu_f1c1739d29cast_transpose_general_kernelILm4ELm4E13__nv_bfloat16fEEvPKT1_PKfPT2_SA_S8_PfSB_mm:
        .type           _ZN18transformer_engine6detail50_GLOBAL__N__0b005ce5_17_cast_transpose_cu_f1c1739d29cast_transpose_general_kernelILm4ELm4E13__nv_bfloat16fEEvPKT1_PKfPT2_SA_S8_PfSB_mm,@function
        .size           _ZN18transformer_engine6detail50_GLOBAL__N__0b005ce5_17_cast_transpose_cu_f1c1739d29cast_transpose_general_kernelILm4ELm4E13__nv_bfloat16fEEvPKT1_PKfPT2_SA_S8_PfSB_mm,(.L_x_1179 - _ZN18transformer_engine6detail50_GLOBAL__N__0b005ce5_17_cast_transpose_cu_f1c1739d29cast_transpose_general_kernelILm4ELm4E13__nv_bfloat16fEEvPKT1_PKfPT2_SA_S8_PfSB_mm)
        .other          _ZN18transformer_engine6detail50_GLOBAL__N__0b005ce5_17_cast_transpose_cu_f1c1739d29cast_transpose_general_kernelILm4ELm4E13__nv_bfloat16fEEvPKT1_PKfPT2_SA_S8_PfSB_mm,@"STO_CUDA_ENTRY STV_DEFAULT"
_ZN18transformer_engine6detail50_GLOBAL__N__0b005ce5_17_cast_transpose_cu_f1c1739d29cast_transpose_general_kernelILm4ELm4E13__nv_bfloat16fEEvPKT1_PKfPT2_SA_S8_PfSB_mm:
        /* <DEDUP_REMOVED lines=10> */
.L_x_388:
[----:B------:R-:W-:Y:S02]  /*00a0*/  ULDC.64 UR6, c[0x0][0x250] ;  /* 0x0000940000067ab9 */ /* 0x000fe40000000a00 */
[----:B------:R-:W-:-:S04]  /*00b0*/  UIADD3 UR6, UP0, UR6, 0x1f, URZ ;  /* 0x0000001f06067890 */ /* 0x000fc8000ff1e03f */
[----:B------:R-:W-:Y:S01]  /*00c0*/  UIADD3.X UR4, URZ, UR7, URZ, UP0, !UPT ;  /* 0x000000073f047290 */ /* 0x000fe200087fe43f */
[----:B------:R-:W0:Y:S03]  /*00d0*/  S2UR UR7, SR_CTAID.X ;  /* 0x00000000000779c3 */ /* 0x000e260000002500 */
[----:B------:R-:W-:Y:S02]  /*00e0*/  USHF.R.U32.HI UR9, URZ, 0x5, UR4 ;  /* 0x000000053f097899 */ /* 0x000fe40008011604 */
[----:B------:R-:W-:Y:S02]  /*00f0*/  USHF.R.U64 UR6, UR6, 0x5, UR4 ;  /* 0x0000000506067899 */ /* 0x000fe40008001204 */
[----:B------:R-:W-:-:S06]  /*0100*/  ULOP3.LUT UP0, URZ, UR9, 0x7ffffff, URZ, 0xc0, !UPT ;  /* 0x07ffffff093f7892 */ /* 0x000fcc000f80c03f */
[----:B------:R-:W-:-:S13]  /*0110*/  PLOP3.LUT P0, PT, PT, PT, UP0, 0x80, 0x0 ;  /* 0x000000000000781c */ /* 0x000fda0003f0f008 */
[----:B0-----:R-:W-:Y:S05]  /*0120*/  @!P0 BRA `(.L_x_389) ;  /* 0x0000000000348947 */ /* 0x001fea0003800000 */
[----:B------:R-:W-:-:S07]  /*0130*/  MOV R4, 0x150 ;  /* 0x0000015000047802 */ /* 0x000fce0000000f00 */
[----:B------:R-:W-:Y:S05]  /*0140*/  CALL.REL.NOINC `($__internal_8_$__cuda_sm20_div_u64) ;  /* 0x0000003000147944 */ /* 0x000fea0003c00000 */
[----:B------:R-:W-:Y:S01]  /*0150*/  UIADD3 UR16, UP0, URZ, -UR8, URZ ;  /* 0x800000083f107290 */ /* 0x000fe2000ff1e03f */
[----:B------:R-:W-:Y:S01]  /*0160*/  UMOV UR4, UR7 ;  /* 0x0000000700047c82 */ /* 0x000fe20008000000 */
[----:B------:R-:W-:Y:S02]  /*0170*/  UMOV UR5, URZ ;  /* 0x0000003f00057c82 */ /* 0x000fe40008000000 */
[----:B------:R-:W-:Y:S02]  /*0180*/  UIADD3.X UR13, URZ, ~UR12, URZ, UP0, !UPT ;  /* 0x8000000c3f0d7290 */ /* 0x000fe400087fe43f */
[----:B------:R-:W-:Y:S02]  /*0190*/  UIMAD.WIDE.U32 UR10, UR6, UR16, UR4 ;  /* 0x00000010060a72a5 */ /* 0x000fe4000f8e0004 */
[----:B------:R-:W-:Y:S01]  /*01a0*/  UIMAD UR13, UR13, UR6, URZ ;  /* 0x000000060d0d72a4 */ /* 0x000fe2000f8e023f */
[----:B------:R-:W-:Y:S01]  /*01b0*/  UMOV UR4, UR8 ;  /* 0x0000000800047c82 */ /* 0x000fe20008000000 */
[----:B------:R-:W-:-:S02]  /*01c0*/  UMOV UR5, UR12 ;  /* 0x0000000c00057c82 */ /* 0x000fc40008000000 */
[----:B------:R-:W-:-:S04]  /*01d0*/  UIMAD UR13, UR9, UR16, UR13 ;  /* 0x00000010090d72a4 */ /* 0x000fc8000f8e020d */
[----:B------:R-:W-:Y:S01]  /*01e0*/  UIADD3 UR6, UR11, UR13, URZ ;  /* 0x0000000d0b067290 */ /* 0x000fe2000fffe03f */
[----:B------:R-:W-:Y:S11]  /*01f0*/  BRA `(.L_x_390) ;  /* 0x0000000000607947 */ /* 0x000ff60003800000 */
.L_x_389:
[----:B------:R-:W0:Y:S01]  /*0200*/  I2F.U32.RP R0, UR6 ;  /* 0x0000000600007d06 */ /* 0x000e220008209000 */
[----:B------:R-:W-:Y:S01]  /*0210*/  UMOV UR4, URZ ;  /* 0x0000003f00047c82 */ /* 0x000fe20008000000 */
[----:B------:R-:W-:-:S06]  /*0220*/  UISETP.NE.U32.AND UP2, UPT, UR6, URZ, UPT ;  /* 0x0000003f0600728c */ /* 0x000fcc000bf45070 */
[----:B0-----:R-:W0:Y:S02]  /*0230*/  MUFU.RCP R0, R0 ;  /* 0x0000000000007308 */ /* 0x001e240000001000 */
[----:B0-----:R-:W-:-:S06]  /*0240*/  VIADD R2, R0, 0xffffffe ;  /* 0x0ffffffe00027836 */ /* 0x001fcc0000000000 */
[----:B------:R-:W0:Y:S02]  /*0250*/  F2I.FTZ.U32.TRUNC.NTZ R2, R2 ;  /* 0x0000000200027305 */ /* 0x000e24000021f000 */
[----:B0-----:R-:W-:-:S13]  /*0260*/  R2UR UR5, R2 ;  /* 0x00000000020572ca */ /* 0x001fda00000e0000 */
[----:B------:R-:W-:-:S04]  /*0270*/  UIADD3 UR8, URZ, -UR5, URZ ;  /* 0x800000053f087290 */ /* 0x000fc8000fffe03f */
[----:B------:R-:W-:-:S04]  /*0280*/  UIMAD UR8, UR8, UR6, URZ ;  /* 0x00000006080872a4 */ /* 0x000fc8000f8e023f */
[----:B------:R-:W-:-:S04]  /*0290*/  UIMAD.WIDE.U32 UR4, UR5, UR8, UR4 ;  /* 0x00000008050472a5 */ /* 0x000fc8000f8e0004 */
[----:B------:R-:W-:-:S07]  /*02a0*/  UIMAD.WIDE.U32 UR4, UR5, UR7, URZ ;  /* 0x00000007050472a5 */ /* 0x000fce000f8e003f */
[----:B------:R-:W-:Y:S02]  /*02b0*/  UMOV UR4, UR5 ;  /* 0x0000000500047c82 */ /* 0x000fe40008000000 */
[----:B------:R-:W-:-:S04]  /*02c0*/  UIADD3 UR5, -UR4, URZ, URZ ;  /* 0x0000003f04057290 */ /* 0x000fc8000fffe13f */
[----:B------:R-:W-:-:S04]  /*02d0*/  UIMAD UR5, UR6, UR5, UR7 ;  /* 0x00000005060572a4 */ /* 0x000fc8000f8e0207 */
[----:B------:R-:W-:-:S11]  /*02e0*/  UISETP.GE.U32.AND UP0, UPT, UR5, UR6, UPT ;  /* 0x000000060500728c */ /* 0x000fd6000bf06070 */
[----:B------:R-:W-:Y:S02]  /*02f0*/  @UP0 UIADD3 UR5, UR5, -UR6, URZ ;  /* 0x8000000605050290 */ /* 0x000fe4000fffe03f */
[----:B------:R-:W-:Y:S02]  /*0300*/  @UP0 UIADD3 UR4, UR4, 0x1, URZ ;  /* 0x0000000104040890 */ /* 0x000fe4000fffe03f */
[----:B------:R-:W-:-:S03]  /*0310*/  UISETP.GE.U32.AND UP1, UPT, UR5, UR6, UPT ;  /* 0x000000060500728c */ /* 0x000fc6000bf26070 */
[----:B------:R-:W-:-:S08]  /*0320*/  UMOV UR5, URZ ;  /* 0x0000003f00057c82 */ /* 0x000fd00008000000 */
[----:B------:R-:W-:Y:S02]  /*0330*/  @UP1 UIADD3 UR4, UR4, 0x1, URZ ;  /* 0x0000000104041890 */ /* 0x000fe4000fffe03f */
[----:B------:R-:W-:-:S04]  /*0340*/  @!UP2 ULOP3.LUT UR4, URZ, UR6, URZ, 0x33, !UPT ;  /* 0x000000063f04a292 */ /* 0x000fc8000f8e333f */
[----:B------:R-:W-:-:S04]  /*0350*/  UIADD3 UR10, -UR4, URZ, URZ ;  /* 0x0000003f040a7290 */ /* 0x000fc8000fffe13f */
[----:B------:R-:W-:-:S03]  /*0360*/  UIMAD UR10, UR6, UR10, UR7 ;  /* 0x0000000a060a72a4 */ /* 0x000fc6000f8e0207 */
[----:B------:R-:W-:-:S09]  /*0370*/  UMOV UR6, URZ ;  /* 0x0000003f00067c82 */ /* 0x000fd20008000000 */
.L_x_390:
[----:B------:R-:W-:Y:S02]  /*0380*/  ULDC.64 UR8, c[0x0][0x230] ;  /* 0x00008c0000087ab9 */ /* 0x000fe40000000a00 */
[----:B------:R-:W-:-:S04]  /*0390*/  ISETP.NE.U32.AND P0, PT, RZ, UR8, PT ;  /* 0x00000008ff007c0c */ /* 0x000fc8000bf05070 */
[----:B------:R-:W-:-:S13]  /*03a0*/  ISETP.NE.AND.EX P0, PT, RZ, UR9, PT, P0 ;  /* 0x00000009ff007c0c */ /* 0x000fda000bf05300 */
[----:B------:R-:W0:Y:S02]  /*03b0*/  @P0 LDC.64 R2, c[0x0][0x230] ;  /* 0x00008c00ff020b82 */ /* 0x000e240000000a00 */
[----:B0-----:R-:W2:Y:S01]  /*03c0*/  @P0 LDG.E.CONSTANT R2, desc[UR14][R2.64] ;  /* 0x0000000e02020981 */ /* 0x001ea2000c1e9900 */
[----:B------:R-:W-:Y:S01]  /*03d0*/  USHF.L.U32 UR9, UR10, 0x5, URZ ;  /* 0x000000050a097899 */ /* 0x000fe2000800063f */
[----:B------:R-:W-:Y:S01]  /*03e0*/  BSSY B0, `(.L_x_391) ;  /* 0x000002f000007945 */ /* 0x000fe20003800000 */
[----:B------:R-:W-:Y:S01]  /*03f0*/  USHF.L.U64.HI UR8, UR10, 0x5, UR6 ;  /* 0x000000050a087899 */ /* 0x000fe20008010206 */
[----:B------:R-:W0:Y:S01]  /*0400*/  S2R R0, SR_TID.X ;  /* 0x0000000000007919 */ /* 0x000e220000002100 */
[----:B------:R-:W-:Y:S01]  /*0410*/  USHF.L.U32 UR6, UR4, 0x6, URZ ;  /* 0x0000000604067899 */ /* 0x000fe2000800063f */
[----:B------:R-:W-:Y:S01]  /*0420*/  ULDC.64 UR10, c[0x0][0x250] ;  /* 0x00009400000a7ab9 */ /* 0x000fe20000000a00 */
[----:B------:R-:W-:-:S03]  /*0430*/  USHF.L.U64.HI UR4, UR4, 0x6, UR5 ;  /* 0x0000000604047899 */ /* 0x000fc60008010205 */
[----:B------:R-:W-:Y:S01]  /*0440*/  UMOV UR5, 0x3f800000 ;  /* 0x3f80000000057882 */ /* 0x000fe20000000000 */
[C---:B0-----:R-:W-:Y:S01]  /*0450*/  SHF.R.U64 R13, R0.reuse, 0x5, RZ ;  /* 0x00000005000d7819 */ /* 0x041fe200000012ff */
[----:B------:R-:W-:-:S03]  /*0460*/  IMAD.SHL.U32 R4, R0, 0x2, RZ ;  /* 0x0000000200047824 */ /* 0x000fc600078e00ff */
[----:B------:R-:W-:Y:S02]  /*0470*/  IADD3 R15, P2, R13, UR9, RZ ;  /* 0x000000090d0f7c10 */ /* 0x000fe4000ff5e0ff */
[----:B------:R-:W-:Y:S02]  /*0480*/  LOP3.LUT R4, R4, 0x3e, RZ, 0xc0, !PT ;  /* 0x0000003e04047812 */ /* 0x000fe400078ec0ff */
[----:B------:R-:W-:Y:S01]  /*0490*/  ISETP.GE.U32.AND P1, PT, R15, UR10, PT ;  /* 0x0000000a0f007c0c */ /* 0x000fe2000bf26070 */
[----:B------:R-:W-:Y:S01]  /*04a0*/  IMAD.X R12, RZ, RZ, UR8, P2 ;  /* 0x00000008ff0c7e24 */ /* 0x000fe200090e06ff */
[----:B------:R-:W-:-:S04]  /*04b0*/  IADD3 R10, P2, R4, UR6, RZ ;  /* 0x00000006040a7c10 */ /* 0x000fc8000ff5e0ff */
[----:B------:R-:W-:Y:S01]  /*04c0*/  ISETP.GE.U32.AND.EX P1, PT, R12, UR11, PT, P1 ;  /* 0x0000000b0c007c0c */ /* 0x000fe2000bf26110 */
[----:B------:R-:W-:Y:S01]  /*04d0*/  IMAD.X R11, RZ, RZ, UR4, P2 ;  /* 0x00000004ff0b7e24 */ /* 0x000fe200090e06ff */
[----:B--2---:R-:W-:Y:S01]  /*04e0*/  @P0 R2UR UR5, R2 ;  /* 0x00000000020502ca */ /* 0x004fe200000e0000 */
[----:B------:R-:W-:-:S10]  /*04f0*/  IMAD.MOV.U32 R2, RZ, RZ, RZ ;  /* 0x000000ffff027224 */ /* 0x000fd400078e00ff */
[----:B------:R-:W-:Y:S05]  /*0500*/  @P1 BRA `(.L_x_392) ;  /* 0x0000000000701947 */ /* 0x000fea0003800000 */
[C---:B------:R-:W-:Y:S01]  /*0510*/  IADD3 R2, P2, R10.reuse, 0x1, RZ ;  /* 0x000000010a027810 */ /* 0x040fe20007f5e0ff */
[----:B------:R-:W-:Y:S01]  /*0520*/  ULDC.64 UR12, c[0x0][0x248] ;  /* 0x00009200000c7ab9 */ /* 0x000fe20000000a00 */
[----:B------:R-:W-:Y:S01]  /*0530*/  ULDC.64 UR16, c[0x0][0x210] ;  /* 0x0000840000107ab9 */ /* 0x000fe20000000a00 */
[----:B------:R-:W-:Y:S01]  /*0540*/  ISETP.GE.U32.AND P0, PT, R10, UR12, PT ;  /* 0x0000000c0a007c0c */ /* 0x000fe2000bf06070 */
[----:B------:R-:W-:Y:S01]  /*0550*/  IMAD.WIDE.U32 R4, R15, UR12, R10 ;  /* 0x0000000c0f047c25 */ /* 0x000fe2000f8e000a */
[----:B------:R-:W-:Y:S02]  /*0560*/  ISETP.GE.U32.AND P1, PT, R2, UR12, PT ;  /* 0x0000000c02007c0c */ /* 0x000fe4000bf26070 */
[----:B------:R-:W-:Y:S01]  /*0570*/  ISETP.GE.U32.AND.EX P0, PT, R11, UR13, PT, P0 ;  /* 0x0000000d0b007c0c */ /* 0x000fe2000bf06100 */
[----:B------:R-:W-:Y:S02]  /*0580*/  IMAD R2, R12, UR12, RZ ;  /* 0x0000000c0c027c24 */ /* 0x000fe4000f8e02ff */
[----:B------:R-:W-:-:S02]  /*0590*/  IMAD.X R6, RZ, RZ, R11, P2 ;  /* 0x000000ffff067224 */ /* 0x000fc400010e060b */
[----:B------:R-:W-:-:S03]  /*05a0*/  IMAD R19, R15, UR13, R2 ;  /* 0x0000000d0f137c24 */ /* 0x000fc6000f8e0202 */
[----:B------:R-:W-:Y:S01]  /*05b0*/  ISETP.GE.U32.AND.EX P1, PT, R6, UR13, PT, P1 ;  /* 0x0000000d06007c0c */ /* 0x000fe2000bf26110 */
[----:B------:R-:W-:Y:S01]  /*05c0*/  IMAD.IADD R19, R5, 0x1, R19 ;  /* 0x0000000105137824 */ /* 0x000fe200078e0213 */
[----:B------:R-:W-:Y:S01]  /*05d0*/  LEA R6, P2, R4, UR16, 0x1 ;  /* 0x0000001004067c11 */ /* 0x000fe2000f8408ff */
[----:B------:R-:W-:-:S03]  /*05e0*/  ULDC.64 UR12, c[0x0][0x220] ;  /* 0x00008800000c7ab9 */ /* 0x000fc60000000a00 */
[----:B------:R-:W-:-:S05]  /*05f0*/  LEA.HI.X R7, R4, UR17, R19, 0x1, P2 ;  /* 0x0000001104077c11 */ /* 0x000fca00090f0c13 */
[----:B------:R-:W2:Y:S04]  /*0600*/  @!P0 LDG.E.U16.CONSTANT R2, desc[UR14][R6.64] ;  /* 0x0000000e06028981 */ /* 0x000ea8000c1e9500 */
[----:B------:R-:W3:Y:S01]  /*0610*/  @!P1 LDG.E.U16.CONSTANT R9, desc[UR14][R6.64+0x2] ;  /* 0x0000020e06099981 */ /* 0x000ee2000c1e9500 */
[----:B------:R-:W-:Y:S01]  /*0620*/  LEA R8, P2, R4, UR12, 0x2 ;  /* 0x0000000c04087c11 */ /* 0x000fe2000f8410ff */
[----:B--2---:R-:W-:Y:S02]  /*0630*/  @!P0 IMAD.U32 R5, R2, 0x10000, RZ ;  /* 0x0001000002058824 */ /* 0x004fe400078e00ff */
[----:B------:R-:W-:Y:S02]  /*0640*/  IMAD.MOV.U32 R2, RZ, RZ, RZ ;  /* 0x000000ffff027224 */ /* 0x000fe400078e00ff */
[----:B---3--:R-:W-:Y:S01]  /*0650*/  @!P1 IMAD.U32 R17, R9, 0x10000, RZ ;  /* 0x0001000009119824 */ /* 0x008fe200078e00ff */
[----:B------:R-:W-:Y:S01]  /*0660*/  LEA.HI.X R9, R4, UR13, R19, 0x2, P2 ;  /* 0x0000000d04097c11 */ /* 0x000fe200090f1413 */
[----:B------:R-:W-:Y:S01]  /*0670*/  @!P0 FMUL R23, R5, UR5 ;  /* 0x0000000505178c20 */ /* 0x000fe20008400000 */
[----:B------:R-:W-:Y:S01]  /*0680*/  @!P0 FMNMX R2, RZ, |R5|, !PT ;  /* 0x40000005ff028209 */ /* 0x000fe20007800000 */
[----:B------:R-:W-:-:S03]  /*0690*/  @!P1 FMUL R3, R17, UR5 ;  /* 0x0000000511039c20 */ /* 0x000fc60008400000 */
[----:B------:R0:W-:Y:S01]  /*06a0*/  @!P0 STG.E desc[UR14][R8.64], R23 ;  /* 0x0000001708008986 */ /* 0x0001e2000c10190e */
[----:B------:R-:W-:-:S03]  /*06b0*/  @!P1 FMNMX R2, R2, |R17|, !PT ;  /* 0x4000001102029209 */ /* 0x000fc60007800000 */
[----:B------:R0:W-:Y:S04]  /*06c0*/  @!P1 STG.E desc[UR14][R8.64+0x4], R3 ;  /* 0x0000040308009986 */ /* 0x0001e8000c10190e */
.L_x_392:
[----:B------:R-:W-:Y:S05]  /*06d0*/  BSYNC B0 ;  /* 0x0000000000007941 */ /* 0x000fea0003800000 */
.L_x_391:
[----:B------:R-:W-:Y:S01]  /*06e0*/  IADD3 R4, P1, R15, 0x4, RZ ;  /* 0x000000040f047810 */ /* 0x000fe20007f3e0ff */
[----:B------:R-:W-:Y:S03]  /*06f0*/  BSSY B0, `(.L_x_393) ;  /* 0x0000022000007945 */ /* 0x000fe60003800000 */
[----:B------:R-:W-:Y:S01]  /*0700*/  ISETP.GE.U32.AND P0, PT, R4, UR10, PT ;  /* 0x0000000a04007c0c */ /* 0x000fe2000bf06070 */
[----:B------:R-:W-:-:S05]  /*0710*/  IMAD.X R5, RZ, RZ, R12, P1 ;  /* 0x000000ffff057224 */ /* 0x000fca00008e060c */
[----:B------:R-:W-:-:S13]  /*0720*/  ISETP.GE.U32.AND.EX P0, PT, R5, UR11, PT, P0 ;  /* 0x0000000b05007c0c */ /* 0x000fda000bf06100 */
[----:B------:R-:W-:Y:S05]  /*0730*/  @P0 BRA `(.L_x_394) ;  /* 0x0000000000740947 */ /* 0x000fea0003800000 */
[C---:B0-----:R-:W-:Y:S01]  /*0740*/  IADD3 R8, P2, R10.reuse, 0x1, RZ ;  /* 0x000000010a087810 */ /* 0x041fe20007f5e0ff */
        /* <DEDUP_REMOVED lines=18> */
[----:B------:R-:W-:-:S04]  /*0870*/  LEA R8, P2, R6, UR12, 0x2 ;  /* 0x0000000c06087c11 */ /* 0x000fc8000f8410ff */
[----:B------:R-:W-:Y:S01]  /*0880*/  LEA.HI.X R9, R6, UR13, R9, 0x2, P2 ;  /* 0x0000000d06097c11 */ /* 0x000fe200090f1409 */
[----:B--2---:R-:W-:Y:S02]  /*0890*/  @!P0 IMAD.U32 R5, R5, 0x10000, RZ ;  /* 0x0001000005058824 */ /* 0x004fe400078e00ff */
[----:B---3--:R-:W-:Y:S02]  /*08a0*/  @!P1 IMAD.U32 R7, R7, 0x10000, RZ ;  /* 0x0001000007079824 */ /* 0x008fe400078e00ff */
[----:B------:R-:W-:Y:S01]  /*08b0*/  @!P0 FMUL R25, R5, UR5 ;  /* 0x0000000505198c20 */ /* 0x000fe20008400000 */
[----:B------:R-:W-:Y:S01]  /*08c0*/  @!P0 FMNMX R2, R2, |R5|, !PT ;  /* 0x4000000502028209 */ /* 0x000fe20007800000 */
[----:B------:R-:W-:-:S03]  /*08d0*/  @!P1 FMUL R4, R7, UR5 ;  /* 0x0000000507049c20 */ /* 0x000fc60008400000 */
[----:B------:R1:W-:Y:S01]  /*08e0*/  @!P0 STG.E desc[UR14][R8.64], R25 ;  /* 0x0000001908008986 */ /* 0x0003e2000c10190e */
[----:B------:R-:W-:-:S03]  /*08f0*/  @!P1 FMNMX R2, R2, |R7|, !PT ;  /* 0x4000000702029209 */ /* 0x000fc60007800000 */
[----:B------:R1:W-:Y:S04]  /*0900*/  @!P1 STG.E desc[UR14][R8.64+0x4], R4 ;  /* 0x0000040408009986 */ /* 0x0003e8000c10190e */
.L_x_394:
[----:B------:R-:W-:Y:S05]  /*0910*/  BSYNC B0 ;  /* 0x0000000000007941 */ /* 0x000fea0003800000 */
.L_x_393:
[----:B------:R-:W-:Y:S01]  /*0920*/  IADD3 R17, P1, R15, 0x8, RZ ;  /* 0x000000080f117810 */ /* 0x000fe20007f3e0ff */
[----:B------:R-:W-:Y:S03]  /*0930*/  BSSY B0, `(.L_x_395) ;  /* 0x0000022000007945 */ /* 0x000fe60003800000 */
[----:B------:R-:W-:Y:S01]  /*0940*/  ISETP.GE.U32.AND P0, PT, R17, UR10, PT ;  /* 0x0000000a11007c0c */ /* 0x000fe2000bf06070 */
[----:B01----:R-:W-:-:S05]  /*0950*/  IMAD.X R8, RZ, RZ, R12, P1 ;  /* 0x000000ffff087224 */ /* 0x003fca00008e060c */
        /* <DEDUP_REMOVED lines=31> */
.L_x_396:
[----:B------:R-:W-:Y:S05]  /*0b50*/  BSYNC B0 ;  /* 0x0000000000007941 */ /* 0x000fea0003800000 */
.L_x_395:
        /* <DEDUP_REMOVED lines=25> */
[C---:B------:R-:W-:Y:S01]  /*0cf0*/  LEA R8, P2, R16.reuse, UR12, 0x2 ;  /* 0x0000000c10087c11 */ /* 0x040fe2000f8410ff */
[----:B--2---:R-:W-:Y:S02]  /*0d00*/  @!P0 IMAD.U32 R7, R7, 0x10000, RZ ;  /* 0x0001000007078824 */ /* 0x004fe400078e00ff */
[----:B---3--:R-:W-:Y:S01]  /*0d10*/  @!P1 IMAD.U32 R17, R9, 0x10000, RZ ;  /* 0x0001000009119824 */ /* 0x008fe200078e00ff */
[----:B------:R-:W-:Y:S01]  /*0d20*/  LEA.HI.X R9, R16, UR13, R21, 0x2, P2 ;  /* 0x0000000d10097c11 */ /* 0x000fe200090f1415 */
[----:B------:R-:W-:Y:S01]  /*0d30*/  @!P0 FMUL R14, R7, UR5 ;  /* 0x00000005070e8c20 */ /* 0x000fe20008400000 */
[----:B------:R-:W-:Y:S01]  /*0d40*/  @!P0 FMNMX R2, R2, |R7|, !PT ;  /* 0x4000000702028209 */ /* 0x000fe20007800000 */
[----:B------:R-:W-:-:S03]  /*0d50*/  @!P1 FMUL R6, R17, UR5 ;  /* 0x0000000511069c20 */ /* 0x000fc60008400000 */
[----:B------:R1:W-:Y:S01]  /*0d60*/  @!P0 STG.E desc[UR14][R8.64], R14 ;  /* 0x0000000e08008986 */ /* 0x0003e2000c10190e */
[----:B------:R-:W-:-:S03]  /*0d70*/  @!P1 FMNMX R2, R2, |R17|, !PT ;  /* 0x4000001102029209 */ /* 0x000fc60007800000 */
[----:B------:R1:W-:Y:S04]  /*0d80*/  @!P1 STG.E desc[UR14][R8.64+0x4], R6 ;  /* 0x0000040608009986 */ /* 0x0003e8000c10190e */
.L_x_398:
[----:B------:R-:W-:Y:S05]  /*0d90*/  BSYNC B0 ;  /* 0x0000000000007941 */ /* 0x000fea0003800000 */
.L_x_397:
[----:B------:R-:W-:Y:S01]  /*0da0*/  IADD3 R29, P1, R15, 0x10, RZ ;  /* 0x000000100f1d7810 */ /* 0x000fe20007f3e0ff */
[----:B------:R-:W-:Y:S03]  /*0db0*/  BSSY B0, `(.L_x_399) ;  /* 0x0000022000007945 */ /* 0x000fe60003800000 */
[----:B------:R-:W-:Y:S01]  /*0dc0*/  ISETP.GE.U32.AND P0, PT, R29, UR10, PT ;  /* 0x0000000a1d007c0c */ /* 0x000fe2000bf06070 */
[----:B-1----:R-:W-:-:S05]  /*0dd0*/  IMAD.X R8, RZ, RZ, R12, P1 ;  /* 0x000000ffff087224 */ /* 0x002fca00008e060c */
        /* <DEDUP_REMOVED lines=21> */
[----:B------:R-:W-:Y:S01]  /*0f30*/  LEA R8, P2, R16, UR12, 0x2 ;  /* 0x0000000c10087c11 */ /* 0x000fe2000f8410ff */
[----:B--2---:R-:W-:-:S03]  /*0f40*/  @!P0 IMAD.U32 R17, R9, 0x10000, RZ ;  /* 0x0001000009118824 */ /* 0x004fc600078e00ff */
[----:B------:R-:W-:Y:S01]  /*0f50*/  LEA.HI.X R9, R16, UR13, R29, 0x2, P2 ;  /* 0x0000000d10097c11 */ /* 0x000fe200090f141d */
[----:B---3--:R-:W-:Y:S02]  /*0f60*/  @!P1 IMAD.U32 R21, R20, 0x10000, RZ ;  /* 0x0001000014159824 */ /* 0x008fe400078e00ff */
[----:B------:R-:W-:Y:S01]  /*0f70*/  @!P0 FMUL R22, R17, UR5 ;  /* 0x0000000511168c20 */ /* 0x000fe20008400000 */
[----:B------:R-:W-:Y:S01]  /*0f80*/  @!P0 FMNMX R2, R2, |R17|, !PT ;  /* 0x4000001102028209 */ /* 0x000fe20007800000 */
[----:B------:R-:W-:-:S03]  /*0f90*/  @!P1 FMUL R7, R21, UR5 ;  /* 0x0000000515079c20 */ /* 0x000fc60008400000 */
[----:B------:R1:W-:Y:S01]  /*0fa0*/  @!P0 STG.E desc[UR14][R8.64], R22 ;  /* 0x0000001608008986 */ /* 0x0003e2000c10190e */
[----:B------:R-:W-:-:S03]  /*0fb0*/  @!P1 FMNMX R2, R2, |R21|, !PT ;  /* 0x4000001502029209 */ /* 0x000fc60007800000 */
[----:B------:R1:W-:Y:S04]  /*0fc0*/  @!P1 STG.E desc[UR14][R8.64+0x4], R7 ;  /* 0x0000040708009986 */ /* 0x0003e8000c10190e */
.L_x_400:
[----:B------:R-:W-:Y:S05]  /*0fd0*/  BSYNC B0 ;  /* 0x0000000000007941 */ /* 0x000fea0003800000 */
.L_x_399:
[----:B-1----:R-:W-:Y:S01]  /*0fe0*/  IADD3 R8, P1, R15, 0x14, RZ ;  /* 0x000000140f087810 */ /* 0x002fe20007f3e0ff */
        /* <DEDUP_REMOVED lines=24> */
[----:B--2---:R-:W-:Y:S01]  /*1170*/  @!P0 IMAD.U32 R19, R16, 0x10000, RZ ;  /* 0x0001000010138824 */ /* 0x004fe200078e00ff */
[----:B------:R-:W-:Y:S01]  /*1180*/  LEA R16, P2, R18, UR12, 0x2 ;  /* 0x0000000c12107c11 */ /* 0x000fe2000f8410ff */
[----:B---3--:R-:W-:-:S03]  /*1190*/  @!P1 IMAD.U32 R29, R17, 0x10000, RZ ;  /* 0x00010000111d9824 */ /* 0x008fc600078e00ff */
[----:B------:R-:W-:Y:S01]  /*11a0*/  LEA.HI.X R17, R18, UR13, R9, 0x2, P2 ;  /* 0x0000000d12117c11 */ /* 0x000fe200090f1409 */
[----:B------:R-:W-:Y:S01]  /*11b0*/  @!P0 FMUL R24, R19, UR5 ;  /* 0x0000000513188c20 */ /* 0x000fe20008400000 */
[----:B------:R-:W-:Y:S01]  /*11c0*/  @!P0 FMNMX R2, R2, |R19|, !PT ;  /* 0x4000001302028209 */ /* 0x000fe20007800000 */
[----:B------:R-:W-:-:S03]  /*11d0*/  @!P1 FMUL R8, R29, UR5 ;  /* 0x000000051d089c20 */ /* 0x000fc60008400000 */
[----:B------:R1:W-:Y:S01]  /*11e0*/  @!P0 STG.E desc[UR14][R16.64], R24 ;  /* 0x0000001810008986 */ /* 0x0003e2000c10190e */
[----:B------:R-:W-:-:S03]  /*11f0*/  @!P1 FMNMX R2, R2, |R29|, !PT ;  /* 0x4000001d02029209 */ /* 0x000fc60007800000 */
[----:B------:R1:W-:Y:S04]  /*1200*/  @!P1 STG.E desc[UR14][R16.64+0x4], R8 ;  /* 0x0000040810009986 */ /* 0x0003e8000c10190e */
.L_x_402:
[----:B------:R-:W-:Y:S05]  /*1210*/  BSYNC B0 ;  /* 0x0000000000007941 */ /* 0x000fea0003800000 */
.L_x_401:
[----:B------:R-:W-:Y:S01]  /*1220*/  IADD3 R9, P1, R15, 0x18, RZ ;  /* 0x000000180f097810 */ /* 0x000fe20007f3e0ff */
[----:B------:R-:W-:Y:S03]  /*1230*/  BSSY B0, `(.L_x_403) ;  /* 0x0000022000007945 */ /* 0x000fe60003800000 */
[----:B------:R-:W-:Y:S01]  /*1240*/  ISETP.GE.U32.AND P0, PT, R9, UR10, PT ;  /* 0x0000000a09007c0c */ /* 0x000fe2000bf06070 */
[----:B01----:R-:W-:-:S05]  /*1250*/  IMAD.X R16, RZ, RZ, R12, P1 ;  /* 0x000000ffff107224 */ /* 0x003fca00008e060c */
[----:B------:R-:W-:-:S13]  /*1260*/  ISETP.GE.U32.AND.EX P0, PT, R16, UR11, PT, P0 ;  /* 0x0000000b10007c0c */ /* 0x000fda000bf06100 */
[----:B------:R-:W-:Y:S05]  /*1270*/  @P0 BRA `(.L_x_404) ;  /* 0x0000000000740947 */ /* 0x000fea0003800000 */
[----:B------:R-:W-:Y:S01]  /*1280*/  ULDC.64 UR12, c[0x0][0x248] ;  /* 0x00009200000c7ab9 */ /* 0x000fe20000000a00 */
[----:B------:R-:W-:Y:S01]  /*1290*/  IMAD.MOV.U32 R20, RZ, RZ, R10 ;  /* 0x000000ffff147224 */ /* 0x000fe200078e000a */
[----:B------:R-:W-:Y:S01]  /*12a0*/  ULDC.64 UR16, c[0x0][0x210] ;  /* 0x0000840000107ab9 */ /* 0x000fe20000000a00 */
[----:B------:R-:W-:Y:S01]  /*12b0*/  IMAD R16, R16, UR12, RZ ;  /* 0x0000000c10107c24 */ /* 0x000fe2000f8e02ff */
[----:B------:R-:W-:Y:S01]  /*12c0*/  ULDC.64 UR18, c[0x0][0x220] ;  /* 0x0000880000127ab9 */ /* 0x000fe20000000a00 */
[----:B------:R-:W-:Y:S02]  /*12d0*/  IMAD.MOV.U32 R21, RZ, RZ, R11 ;  /* 0x000000ffff157224 */ /* 0x000fe400078e000b */
[C---:B------:R-:W-:Y:S02]  /*12e0*/  IMAD R17, R9.reuse, UR13, R16 ;  /* 0x0000000d09117c24 */ /* 0x040fe4000f8e0210 */
[----:B------:R-:W-:-:S04]  /*12f0*/  IMAD.WIDE.U32 R20, R9, UR12, R20 ;  /* 0x0000000c09147c25 */ /* 0x000fc8000f8e0014 */
[----:B------:R-:W-:Y:S01]  /*1300*/  IMAD.IADD R17, R21, 0x1, R17 ;  /* 0x0000000115117824 */ /* 0x000fe200078e0211 */
[C---:B------:R-:W-:Y:S02]  /*1310*/  LEA R18, P0, R20.reuse, UR16, 0x1 ;  /* 0x0000001014127c11 */ /* 0x040fe4000f8008ff */
[C---:B------:R-:W-:Y:S02]  /*1320*/  LEA R16, P1, R20.reuse, UR18, 0x2 ;  /* 0x0000001214107c11 */ /* 0x040fe4000f8210ff */
[C-C-:B------:R-:W-:Y:S02]  /*1330*/  LEA.HI.X R19, R20.reuse, UR17, R17.reuse, 0x1, P0 ;  /* 0x0000001114137c11 */ /* 0x140fe400080f0c11 */
[----:B------:R-:W-:Y:S02]  /*1340*/  LEA.HI.X R17, R20, UR19, R17, 0x2, P1 ;  /* 0x0000001314117c11 */ /* 0x000fe400088f1411 */
[C---:B------:R-:W-:Y:S02]  /*1350*/  IADD3 R20, P2, R10.reuse, 0x1, RZ ;  /* 0x000000010a147810 */ /* 0x040fe40007f5e0ff */
[----:B------:R-:W-:-:S02]  /*1360*/  ISETP.GE.U32.AND P0, PT, R10, UR12, PT ;  /* 0x0000000c0a007c0c */ /* 0x000fc4000bf06070 */
[----:B------:R-:W-:Y:S01]  /*1370*/  ISETP.GE.U32.AND P1, PT, R20, UR12, PT ;  /* 0x0000000c14007c0c */ /* 0x000fe2000bf26070 */
[----:B------:R-:W-:Y:S01]  /*1380*/  IMAD.X R20, RZ, RZ, R11, P2 ;  /* 0x000000ffff147224 */ /* 0x000fe200010e060b */
[----:B------:R-:W-:-:S04]  /*1390*/  ISETP.GE.U32.AND.EX P0, PT, R11, UR13, PT, P0 ;  /* 0x0000000d0b007c0c */ /* 0x000fc8000bf06100 */
[----:B------:R-:W-:-:S09]  /*13a0*/  ISETP.GE.U32.AND.EX P1, PT, R20, UR13, PT, P1 ;  /* 0x0000000d14007c0c */ /* 0x000fd2000bf26110 */
[----:B------:R-:W2:Y:S04]  /*13b0*/  @!P0 LDG.E.U16.CONSTANT R20, desc[UR14][R18.64] ;  /* 0x0000000e12148981 */ /* 0x000ea8000c1e9500 */
[----:B------:R-:W3:Y:S01]  /*13c0*/  @!P1 LDG.E.U16.CONSTANT R26, desc[UR14][R18.64+0x2] ;  /* 0x0000020e121a9981 */ /* 0x000ee2000c1e9500 */
        /* <DEDUP_REMOVED lines=8> */
.L_x_404:
[----:B------:R-:W-:Y:S05]  /*1450*/  BSYNC B0 ;  /* 0x0000000000007941 */ /* 0x000fea0003800000 */
.L_x_403:
[----:B------:R-:W-:Y:S01]  /*1460*/  IADD3 R15, P0, R15, 0x1c, RZ ;  /* 0x0000001c0f0f7810 */ /* 0x000fe20007f1e0ff */
[----:B------:R-:W-:Y:S04]  /*1470*/  BSSY B0, `(.L_x_405) ;  /* 0x0000022000007945 */ /* 0x000fe80003800000 */
[----:B------:R-:W-:Y:S01]  /*1480*/  IMAD.X R12, RZ, RZ, R12, P0 ;  /* 0x000000ffff0c7224 */ /* 0x000fe200000e060c */
[----:B------:R-:W-:-:S04]  /*1490*/  ISETP.GE.U32.AND P0, PT, R15, UR10, PT ;  /* 0x0000000a0f007c0c */ /* 0x000fc8000bf06070 */
[----:B------:R-:W-:-:S13]  /*14a0*/  ISETP.GE.U32.AND.EX P0, PT, R12, UR11, PT, P0 ;  /* 0x0000000b0c007c0c */ /* 0x000fda000bf06100 */
[----:B------:R-:W-:Y:S05]  /*14b0*/  @P0 BRA `(.L_x_406) ;  /* 0x0000000000740947 */ /* 0x000fea0003800000 */
[----:B------:R-:W-:Y:S01]  /*14c0*/  ULDC.64 UR12, c[0x0][0x248] ;  /* 0x00009200000c7ab9 */ /* 0x000fe20000000a00 */
[----:B0-----:R-:W-:Y:S01]  /*14d0*/  IADD3 R16, P2, R10, 0x1, RZ ;  /* 0x000000010a107810 */ /* 0x001fe20007f5e0ff */
[----:B------:R-:W-:Y:S01]  /*14e0*/  IMAD R12, R12, UR12, RZ ;  /* 0x0000000c0c0c7c24 */ /* 0x000fe2000f8e02ff */
[----:B------:R-:W-:Y:S01]  /*14f0*/  ISETP.GE.U32.AND P0, PT, R10, UR12, PT ;  /* 0x0000000c0a007c0c */ /* 0x000fe2000bf06070 */
[--C-:B------:R-:W-:Y:S01]  /*1500*/  IMAD.MOV.U32 R17, RZ, RZ, R11.reuse ;  /* 0x000000ffff117224 */ /* 0x100fe200078e000b */
[----:B------:R-:W-:Y:S01]  /*1510*/  ISETP.GE.U32.AND P1, PT, R16, UR12, PT ;  /* 0x0000000c10007c0c */ /* 0x000fe2000bf26070 */
[----:B------:R-:W-:Y:S01]  /*1520*/  IMAD R19, R15, UR13, R12 ;  /* 0x0000000d0f137c24 */ /* 0x000fe2000f8e020c */
[----:B------:R-:W-:Y:S01]  /*1530*/  ISETP.GE.U32.AND.EX P0, PT, R11, UR13, PT, P0 ;  /* 0x0000000d0b007c0c */ /* 0x000fe2000bf06100 */
[----:B------:R-:W-:Y:S01]  /*1540*/  IMAD.MOV.U32 R16, RZ, RZ, R10 ;  /* 0x000000ffff107224 */ /* 0x000fe200078e000a */
[----:B------:R-:W-:Y:S01]  /*1550*/  ULDC.64 UR16, c[0x0][0x210] ;  /* 0x0000840000107ab9 */ /* 0x000fe20000000a00 */
[----:B------:R-:W-:-:S02]  /*1560*/  IMAD.X R12, RZ, RZ, R11, P2 ;  /* 0x000000ffff0c7224 */ /* 0x000fc400010e060b */
[----:B------:R-:W-:-:S03]  /*1570*/  IMAD.WIDE.U32 R16, R15, UR12, R16 ;  /* 0x0000000c0f107c25 */ /* 0x000fc6000f8e0010 */
        /* <DEDUP_REMOVED lines=17> */
.L_x_406:
[----:B------:R-:W-:Y:S05]  /*1690*/  BSYNC B0 ;  /* 0x0000000000007941 */ /* 0x000fea0003800000 */
.L_x_405:
[----:B0-----:R-:W0:Y:S01]  /*16a0*/  S2R R16, SR_CgaCtaId ;  /* 0x0000000000107919 */ /* 0x001e220000008800 */
[----:B------:R-:W-:Y:S01]  /*16b0*/  MOV R11, 0x400 ;  /* 0x00000400000b7802 */ /* 0x000fe20000000f00 */
[----:B------:R-:W-:Y:S01]  /*16c0*/  ULDC.64 UR12, c[0x0][0x248] ;  /* 0x00009200000c7ab9 */ /* 0x000fe20000000a00 */
[----:B------:R-:W-:Y:S01]  /*16d0*/  LOP3.LUT R12, R0, 0x1f, RZ, 0xc0, !PT ;  /* 0x0000001f000c7812 */ /* 0x000fe200078ec0ff */
[----:B------:R-:W-:Y:S01]  /*16e0*/  BSSY B0, `(.L_x_407) ;  /* 0x000002e000007945 */ /* 0x000fe20003800000 */
[----:B-1----:R-:W-:Y:S01]  /*16f0*/  SHF.L.U64.HI R20, R13, 0x1, RZ ;  /* 0x000000010d147819 */ /* 0x002fe200000102ff */
[----:B------:R-:W-:Y:S01]  /*1700*/  VIADD R11, R11, 0x10 ;  /* 0x000000100b0b7836 */ /* 0x000fe20000000000 */
[----:B------:R-:W-:-:S04]  /*1710*/  SHF.R.U32.HI R26, RZ, 0x4, R0 ;  /* 0x00000004ff1a7819 */ /* 0x000fc80000011600 */
[----:B------:R-:W-:-:S04]  /*1720*/  LOP3.LUT R26, R26, 0xffffffe, RZ, 0xc0, !PT ;  /* 0x0ffffffe1a1a7812 */ /* 0x000fc800078ec0ff */
[----:B------:R-:W-:-:S04]  /*1730*/  IADD3 R19, P2, R26, 0x8, RZ ;  /* 0x000000081a137810 */ /* 0x000fc80007f5e0ff */
[----:B------:R-:W-:Y:S02]  /*1740*/  IADD3 R19, P3, R19, UR6, RZ ;  /* 0x0000000613137c10 */ /* 0x000fe4000ff7e0ff */
[----:B0-----:R-:W-:-:S05]  /*1750*/  LEA R16, R16, R11, 0x18 ;  /* 0x0000000b10107211 */ /* 0x001fca00078ec0ff */
[C-C-:B------:R-:W-:Y:S02]  /*1760*/  IMAD R18, R12.reuse, 0x84, R16.reuse ;  /* 0x000000840c127824 */ /* 0x140fe400078e0210 */
[C---:B------:R-:W-:Y:S02]  /*1770*/  IMAD R17, R13.reuse, 0x84, R16 ;  /* 0x000000840d117824 */ /* 0x040fe400078e0210 */
[C---:B------:R-:W-:Y:S02]  /*1780*/  IMAD R11, R13.reuse, 0x4, R18 ;  /* 0x000000040d0b7824 */ /* 0x040fe400078e0212 */
[C---:B------:R-:W-:Y:S01]  /*1790*/  IMAD R18, R12.reuse, 0x4, R17 ;  /* 0x000000040c127824 */ /* 0x040fe200078e0211 */
[----:B------:R-:W-:Y:S01]  /*17a0*/  IADD3 R12, P0, R12, UR9, RZ ;  /* 0x000000090c0c7c10 */ /* 0x000fe2000ff1e0ff */
[----:B------:R-:W-:Y:S01]  /*17b0*/  IMAD.SHL.U32 R16, R13, 0x2, RZ ;  /* 0x000000020d107824 */ /* 0x000fe200078e00ff */
[----:B------:R0:W-:Y:S02]  /*17c0*/  STS [R11], R23 ;  /* 0x000000170b007388 */ /* 0x0001e40000000800 */
[----:B------:R-:W-:Y:S01]  /*17d0*/  ISETP.GE.U32.AND P5, PT, R12, UR10, PT ;  /* 0x0000000a0c007c0c */ /* 0x000fe2000bfa6070 */
[----:B------:R-:W-:Y:S01]  /*17e0*/  IMAD.X R13, RZ, RZ, UR8, P0 ;  /* 0x00000008ff0d7e24 */ /* 0x000fe200080e06ff */
[----:B------:R-:W-:Y:S01]  /*17f0*/  IADD3 R17, P1, R16, UR6, RZ ;  /* 0x0000000610117c10 */ /* 0x000fe2000ff3e0ff */
[----:B------:R1:W-:Y:S03]  /*1800*/  STS [R11+0x10], R25 ;  /* 0x000010190b007388 */ /* 0x0003e60000000800 */
[----:B------:R-:W-:Y:S01]  /*1810*/  ISETP.GE.U32.AND P0, PT, R17, UR12, PT ;  /* 0x0000000c11007c0c */ /* 0x000fe2000bf06070 */
[----:B------:R1:W-:Y:S01]  /*1820*/  STS [R11+0x20], R27 ;  /* 0x0000201b0b007388 */ /* 0x0003e20000000800 */
[----:B------:R-:W-:Y:S01]  /*1830*/  IADD3.X R16, R20, UR4, RZ, P1, !PT ;  /* 0x0000000414107c10 */ /* 0x000fe20008ffe4ff */
[----:B0-----:R-:W-:Y:S01]  /*1840*/  IMAD.X R23, RZ, RZ, RZ, P2 ;  /* 0x000000ffff177224 */ /* 0x001fe200010e06ff */
[----:B------:R-:W-:Y:S01]  /*1850*/  ISETP.GE.U32.AND.EX P5, PT, R13, UR11, PT, P5 ;  /* 0x0000000b0d007c0c */ /* 0x000fe2000bfa6150 */
[----:B------:R1:W-:Y:S01]  /*1860*/  STS [R11+0x30], R14 ;  /* 0x0000300e0b007388 */ /* 0x0003e20000000800 */
[----:B------:R-:W-:-:S02]  /*1870*/  ISETP.GE.U32.AND P1, PT, R19, UR12, PT ;  /* 0x0000000c13007c0c */ /* 0x000fc4000bf26070 */
[----:B------:R-:W-:Y:S01]  /*1880*/  ISETP.GE.U32.OR.EX P0, PT, R16, UR13, P5, P0 ;  /* 0x0000000d10007c0c */ /* 0x000fe2000af06500 */
[----:B------:R1:W-:Y:S01]  /*1890*/  STS [R11+0x40], R22 ;  /* 0x000040160b007388 */ /* 0x0003e20000000800 */
[----:B------:R-:W-:Y:S02]  /*18a0*/  IADD3.X R23, R23, UR4, RZ, P3, !PT ;  /* 0x0000000417177c10 */ /* 0x000fe40009ffe4ff */
[C---:B------:R-:W-:Y:S01]  /*18b0*/  IADD3 R20, P2, R26.reuse, 0x10, RZ ;  /* 0x000000101a147810 */ /* 0x040fe20007f5e0ff */
[----:B------:R1:W-:Y:S01]  /*18c0*/  STS [R11+0x50], R24 ;  /* 0x000050180b007388 */ /* 0x0003e20000000800 */
[----:B------:R-:W-:Y:S02]  /*18d0*/  ISETP.GE.U32.OR.EX P1, PT, R23, UR13, P5, P1 ;  /* 0x0000000d17007c0c */ /* 0x000fe4000af26510 */
[----:B------:R-:W-:Y:S01]  /*18e0*/  IADD3 R21, P3, R26, 0x18, RZ ;  /* 0x000000181a157810 */ /* 0x000fe20007f7e0ff */
[----:B------:R1:W-:Y:S04]  /*18f0*/  STS [R11+0x60], R28 ;  /* 0x0000601c0b007388 */ /* 0x0003e80000000800 */
[----:B------:R1:W-:Y:S01]  /*1900*/  STS [R11+0x70], R15 ;  /* 0x0000700f0b007388 */ /* 0x0003e20000000800 */
[----:B------:R-:W-:Y:S06]  /*1910*/  BAR.SYNC.DEFER_BLOCKING 0x0 ;  /* 0x0000000000007b1d */ /* 0x000fec0000010000 */
[----:B------:R-:W-:Y:S05]  /*1920*/  @P0 BRA `(.L_x_408) ;  /* 0x0000000000240947 */ /* 0x000fea0003800000 */
[----:B-1----:R-:W0:Y:S01]  /*1930*/  LDS R25, [R18] ;  /* 0x0000000012197984 */ /* 0x002e220000000800 */
[----:B------:R-:W-:Y:S01]  /*1940*/  IMAD R14, R16, UR10, RZ ;  /* 0x0000000a100e7c24 */ /* 0x000fe2000f8e02ff */
[----:B------:R-:W-:-:S03]  /*1950*/  ULDC.64 UR8, c[0x0][0x228] ;  /* 0x00008a0000087ab9 */ /* 0x000fc60000000a00 */
[C---:B------:R-:W-:Y:S02]  /*1960*/  IMAD R15, R17.reuse, UR11, R14 ;  /* 0x0000000b110f7c24 */ /* 0x040fe4000f8e020e */
[----:B------:R-:W-:-:S04]  /*1970*/  IMAD.WIDE.U32 R16, R17, UR10, R12 ;  /* 0x0000000a11107c25 */ /* 0x000fc8000f8e000c */
[----:B------:R-:W-:Y:S01]  /*1980*/  IMAD.IADD R15, R17, 0x1, R15 ;  /* 0x00000001110f7824 */ /* 0x000fe200078e020f */
[----:B------:R-:W-:-:S04]  /*1990*/  LEA R14, P0, R16, UR8, 0x2 ;  /* 0x00000008100e7c11 */ /* 0x000fc8000f8010ff */
[----:B------:R-:W-:-:S05]  /*19a0*/  LEA.HI.X R15, R16, UR9, R15, 0x2, P0 ;  /* 0x00000009100f7c11 */ /* 0x000fca00080f140f */
[----:B0-----:R0:W-:Y:S04]  /*19b0*/  STG.E desc[UR14][R14.64], R25 ;  /* 0x000000190e007986 */ /* 0x0011e8000c10190e */
.L_x_408:
[----:B------:R-:W-:Y:S05]  /*19c0*/  BSYNC B0 ;  /* 0x0000000000007941 */ /* 0x000fea0003800000 */
.L_x_407:
[----:B------:R-:W-:Y:S04]  /*19d0*/  BSSY B0, `(.L_x_409) ;  /* 0x000000d000007945 */ /* 0x000fe80003800000 */
[----:B------:R-:W-:Y:S05]  /*19e0*/  @P1 BRA `(.L_x_410) ;  /* 0x00000000002c1947 */ /* 0x000fea0003800000 */
[----:B01----:R-:W0:Y:S01]  /*19f0*/  LDS R25, [R18+0x210] ;  /* 0x0002100012197984 */ /* 0x003e220000000800 */
[----:B------:R-:W-:Y:S01]  /*1a00*/  IMAD R14, R23, UR10, RZ ;  /* 0x0000000a170e7c24 */ /* 0x000fe2000f8e02ff */
[----:B------:R-:W-:Y:S01]  /*1a10*/  ULDC.64 UR8, c[0x0][0x228] ;  /* 0x00008a0000087ab9 */ /* 0x000fe20000000a00 */
[----:B------:R-:W-:Y:S02]  /*1a20*/  IMAD.MOV.U32 R16, RZ, RZ, R12 ;  /* 0x000000ffff107224 */ /* 0x000fe400078e000c */
[----:B------:R-:W-:Y:S02]  /*1a30*/  IMAD.MOV.U32 R17, RZ, RZ, R13 ;  /* 0x000000ffff117224 */ /* 0x000fe400078e000d */
[C---:B------:R-:W-:Y:S02]  /*1a40*/  IMAD R15, R19.reuse, UR11, R14 ;  /* 0x0000000b130f7c24 */ /* 0x040fe4000f8e020e */
[----:B------:R-:W-:-:S04]  /*1a50*/  IMAD.WIDE.U32 R16, R19, UR10, R16 ;  /* 0x0000000a13107c25 */ /* 0x000fc8000f8e0010 */
[----:B------:R-:W-:Y:S01]  /*1a60*/  IMAD.IADD R15, R17, 0x1, R15 ;  /* 0x00000001110f7824 */ /* 0x000fe200078e020f */
[----:B------:R-:W-:-:S04]  /*1a70*/  LEA R14, P0, R16, UR8, 0x2 ;  /* 0x00000008100e7c11 */ /* 0x000fc8000f8010ff */
[----:B------:R-:W-:-:S05]  /*1a80*/  LEA.HI.X R15, R16, UR9, R15, 0x2, P0 ;  /* 0x00000009100f7c11 */ /* 0x000fca00080f140f */
[----:B0-----:R2:W-:Y:S04]  /*1a90*/  STG.E desc[UR14][R14.64], R25 ;  /* 0x000000190e007986 */ /* 0x0015e8000c10190e */
.L_x_410:
[----:B------:R-:W-:Y:S05]  /*1aa0*/  BSYNC B0 ;  /* 0x0000000000007941 */ /* 0x000fea0003800000 */
.L_x_409:
[----:B012---:R-:W-:Y:S01]  /*1ab0*/  IMAD.X R14, RZ, RZ, RZ, P2 ;  /* 0x000000ffff0e7224 */ /* 0x007fe200010e06ff */
[----:B------:R-:W-:Y:S01]  /*1ac0*/  IADD3 R15, P1, R20, UR6, RZ ;  /* 0x00000006140f7c10 */ /* 0x000fe2000ff3e0ff */
[----:B------:R-:W-:Y:S01]  /*1ad0*/  IMAD.X R20, RZ, RZ, RZ, P3 ;  /* 0x000000ffff147224 */ /* 0x000fe200018e06ff */
[----:B------:R-:W-:Y:S01]  /*1ae0*/  IADD3 R23, P2, R21, UR6, RZ ;  /* 0x0000000615177c10 */ /* 0x000fe2000ff5e0ff */
[----:B------:R-:W-:Y:S01]  /*1af0*/  BSSY B0, `(.L_x_411) ;  /* 0x0000016000007945 */ /* 0x000fe20003800000 */
[----:B------:R-:W-:Y:S02]  /*1b00*/  ISETP.GE.U32.AND P0, PT, R15, UR12, PT ;  /* 0x0000000c0f007c0c */ /* 0x000fe4000bf06070 */
[----:B------:R-:W-:Y:S02]  /*1b10*/  IADD3.X R14, R14, UR4, RZ, P1, !PT ;  /* 0x000000040e0e7c10 */ /* 0x000fe40008ffe4ff */
[----:B------:R-:W-:Y:S02]  /*1b20*/  IADD3 R19, P4, R26, 0x20, RZ ;  /* 0x000000201a137810 */ /* 0x000fe40007f9e0ff */
[----:B------:R-:W-:-:S02]  /*1b30*/  ISETP.GE.U32.OR.EX P0, PT, R14, UR13, P5, P0 ;  /* 0x0000000d0e007c0c */ /* 0x000fc4000af06500 */
[----:B------:R-:W-:Y:S02]  /*1b40*/  ISETP.GE.U32.AND P1, PT, R23, UR12, PT ;  /* 0x0000000c17007c0c */ /* 0x000fe4000bf26070 */
[----:B------:R-:W-:Y:S02]  /*1b50*/  IADD3.X R24, R20, UR4, RZ, P2, !PT ;  /* 0x0000000414187c10 */ /* 0x000fe400097fe4ff */
[----:B------:R-:W-:Y:S02]  /*1b60*/  IADD3 R21, P3, R26, 0x28, RZ ;  /* 0x000000281a157810 */ /* 0x000fe40007f7e0ff */
[----:B------:R-:W-:Y:S02]  /*1b70*/  IADD3 R27, P2, R19, UR6, RZ ;  /* 0x00000006131b7c10 */ /* 0x000fe4000ff5e0ff */
[----:B------:R-:W-:-:S03]  /*1b80*/  ISETP.GE.U32.OR.EX P1, PT, R24, UR13, P5, P1 ;  /* 0x0000000d18007c0c */ /* 0x000fc6000af26510 */
[----:B------:R-:W-:Y:S10]  /*1b90*/  @P0 BRA `(.L_x_412) ;  /* 0x00000000002c0947 */ /* 0x000ff40003800000 */
[----:B------:R-:W0:Y:S01]  /*1ba0*/  LDS R25, [R18+0x420] ;  /* 0x0004200012197984 */ /* 0x000e220000000800 */
        /* <DEDUP_REMOVED lines=10> */
.L_x_412:
[----:B------:R-:W-:Y:S05]  /*1c50*/  BSYNC B0 ;  /* 0x0000000000007941 */ /* 0x000fea0003800000 */
.L_x_411:
[----:B------:R-:W-:Y:S01]  /*1c60*/  BSSY B0, `(.L_x_413) ;  /* 0x000000e000007945 */ /* 0x000fe20003800000 */
[----:B------:R-:W-:-:S03]  /*1c70*/  IMAD.X R22, RZ, RZ, RZ, P4 ;  /* 0x000000ffff167224 */ /* 0x000fc600020e06ff */
[----:B------:R-:W-:Y:S05]  /*1c80*/  @P1 BRA `(.L_x_414) ;  /* 0x00000000002c1947 */ /* 0x000fea0003800000 */
[----:B0-----:R-:W0:Y:S01]  /*1c90*/  LDS R25, [R18+0x630] ;  /* 0x0006300012197984 */ /* 0x001e220000000800 */
        /* <DEDUP_REMOVED lines=10> */
.L_x_414:
[----:B------:R-:W-:Y:S05]  /*1d40*/  BSYNC B0 ;  /* 0x0000000000007941 */ /* 0x000fea0003800000 */
.L_x_413:
[----:B------:R-:W-:Y:S01]  /*1d50*/  ISETP.GE.U32.AND P0, PT, R27, UR12, PT ;  /* 0x0000000c1b007c0c */ /* 0x000fe2000bf06070 */
[----:B------:R-:W-:Y:S01]  /*1d60*/  BSSY B0, `(.L_x_415) ;  /* 0x0000012000007945 */ /* 0x000fe20003800000 */
[----:B01----:R-:W-:Y:S01]  /*1d70*/  IADD3.X R14, R22, UR4, RZ, P2, !PT ;  /* 0x00000004160e7c10 */ /* 0x003fe200097fe4ff */
[----:B------:R-:W-:Y:S01]  /*1d80*/  IMAD.X R23, RZ, RZ, RZ, P3 ;  /* 0x000000ffff177224 */ /* 0x000fe200018e06ff */
[----:B------:R-:W-:Y:S02]  /*1d90*/  IADD3 R25, P2, R21, UR6, RZ ;  /* 0x0000000615197c10 */ /* 0x000fe4000ff5e0ff */
[----:B------:R-:W-:Y:S02]  /*1da0*/  ISETP.GE.U32.OR.EX P0, PT, R14, UR13, P5, P0 ;  /* 0x0000000d0e007c0c */ /* 0x000fe4000af06500 */
[----:B------:R-:W-:-:S11]  /*1db0*/  ISETP.GE.U32.AND P1, PT, R25, UR12, PT ;  /* 0x0000000c19007c0c */ /* 0x000fd6000bf26070 */
[----:B------:R-:W-:Y:S05]  /*1dc0*/  @P0 BRA `(.L_x_416) ;  /* 0x00000000002c0947 */ /* 0x000fea0003800000 */
        /* <DEDUP_REMOVED lines=11> */
.L_x_416:
[----:B------:R-:W-:Y:S05]  /*1e80*/  BSYNC B0 ;  /* 0x0000000000007941 */ /* 0x000fea0003800000 */
.L_x_415:
[----:B0-----:R-:W-:Y:S01]  /*1e90*/  IADD3.X R14, R23, UR4, RZ, P2, !PT ;  /* 0x00000004170e7c10 */ /* 0x001fe200097fe4ff */
[----:B------:R-:W-:Y:S03]  /*1ea0*/  BSSY B0, `(.L_x_417) ;  /* 0x000000f000007945 */ /* 0x000fe60003800000 */
[----:B------:R-:W-:Y:S02]  /*1eb0*/  ISETP.GE.U32.OR.EX P0, PT, R14, UR13, P5, P1 ;  /* 0x0000000d0e007c0c */ /* 0x000fe4000af06510 */
[----:B------:R-:W-:-:S11]  /*1ec0*/  IADD3 R24, P1, R26, 0x30, RZ ;  /* 0x000000301a187810 */ /* 0x000fd60007f3e0ff */
        /* <DEDUP_REMOVED lines=12> */
.L_x_418:
[----:B------:R-:W-:Y:S05]  /*1f90*/  BSYNC B0 ;  /* 0x0000000000007941 */ /* 0x000fea0003800000 */
.L_x_417:
[----:B------:R-:W-:Y:S01]  /*1fa0*/  IMAD.X R25, RZ, RZ, RZ, P1 ;  /* 0x000000ffff197224 */ /* 0x000fe200008e06ff */
[----:B0-----:R-:W-:Y:S01]  /*1fb0*/  IADD3 R27, P2, R24, UR6, RZ ;  /* 0x00000006181b7c10 */ /* 0x001fe2000ff5e0ff */
[----:B------:R-:W-:Y:S01]  /*1fc0*/  BSSY B0, `(.L_x_419) ;  /* 0x0000011000007945 */ /* 0x000fe20003800000 */
[----:B------:R-:W-:Y:S02]  /*1fd0*/  IADD3 R26, P1, R26, 0x38, RZ ;  /* 0x000000381a1a7810 */ /* 0x000fe40007f3e0ff */
[----:B------:R-:W-:Y:S02]  /*1fe0*/  ISETP.GE.U32.AND P0, PT, R27, UR12, PT ;  /* 0x0000000c1b007c0c */ /* 0x000fe4000bf06070 */
[----:B------:R-:W-:-:S04]  /*1ff0*/  IADD3.X R14, R25, UR4, RZ, P2, !PT ;  /* 0x00000004190e7c10 */ /* 0x000fc800097fe4ff */
[----:B------:R-:W-:-:S13]  /*2000*/  ISETP.GE.U32.OR.EX P0, PT, R14, UR13, P5, P0 ;  /* 0x0000000d0e007c0c */ /* 0x000fda000af06500 */
[----:B------:R-:W-:Y:S05]  /*2010*/  @P0 BRA `(.L_x_420) ;  /* 0x00000000002c0947 */ /* 0x000fea0003800000 */
[----:B------:R-:W-:Y:S01]  /*2020*/  IMAD.MOV.U32 R16, RZ, RZ, R12 ;  /* 0x000000ffff107224 */ /* 0x000fe200078e000c */
[----:B------:R-:W-:Y:S01]  /*2030*/  ULDC.64 UR8, c[0x0][0x228] ;  /* 0x00008a0000087ab9 */ /* 0x000fe20000000a00 */
[----:B------:R-:W-:Y:S02]  /*2040*/  IMAD.MOV.U32 R17, RZ, RZ, R13 ;  /* 0x000000ffff117224 */ /* 0x000fe400078e000d */
[----:B------:R-:W-:Y:S02]  /*2050*/  IMAD R14, R14, UR10, RZ ;  /* 0x0000000a0e0e7c24 */ /* 0x000fe4000f8e02ff */
[----:B------:R-:W-:-:S04]  /*2060*/  IMAD.WIDE.U32 R16, R27, UR10, R16 ;  /* 0x0000000a1b107c25 */ /* 0x000fc8000f8e0010 */
[----:B------:R-:W-:Y:S01]  /*2070*/  IMAD R15, R27, UR11, R14 ;  /* 0x0000000b1b0f7c24 */ /* 0x000fe2000f8e020e */
[----:B------:R-:W-:-:S03]  /*2080*/  LEA R14, P0, R16, UR8, 0x2 ;  /* 0x00000008100e7c11 */ /* 0x000fc6000f8010ff */
[----:B------:R-:W-:Y:S02]  /*2090*/  IMAD.IADD R15, R17, 0x1, R15 ;  /* 0x00000001110f7824 */ /* 0x000fe400078e020f */
[----:B------:R-:W0:Y:S03]  /*20a0*/  LDS R17, [R18+0xc60] ;  /* 0x000c600012117984 */ /* 0x000e260000000800 */
[----:B------:R-:W-:-:S05]  /*20b0*/  LEA.HI.X R15, R16, UR9, R15, 0x2, P0 ;  /* 0x00000009100f7c11 */ /* 0x000fca00080f140f */
[----:B0-----:R0:W-:Y:S02]  /*20c0*/  STG.E desc[UR14][R14.64], R17 ;  /* 0x000000110e007986 */ /* 0x0011e4000c10190e */
.L_x_420:
[----:B------:R-:W-:Y:S05]  /*20d0*/  BSYNC B0 ;  /* 0x0000000000007941 */ /* 0x000fea0003800000 */
.L_x_419:
[----:B------:R-:W-:Y:S01]  /*20e0*/  IMAD.X R27, RZ, RZ, RZ, P1 ;  /* 0x000000ffff1b7224 */ /* 0x000fe200008e06ff */
[----:B------:R-:W-:Y:S01]  /*20f0*/  IADD3 R29, P2, R26, UR6, RZ ;  /* 0x000000061a1d7c10 */ /* 0x000fe2000ff5e0ff */
[----:B------:R-:W-:Y:S03]  /*2100*/  BSSY B0, `(.L_x_421) ;  /* 0x0000010000007945 */ /* 0x000fe60003800000 */
[----:B------:R-:W-:Y:S02]  /*2110*/  ISETP.GE.U32.AND P0, PT, R29, UR12, PT ;  /* 0x0000000c1d007c0c */ /* 0x000fe4000bf06070 */
[----:B0-----:R-:W-:-:S04]  /*2120*/  IADD3.X R14, R27, UR4, RZ, P2, !PT ;  /* 0x000000041b0e7c10 */ /* 0x001fc800097fe4ff */
[----:B------:R-:W-:-:S13]  /*2130*/  ISETP.GE.U32.OR.EX P0, PT, R14, UR13, P5, P0 ;  /* 0x0000000d0e007c0c */ /* 0x000fda000af06500 */
[----:B------:R-:W-:Y:S05]  /*2140*/  @P0 BRA `(.L_x_422) ;  /* 0x00000000002c0947 */ /* 0x000fea0003800000 */
[----:B------:R-:W-:Y:S01]  /*2150*/  IMAD R14, R14, UR10, RZ ;  /* 0x0000000a0e0e7c24 */ /* 0x000fe2000f8e02ff */
[----:B------:R-:W-:Y:S01]  /*2160*/  ULDC.64 UR8, c[0x0][0x228] ;  /* 0x00008a0000087ab9 */ /* 0x000fe20000000a00 */
[----:B------:R-:W-:Y:S02]  /*2170*/  IMAD.MOV.U32 R15, RZ, RZ, R13 ;  /* 0x000000ffff0f7224 */ /* 0x000fe400078e000d */
[----:B------:R-:W-:Y:S02]  /*2180*/  IMAD R17, R29, UR11, R14 ;  /* 0x0000000b1d117c24 */ /* 0x000fe4000f8e020e */
[----:B------:R-:W-:-:S04]  /*2190*/  IMAD.MOV.U32 R14, RZ, RZ, R12 ;  /* 0x000000ffff0e7224 */ /* 0x000fc800078e000c */
[----:B------:R-:W-:-:S04]  /*21a0*/  IMAD.WIDE.U32 R14, R29, UR10, R14 ;  /* 0x0000000a1d0e7c25 */ /* 0x000fc8000f8e000e */
[----:B------:R-:W-:Y:S01]  /*21b0*/  IMAD.IADD R15, R15, 0x1, R17 ;  /* 0x000000010f0f7824 */ /* 0x000fe200078e0211 */
[----:B------:R-:W-:-:S04]  /*21c0*/  LEA R16, P0, R14, UR8, 0x2 ;  /* 0x000000080e107c11 */ /* 0x000fc8000f8010ff */
[----:B------:R-:W-:Y:S02]  /*21d0*/  LEA.HI.X R17, R14, UR9, R15, 0x2, P0 ;  /* 0x000000090e117c11 */ /* 0x000fe400080f140f */
[----:B------:R-:W0:Y:S04]  /*21e0*/  LDS R15, [R18+0xe70] ;  /* 0x000e7000120f7984 */ /* 0x000e280000000800 */
[----:B0-----:R0:W-:Y:S03]  /*21f0*/  STG.E desc[UR14][R16.64], R15 ;  /* 0x0000000f10007986 */ /* 0x0011e6000c10190e */
.L_x_422:
[----:B------:R-:W-:Y:S05]  /*2200*/  BSYNC B0 ;  /* 0x0000000000007941 */ /* 0x000fea0003800000 */
.L_x_421:
[----:B------:R-:W-:Y:S01]  /*2210*/  SHF.R.U64 R14, R0, 0x5, RZ ;  /* 0x00000005000e7819 */ /* 0x000fe200000012ff */
[----:B------:R-:W-:Y:S01]  /*2220*/  UIADD3 UR6, UP0, UR6, 0x1, URZ ;  /* 0x0000000106067890 */ /* 0x000fe2000ff1e03f */
[----:B------:R-:W-:Y:S01]  /*2230*/  BAR.SYNC.DEFER_BLOCKING 0x0 ;  /* 0x0000000000007b1d */ /* 0x000fe20000010000 */
[----:B0-----:R-:W-:Y:S02]  /*2240*/  SHF.R.U32.HI R15, RZ, 0x4, R0 ;  /* 0x00000004ff0f7819 */ /* 0x001fe40000011600 */
[C---:B------:R-:W-:Y:S01]  /*2250*/  IMAD.SHL.U32 R17, R14.reuse, 0x2, RZ ;  /* 0x000000020e117824 */ /* 0x040fe200078e00ff */
[----:B------:R-:W-:Y:S01]  /*2260*/  UIADD3.X UR4, URZ, UR4, URZ, UP0, !UPT ;  /* 0x000000043f047290 */ /* 0x000fe200087fe43f */
[----:B------:R-:W-:Y:S01]  /*2270*/  SHF.L.U64.HI R28, R14, 0x1, RZ ;  /* 0x000000010e1c7819 */ /* 0x000fe200000102ff */
[----:B------:R-:W-:Y:S01]  /*2280*/  BSSY B0, `(.L_x_423) ;  /* 0x000001d000007945 */ /* 0x000fe20003800000 */
[----:B------:R-:W-:Y:S02]  /*2290*/  LOP3.LUT R15, R15, 0xffffffe, RZ, 0xc0, !PT ;  /* 0x0ffffffe0f0f7812 */ /* 0x000fe400078ec0ff */
[----:B------:R-:W-:-:S04]  /*22a0*/  IADD3 R17, P1, R17, UR6, RZ ;  /* 0x0000000611117c10 */ /* 0x000fc8000ff3e0ff */
[----:B------:R-:W-:Y:S02]  /*22b0*/  ISETP.GE.U32.AND P0, PT, R17, UR12, PT ;  /* 0x0000000c11007c0c */ /* 0x000fe4000bf06070 */
[----:B------:R-:W-:Y:S02]  /*22c0*/  IADD3.X R28, R28, UR4, RZ, P1, !PT ;  /* 0x000000041c1c7c10 */ /* 0x000fe40008ffe4ff */
[C---:B------:R-:W-:Y:S02]  /*22d0*/  IADD3 R16, P1, R15.reuse, 0x8, RZ ;  /* 0x000000080f107810 */ /* 0x040fe40007f3e0ff */
[----:B------:R-:W-:Y:S01]  /*22e0*/  ISETP.GE.U32.OR.EX P0, PT, R28, UR13, P5, P0 ;  /* 0x0000000d1c007c0c */ /* 0x000fe2000af06500 */
[----:B------:R0:W-:Y:S04]  /*22f0*/  STS [R11], R3 ;  /* 0x000000030b007388 */ /* 0x0001e80000000800 */
[----:B------:R1:W-:Y:S04]  /*2300*/  STS [R11+0x10], R4 ;  /* 0x000010040b007388 */ /* 0x0003e80000000800 */
[----:B------:R1:W-:Y:S01]  /*2310*/  STS [R11+0x20], R5 ;  /* 0x000020050b007388 */ /* 0x0003e20000000800 */
[----:B0-----:R-:W-:-:S03]  /*2320*/  IADD3 R3, P2, R15, 0x10, RZ ;  /* 0x000000100f037810 */ /* 0x001fc60007f5e0ff */
[----:B------:R1:W-:Y:S04]  /*2330*/  STS [R11+0x30], R6 ;  /* 0x000030060b007388 */ /* 0x0003e80000000800 */
[----:B------:R1:W-:Y:S04]  /*2340*/  STS [R11+0x40], R7 ;  /* 0x000040070b007388 */ /* 0x0003e80000000800 */
[----:B------:R1:W-:Y:S04]  /*2350*/  STS [R11+0x50], R8 ;  /* 0x000050080b007388 */ /* 0x0003e80000000800 */
[----:B------:R1:W-:Y:S04]  /*2360*/  STS [R11+0x60], R9 ;  /* 0x000060090b007388 */ /* 0x0003e80000000800 */
[----:B------:R1:W-:Y:S01]  /*2370*/  STS [R11+0x70], R10 ;  /* 0x0000700a0b007388 */ /* 0x0003e20000000800 */
[----:B------:R-:W-:Y:S06]  /*2380*/  BAR.SYNC.DEFER_BLOCKING 0x0 ;  /* 0x0000000000007b1d */ /* 0x000fec0000010000 */
[----:B------:R-:W-:Y:S05]  /*2390*/  @P0 BRA `(.L_x_424) ;  /* 0x00000000002c0947 */ /* 0x000fea0003800000 */
[----:B-1----:R-:W0:Y:S01]  /*23a0*/  LDS R9, [R18] ;  /* 0x0000000012097984 */ /* 0x002e220000000800 */
        /* <DEDUP_REMOVED lines=10> */
.L_x_424:
[----:B------:R-:W-:Y:S05]  /*2450*/  BSYNC B0 ;  /* 0x0000000000007941 */ /* 0x000fea0003800000 */
.L_x_423:
[----:B01----:R-:W-:Y:S01]  /*2460*/  IMAD.X R5, RZ, RZ, RZ, P2 ;  /* 0x000000ffff057224 */ /* 0x003fe200010e06ff */
[----:B------:R-:W-:Y:S01]  /*2470*/  IADD3 R4, P6, R3, UR6, RZ ;  /* 0x0000000603047c10 */ /* 0x000fe2000ffde0ff */
[----:B------:R-:W-:Y:S01]  /*2480*/  IMAD.X R6, RZ, RZ, RZ, P1 ;  /* 0x000000ffff067224 */ /* 0x000fe200008e06ff */
[----:B------:R-:W-:Y:S01]  /*2490*/  IADD3 R9, P0, R16, UR6, RZ ;  /* 0x0000000610097c10 */ /* 0x000fe2000ff1e0ff */
[----:B------:R-:W-:Y:S01]  /*24a0*/  VIADD R15, R15, 0x18 ;  /* 0x000000180f0f7836 */ /* 0x000fe20000000000 */
[----:B------:R-:W-:Y:S01]  /*24b0*/  IADD3.X R5, R5, UR4, RZ, P6, !PT ;  /* 0x0000000405057c10 */ /* 0x000fe2000b7fe4ff */
[----:B------:R-:W-:Y:S01]  /*24c0*/  BSSY B0, `(.L_x_425) ;  /* 0x0000028000007945 */ /* 0x000fe20003800000 */
[----:B------:R-:W-:Y:S02]  /*24d0*/  IADD3.X R6, R6, UR4, RZ, P0, !PT ;  /* 0x0000000406067c10 */ /* 0x000fe400087fe4ff */
[----:B------:R-:W-:Y:S02]  /*24e0*/  ISETP.GE.U32.AND P6, PT, R9, UR12, PT ;  /* 0x0000000c09007c0c */ /* 0x000fe4000bfc6070 */
[----:B------:R-:W-:-:S02]  /*24f0*/  IADD3 R3, P4, R15, UR6, RZ ;  /* 0x000000060f037c10 */ /* 0x000fc4000ff9e0ff */
[----:B------:R-:W-:Y:S02]  /*2500*/  IADD3 R19, P3, R19, UR6, RZ ;  /* 0x0000000613137c10 */ /* 0x000fe4000ff7e0ff */
[----:B------:R-:W-:Y:S02]  /*2510*/  IADD3 R21, P2, R21, UR6, RZ ;  /* 0x0000000615157c10 */ /* 0x000fe4000ff5e0ff */
[----:B------:R-:W-:Y:S02]  /*2520*/  IADD3 R24, P1, R24, UR6, RZ ;  /* 0x0000000618187c10 */ /* 0x000fe4000ff3e0ff */
[----:B------:R-:W-:Y:S02]  /*2530*/  IADD3 R26, P0, R26, UR6, RZ ;  /* 0x000000061a1a7c10 */ /* 0x000fe4000ff1e0ff */
[----:B------:R-:W-:Y:S02]  /*2540*/  ISETP.GE.U32.OR.EX P6, PT, R6, UR13, P5, P6 ;  /* 0x0000000d06007c0c */ /* 0x000fe4000afc6560 */
[----:B------:R-:W-:-:S02]  /*2550*/  IADD3.X R20, R20, UR4, RZ, P4, !PT ;  /* 0x0000000414147c10 */ /* 0x000fc4000a7fe4ff */
[----:B------:R-:W-:Y:S02]  /*2560*/  IADD3.X R22, R22, UR4, RZ, P3, !PT ;  /* 0x0000000416167c10 */ /* 0x000fe40009ffe4ff */
[----:B------:R-:W-:Y:S02]  /*2570*/  IADD3.X R23, R23, UR4, RZ, P2, !PT ;  /* 0x0000000417177c10 */ /* 0x000fe400097fe4ff */
[----:B------:R-:W-:Y:S02]  /*2580*/  IADD3.X R25, R25, UR4, RZ, P1, !PT ;  /* 0x0000000419197c10 */ /* 0x000fe40008ffe4ff */
[----:B------:R-:W-:Y:S02]  /*2590*/  IADD3.X R27, R27, UR4, RZ, P0, !PT ;  /* 0x000000041b1b7c10 */ /* 0x000fe400087fe4ff */
[----:B------:R-:W-:Y:S02]  /*25a0*/  P2R R7, PR, RZ, 0x40 ;  /* 0x00000040ff077803 */ /* 0x000fe40000000000 */
[----:B------:R-:W-:-:S02]  /*25b0*/  ISETP.GE.U32.AND P4, PT, R4, UR12, PT ;  /* 0x0000000c04007c0c */ /* 0x000fc4000bf86070 */
[----:B------:R-:W-:Y:S02]  /*25c0*/  ISETP.GE.U32.AND P3, PT, R3, UR12, PT ;  /* 0x0000000c03007c0c */ /* 0x000fe4000bf66070 */
[----:B------:R-:W-:Y:S02]  /*25d0*/  ISETP.GE.U32.AND P2, PT, R19, UR12, PT ;  /* 0x0000000c13007c0c */ /* 0x000fe4000bf46070 */
[----:B------:R-:W-:Y:S02]  /*25e0*/  ISETP.GE.U32.AND P1, PT, R21, UR12, PT ;  /* 0x0000000c15007c0c */ /* 0x000fe4000bf26070 */
[----:B------:R-:W-:Y:S02]  /*25f0*/  ISETP.GE.U32.AND P0, PT, R24, UR12, PT ;  /* 0x0000000c18007c0c */ /* 0x000fe4000bf06070 */
[----:B------:R-:W-:Y:S02]  /*2600*/  ISETP.GE.U32.AND P6, PT, R26, UR12, PT ;  /* 0x0000000c1a007c0c */ /* 0x000fe4000bfc6070 */
[----:B------:R-:W-:-:S02]  /*2610*/  ISETP.GE.U32.OR.EX P4, PT, R5, UR13, P5, P4 ;  /* 0x0000000d05007c0c */ /* 0x000fc4000af86540 */
[----:B------:R-:W-:Y:S02]  /*2620*/  ISETP.GE.U32.OR.EX P3, PT, R20, UR13, P5, P3 ;  /* 0x0000000d14007c0c */ /* 0x000fe4000af66530 */
[----:B------:R-:W-:Y:S02]  /*2630*/  ISETP.GE.U32.OR.EX P2, PT, R22, UR13, P5, P2 ;  /* 0x0000000d16007c0c */ /* 0x000fe4000af46520 */
[----:B------:R-:W-:Y:S02]  /*2640*/  ISETP.GE.U32.OR.EX P1, PT, R23, UR13, P5, P1 ;  /* 0x0000000d17007c0c */ /* 0x000fe4000af26510 */
[----:B------:R-:W-:Y:S02]  /*2650*/  ISETP.GE.U32.OR.EX P0, PT, R25, UR13, P5, P0 ;  /* 0x0000000d19007c0c */ /* 0x000fe4000af06500 */
[----:B------:R-:W-:Y:S02]  /*2660*/  ISETP.GE.U32.OR.EX P6, PT, R27, UR13, P5, P6 ;  /* 0x0000000d1b007c0c */ /* 0x000fe4000afc6560 */
[----:B------:R-:W-:-:S13]  /*2670*/  ISETP.NE.AND P5, PT, R7, RZ, PT ;  /* 0x000000ff0700720c */ /* 0x000fda0003fa5270 */
        /* <DEDUP_REMOVED lines=12> */
.L_x_426:
[----:B------:R-:W-:Y:S05]  /*2740*/  BSYNC B0 ;  /* 0x0000000000007941 */ /* 0x000fea0003800000 */
.L_x_425:
[----:B------:R-:W-:Y:S04]  /*2750*/  BSSY B0, `(.L_x_427) ;  /* 0x000000d000007945 */ /* 0x000fe80003800000 */
        /* <DEDUP_REMOVED lines=12> */
.L_x_428:
[----:B------:R-:W-:Y:S05]  /*2820*/  BSYNC B0 ;  /* 0x0000000000007941 */ /* 0x000fea0003800000 */
.L_x_427:
        /* <DEDUP_REMOVED lines=13> */
.L_x_430:
[----:B------:R-:W-:Y:S05]  /*2900*/  BSYNC B0 ;  /* 0x0000000000007941 */ /* 0x000fea0003800000 */
.L_x_429:
[----:B------:R-:W-:Y:S04]  /*2910*/  BSSY B0, `(.L_x_431) ;  /* 0x000000d000007945 */ /* 0x000fe80003800000 */
[----:B------:R-:W-:Y:S05]  /*2920*/  @P2 BRA `(.L_x_432) ;  /* 0x00000000002c2947 */ /* 0x000fea0003800000 */
[----:B------:R-:W3:Y:S01]  /*2930*/  LDS R3, [R18+0x840] ;  /* 0x0008400012037984 */ /* 0x000ee20000000800 */
[----:B------:R-:W-:Y:S01]  /*2940*/  IMAD R22, R22, UR10, RZ ;  /* 0x0000000a16167c24 */ /* 0x000fe2000f8e02ff */
[----:B------:R-:W-:Y:S01]  /*2950*/  ULDC.64 UR8, c[0x0][0x228] ;  /* 0x00008a0000087ab9 */ /* 0x000fe20000000a00 */
[----:B--2---:R-:W-:Y:S02]  /*2960*/  IMAD.MOV.U32 R4, RZ, RZ, R12 ;  /* 0x000000ffff047224 */ /* 0x004fe400078e000c */
[----:B------:R-:W-:Y:S02]  /*2970*/  IMAD.MOV.U32 R5, RZ, RZ, R13 ;  /* 0x000000ffff057224 */ /* 0x000fe400078e000d */
[C---:B-1----:R-:W-:Y:S02]  /*2980*/  IMAD R7, R19.reuse, UR11, R22 ;  /* 0x0000000b13077c24 */ /* 0x042fe4000f8e0216 */
[----:B------:R-:W-:-:S04]  /*2990*/  IMAD.WIDE.U32 R4, R19, UR10, R4 ;  /* 0x0000000a13047c25 */ /* 0x000fc8000f8e0004 */
[----:B------:R-:W-:Y:S01]  /*29a0*/  IMAD.IADD R5, R5, 0x1, R7 ;  /* 0x0000000105057824 */ /* 0x000fe200078e0207 */
[----:B------:R-:W-:-:S04]  /*29b0*/  LEA R6, P2, R4, UR8, 0x2 ;  /* 0x0000000804067c11 */ /* 0x000fc8000f8410ff */
[----:B------:R-:W-:-:S05]  /*29c0*/  LEA.HI.X R7, R4, UR9, R5, 0x2, P2 ;  /* 0x0000000904077c11 */ /* 0x000fca00090f1405 */
[----:B---3--:R3:W-:Y:S04]  /*29d0*/  STG.E desc[UR14][R6.64], R3 ;  /* 0x0000000306007986 */ /* 0x0087e8000c10190e */
.L_x_432:
[----:B------:R-:W-:Y:S05]  /*29e0*/  BSYNC B0 ;  /* 0x0000000000007941 */ /* 0x000fea0003800000 */
.L_x_431:
[----:B------:R-:W-:Y:S04]  /*29f0*/  BSSY B0, `(.L_x_433) ;  /* 0x000000d000007945 */ /* 0x000fe80003800000 */
[----:B------:R-:W-:Y:S05]  /*2a00*/  @P1 BRA `(.L_x_434) ;  /* 0x00000000002c1947 */ /* 0x000fea0003800000 */
[----:B---3--:R-:W3:Y:S01]  /*2a10*/  LDS R3, [R18+0xa50] ;  /* 0x000a500012037984 */ /* 0x008ee20000000800 */
[----:B-1----:R-:W-:Y:S01]  /*2a20*/  IMAD R6, R23, UR10, RZ ;  /* 0x0000000a17067c24 */ /* 0x002fe2000f8e02ff */
[----:B------:R-:W-:Y:S01]  /*2a30*/  ULDC.64 UR8, c[0x0][0x228] ;  /* 0x00008a0000087ab9 */ /* 0x000fe20000000a00 */
[----:B--2---:R-:W-:Y:S02]  /*2a40*/  IMAD.MOV.U32 R4, RZ, RZ, R12 ;  /* 0x000000ffff047224 */ /* 0x004fe400078e000c */
[----:B------:R-:W-:Y:S02]  /*2a50*/  IMAD.MOV.U32 R5, RZ, RZ, R13 ;  /* 0x000000ffff057224 */ /* 0x000fe400078e000d */
[C---:B------:R-:W-:Y:S02]  /*2a60*/  IMAD R7, R21.reuse, UR11, R6 ;  /* 0x0000000b15077c24 */ /* 0x040fe4000f8e0206 */
[----:B------:R-:W-:-:S04]  /*2a70*/  IMAD.WIDE.U32 R4, R21, UR10, R4 ;  /* 0x0000000a15047c25 */ /* 0x000fc8000f8e0004 */
[----:B------:R-:W-:Y:S01]  /*2a80*/  IMAD.IADD R5, R5, 0x1, R7 ;  /* 0x0000000105057824 */ /* 0x000fe200078e0207 */
[----:B------:R-:W-:-:S04]  /*2a90*/  LEA R6, P1, R4, UR8, 0x2 ;  /* 0x0000000804067c11 */ /* 0x000fc8000f8210ff */
[----:B------:R-:W-:-:S05]  /*2aa0*/  LEA.HI.X R7, R4, UR9, R5, 0x2, P1 ;  /* 0x0000000904077c11 */ /* 0x000fca00088f1405 */
[----:B---3--:R4:W-:Y:S04]  /*2ab0*/  STG.E desc[UR14][R6.64], R3 ;  /* 0x0000000306007986 */ /* 0x0089e8000c10190e */
.L_x_434:
[----:B------:R-:W-:Y:S05]  /*2ac0*/  BSYNC B0 ;  /* 0x0000000000007941 */ /* 0x000fea0003800000 */
.L_x_433:
[----:B------:R-:W-:Y:S04]  /*2ad0*/  BSSY B0, `(.L_x_435) ;  /* 0x000000d000007945 */ /* 0x000fe80003800000 */
[----:B------:R-:W-:Y:S05]  /*2ae0*/  @P0 BRA `(.L_x_436) ;  /* 0x00000000002c0947 */ /* 0x000fea0003800000 */
[----:B---34-:R-:W3:Y:S01]  /*2af0*/  LDS R3, [R18+0xc60] ;  /* 0x000c600012037984 */ /* 0x018ee20000000800 */
        /* <DEDUP_REMOVED lines=10> */
.L_x_436:
[----:B------:R-:W-:Y:S05]  /*2ba0*/  BSYNC B0 ;  /* 0x0000000000007941 */ /* 0x000fea0003800000 */
.L_x_435:
[----:B------:R-:W-:Y:S04]  /*2bb0*/  BSSY B0, `(.L_x_437) ;  /* 0x000000d000007945 */ /* 0x000fe80003800000 */
[----:B------:R-:W-:Y:S05]  /*2bc0*/  @P6 BRA `(.L_x_438) ;  /* 0x00000000002c6947 */ /* 0x000fea0003800000 */
[----:B-1-34-:R-:W1:Y:S01]  /*2bd0*/  LDS R3, [R18+0xe70] ;  /* 0x000e700012037984 */ /* 0x01ae620000000800 */
[----:B------:R-:W-:Y:S01]  /*2be0*/  IMAD R27, R27, UR10, RZ ;  /* 0x0000000a1b1b7c24 */ /* 0x000fe2000f8e02ff */
        /* <DEDUP_REMOVED lines=8> */
[----:B-1----:R1:W-:Y:S04]  /*2c70*/  STG.E desc[UR14][R6.64], R3 ;  /* 0x0000000306007986 */ /* 0x0023e8000c10190e */
.L_x_438:
[----:B------:R-:W-:Y:S05]  /*2c80*/  BSYNC B0 ;  /* 0x0000000000007941 */ /* 0x000fea0003800000 */
.L_x_437:
[----:B------:R-:W-:Y:S01]  /*2c90*/  ULDC.64 UR8, c[0x0][0x238] ;  /* 0x00008e0000087ab9 */ /* 0x000fe20000000a00 */
[----:B------:R-:W-:Y:S01]  /*2ca0*/  BAR.SYNC.DEFER_BLOCKING 0x0 ;  /* 0x0000000000007b1d */ /* 0x000fe20000010000 */
[----:B------:R-:W-:-:S04]  /*2cb0*/  ISETP.NE.U32.AND P0, PT, RZ, UR8, PT ;  /* 0x00000008ff007c0c */ /* 0x000fc8000bf05070 */
[----:B------:R-:W-:-:S13]  /*2cc0*/  ISETP.NE.AND.EX P0, PT, RZ, UR9, PT, P0 ;  /* 0x00000009ff007c0c */ /* 0x000fda000bf05300 */
[----:B------:R-:W-:Y:S05]  /*2cd0*/  @!P0 BRA `(.L_x_439) ;  /* 0x0000000000a08947 */ /* 0x000fea0003800000 */
[----:B-1-34-:R-:W1:Y:S01]  /*2ce0*/  SHFL.DOWN PT, R3, R2, 0x10, 0x1f ;  /* 0x0a001f0002037f89 */ /* 0x01ae6200000e0000 */
[----:B------:R-:W-:Y:S01]  /*2cf0*/  LOP3.LUT P0, RZ, R0, 0x1f, RZ, 0xc0, !PT ;  /* 0x0000001f00ff7812 */ /* 0x000fe2000780c0ff */
[----:B------:R-:W-:Y:S01]  /*2d00*/  BSSY B0, `(.L_x_440) ;  /* 0x000001f000007945 */ /* 0x000fe20003800000 */
[----:B0-----:R-:W-:Y:S01]  /*2d10*/  MOV R8, 0x400 ;  /* 0x0000040000087802 */ /* 0x001fe20000000f00 */
[----:B------:R-:W0:Y:S01]  /*2d20*/  S2R R11, SR_CgaCtaId ;  /* 0x00000000000b7919 */ /* 0x000e220000008800 */
[----:B-1----:R-:W-:-:S05]  /*2d30*/  FMNMX R3, R3, R2, !PT ;  /* 0x0000000203037209 */ /* 0x002fca0007800000 */
[----:B--2---:R-:W1:Y:S04]  /*2d40*/  SHFL.DOWN PT, R4, R3, 0x8, 0x1f ;  /* 0x09001f0003047f89 */ /* 0x004e6800000e0000 */
[----:B0-----:R-:W-:-:S05]  /*2d50*/  @!P0 LEA R9, R11, R8, 0x18 ;  /* 0x000000080b098211 */ /* 0x001fca00078ec0ff */
[----:B------:R-:W-:Y:S01]  /*2d60*/  @!P0 IMAD R9, R14, 0x4, R9 ;  /* 0x000000040e098824 */ /* 0x000fe200078e0209 */
[----:B-1----:R-:W-:-:S05]  /*2d70*/  FMNMX R4, R3, R4, !PT ;  /* 0x0000000403047209 */ /* 0x002fca0007800000 */
[----:B------:R-:W0:Y:S02]  /*2d80*/  SHFL.DOWN PT, R5, R4, 0x4, 0x1f ;  /* 0x08801f0004057f89 */ /* 0x000e2400000e0000 */
[----:B0-----:R-:W-:-:S05]  /*2d90*/  FMNMX R5, R4, R5, !PT ;  /* 0x0000000504057209 */ /* 0x001fca0007800000 */
[----:B------:R-:W0:Y:S02]  /*2da0*/  SHFL.DOWN PT, R6, R5, 0x2, 0x1f ;  /* 0x08401f0005067f89 */ /* 0x000e2400000e0000 */
[----:B0-----:R-:W-:Y:S01]  /*2db0*/  FMNMX R6, R5, R6, !PT ;  /* 0x0000000605067209 */ /* 0x001fe20007800000 */
[----:B------:R-:W-:-:S04]  /*2dc0*/  IMAD.MOV.U32 R5, RZ, RZ, RZ ;  /* 0x000000ffff057224 */ /* 0x000fc800078e00ff */
[----:B------:R-:W0:Y:S02]  /*2dd0*/  SHFL.DOWN PT, R7, R6, 0x1, 0x1f ;  /* 0x08201f0006077f89 */ /* 0x000e2400000e0000 */
[----:B0-----:R-:W-:-:S05]  /*2de0*/  FMNMX R2, R6, R7, !PT ;  /* 0x0000000706027209 */ /* 0x001fca0007800000 */
[----:B------:R0:W-:Y:S01]  /*2df0*/  @!P0 STS [R9], R2 ;  /* 0x0000000209008388 */ /* 0x0001e20000000800 */
[----:B------:R-:W-:Y:S01]  /*2e00*/  BAR.SYNC.DEFER_BLOCKING 0x0 ;  /* 0x0000000000007b1d */ /* 0x000fe20000010000 */
[----:B------:R-:W-:-:S04]  /*2e10*/  ISETP.NE.U32.AND P0, PT, R14, RZ, PT ;  /* 0x000000ff0e00720c */ /* 0x000fc80003f05070 */
[----:B------:R-:W-:-:S13]  /*2e20*/  ISETP.NE.AND.EX P0, PT, RZ, RZ, PT, P0 ;  /* 0x000000ffff00720c */ /* 0x000fda0003f05300 */
[----:B0-----:R-:W-:Y:S05]  /*2e30*/  @P0 BRA `(.L_x_441) ;  /* 0x00000000002c0947 */ /* 0x001fea0003800000 */
[----:B------:R-:W-:Y:S01]  /*2e40*/  ISETP.GT.U32.AND P0, PT, R0, 0x3, PT ;  /* 0x000000030000780c */ /* 0x000fe20003f04070 */
[----:B------:R-:W-:Y:S01]  /*2e50*/  IMAD.MOV.U32 R2, RZ, RZ, RZ ;  /* 0x000000ffff027224 */ /* 0x000fe200078e00ff */
[----:B------:R-:W-:-:S11]  /*2e60*/  UMOV UR4, 0xffffffff ;  /* 0xffffffff00047882 */ /* 0x000fd60000000000 */
[----:B------:R-:W-:-:S05]  /*2e70*/  @!P0 LEA R3, R11, R8, 0x18 ;  /* 0x000000080b038211 */ /* 0x000fca00078ec0ff */
[----:B------:R-:W-:-:S05]  /*2e80*/  @!P0 IMAD R3, R0, 0x4, R3 ;  /* 0x0000000400038824 */ /* 0x000fca00078e0203 */
[----:B------:R0:W1:Y:S01]  /*2e90*/  @!P0 LDS R2, [R3] ;  /* 0x0000000003028984 */ /* 0x0000620000000800 */
[----:B------:R-:W-:Y:S05]  /*2ea0*/  BRA.DIV UR4, `(.L_x_442) ;  /* 0x0000000204847947 */ /* 0x000fea000b800000 */
[----:B01----:R-:W0:Y:S02]  /*2eb0*/  SHFL.DOWN PT, R3, R2, 0x2, 0x1f ;  /* 0x08401f0002037f89 */ /* 0x003e2400000e0000 */
[----:B0-----:R-:W-:-:S05]  /*2ec0*/  FMNMX R3, R3, R2, !PT ;  /* 0x0000000203037209 */ /* 0x001fca0007800000 */
[----:B------:R0:W1:Y:S02]  /*2ed0*/  SHFL.DOWN PT, R4, R3, 0x1, 0x1f ;  /* 0x08201f0003047f89 */ /* 0x00006400000e0000 */
.L_x_448:
[----:B-1----:R-:W-:-:S07]  /*2ee0*/  FMNMX R5, R3, R4, !PT ;  /* 0x0000000403057209 */ /* 0x002fce0007800000 */
.L_x_441:
[----:B------:R-:W-:Y:S05]  /*2ef0*/  BSYNC B0 ;  /* 0x0000000000007941 */ /* 0x000fea0003800000 */
.L_x_440:
[----:B------:R-:W-:Y:S01]  /*2f00*/  ISETP.NE.AND P0, PT, R0, RZ, PT ;  /* 0x000000ff0000720c */ /* 0x000fe20003f05270 */
[----:B------:R-:W-:-:S12]  /*2f10*/  BSSY B0, `(.L_x_439) ;  /* 0x0000004000007945 */ /* 0x000fd80003800000 */
[----:B------:R-:W-:Y:S05]  /*2f20*/  @P0 BRA `(.L_x_443) ;  /* 0x0000000000080947 */ /* 0x000fea0003800000 */
[----:B0-----:R-:W0:Y:S02]  /*2f30*/  LDC.64 R2, c[0x0][0x238] ;  /* 0x00008e00ff027b82 */ /* 0x001e240000000a00 */
[----:B0-----:R1:W-:Y:S02]  /*2f40*/  REDG.E.MAX.S32.STRONG.GPU desc[UR14][R2.64], R5 ;  /* 0x000000050200798e */ /* 0x0013e4000d10e38e */
.L_x_443:
[----:B------:R-:W-:Y:S05]  /*2f50*/  BSYNC B0 ;  /* 0x0000000000007941 */ /* 0x000fea0003800000 */
.L_x_439:
[----:B------:R-:W-:Y:S01]  /*2f60*/  ULDC.64 UR8, c[0x0][0x240] ;  /* 0x0000900000087ab9 */ /* 0x000fe20000000a00 */
[----:B------:R-:W-:Y:S02]  /*2f70*/  LOP3.LUT P0, RZ, R0, UR7, RZ, 0xfc, !PT ;  /* 0x0000000700ff7c12 */ /* 0x000fe4000f80fcff */
[----:B------:R-:W-:-:S04]  /*2f80*/  ISETP.EQ.U32.AND P1, PT, RZ, UR8, PT ;  /* 0x00000008ff007c0c */ /* 0x000fc8000bf22070 */
[----:B------:R-:W-:-:S13]  /*2f90*/  ISETP.EQ.OR.EX P0, PT, RZ, UR9, P0, P1 ;  /* 0x00000009ff007c0c */ /* 0x000fda0008702710 */
[----:B------:R-:W-:Y:S05]  /*2fa0*/  @P0 EXIT ;  /* 0x000000000000094d */ /* 0x000fea0003800000 */
[----:B------:R-:W-:-:S04]  /*2fb0*/  UIADD3 UR4, UR5, 0x1800000, URZ ;  /* 0x0180000005047890 */ /* 0x000fc8000fffe03f */
[----:B------:R-:W-:-:S04]  /*2fc0*/  ULOP3.LUT UR4, UR4, 0x7f800000, URZ, 0xc0, !UPT ;  /* 0x7f80000004047892 */ /* 0x000fc8000f8ec03f */
[----:B------:R-:W-:-:S06]  /*2fd0*/  UISETP.GT.U32.AND UP0, UPT, UR4, 0x1ffffff, UPT ;  /* 0x01ffffff0400788c */ /* 0x000fcc000bf04070 */
[----:B------:R-:W-:-:S13]  /*2fe0*/  PLOP3.LUT P0, PT, PT, PT, UP0, 0x80, 0x0 ;  /* 0x000000000000781c */ /* 0x000fda0003f0f008 */
[----:B------:R-:W-:Y:S05]  /*2ff0*/  @P0 BRA `(.L_x_444) ;  /* 0x0000000000100947 */ /* 0x000fea0003800000 */
[----:B------:R-:W-:Y:S01]  /*3000*/  IMAD.U32 R0, RZ, RZ, UR5 ;  /* 0x00000005ff007e24 */ /* 0x000fe2000f8e00ff */
[----:B-1----:R-:W-:-:S07]  /*3010*/  MOV R2, 0x3030 ;  /* 0x0000303000027802 */ /* 0x002fce0000000f00 */
[----:B0-234-:R-:W-:Y:S05]  /*3020*/  CALL.REL.NOINC `($__internal_9_$__cuda_sm20_rcp_rn_f32_slowpath) ;  /* 0x00000004007c7944 */ /* 0x01dfea0003c00000 */
[----:B------:R-:W-:Y:S05]  /*3030*/  BRA `(.L_x_445) ;  /* 0x0000000000147947 */ /* 0x000fea0003800000 */
.L_x_444:
[----:B-12---:R-:W1:Y:S01]  /*3040*/  MUFU.RCP R5, UR5 ;  /* 0x0000000500057d08 */ /* 0x006e620008001000 */
[----:B------:R-:W-:-:S04]  /*3050*/  IMAD.U32 R0, RZ, RZ, UR5 ;  /* 0x00000005ff007e24 */ /* 0x000fc8000f8e00ff */
[----:B-1----:R-:W-:-:S04]  /*3060*/  FFMA R0, R5, R0, -1 ;  /* 0xbf80000005007423 */ /* 0x002fc80000000000 */
[----:B------:R-:W-:-:S04]  /*3070*/  FADD.FTZ R0, -R0, -RZ ;  /* 0x800000ff00007221 */ /* 0x000fc80000010100 */
[----:B------:R-:W-:-:S07]  /*3080*/  FFMA R5, R5, R0, R5 ;  /* 0x0000000005057223 */ /* 0x000fce0000000005 */
.L_x_445:
[----:B0--34-:R-:W0:Y:S02]  /*3090*/  LDC.64 R2, c[0x0][0x240] ;  /* 0x00009000ff027b82 */ /* 0x019e240000000a00 */
[----:B0-----:R-:W-:Y:S01]  /*30a0*/  STG.E desc[UR14][R2.64], R5 ;  /* 0x0000000502007986 */ /* 0x001fe2000c10190e */
[----:B------:R-:W-:Y:S05]  /*30b0*/  EXIT ;  /* 0x000000000000794d */ /* 0x000fea0003800000 */
.L_x_442:
[----:B------:R-:W-:Y:S02]  /*30c0*/  IMAD.MOV.U32 R6, RZ, RZ, 0x2 ;  /* 0x00000002ff067424 */ /* 0x000fe400078e00ff */
[----:B------:R-:W-:Y:S02]  /*30d0*/  IMAD.MOV.U32 R7, RZ, RZ, 0x1f ;  /* 0x0000001fff077424 */ /* 0x000fe400078e00ff */
[----:B------:R-:W-:-:S07]  /*30e0*/  IMAD.MOV.U32 R5, RZ, RZ, -0x1 ;  /* 0xffffffffff057424 */ /* 0x000fce00078e00ff */
[----:B01----:R-:W-:Y:S05]  /*30f0*/  WARPSYNC.COLLECTIVE R5, `(.L_x_446) ;  /* 0x0000000005087348 */ /* 0x003fea0003c00000 */
[----:B-1----:R1:W2:Y:S02]  /*3100*/  SHFL.DOWN P0, R4, R2, R6, R7 ;  /* 0x0800000602047389 */ /* 0x0022a40000000007 */
[----:B012---:R-:W-:Y:S01]  /*3110*/  ENDCOLLECTIVE ;  /* 0x000000000000791b */ /* 0x007fe20003800000 */
.L_x_446:
[----:B------:R-:W-:Y:S02]  /*3120*/  IMAD.MOV.U32 R6, RZ, RZ, 0x1 ;  /* 0x00000001ff067424 */ /* 0x000fe400078e00ff */
[----:B------:R-:W-:-:S05]  /*3130*/  IMAD.MOV.U32 R3, RZ, RZ, R4 ;  /* 0x000000ffff037224 */ /* 0x000fca00078e0004 */
[----:B------:R-:W-:-:S05]  /*3140*/  FMNMX R3, R3, R2, !PT ;  /* 0x0000000203037209 */ /* 0x000fca0007800000 */
[----:B------:R-:W-:-:S07]  /*3150*/  IMAD.MOV.U32 R2, RZ, RZ, R3 ;  /* 0x000000ffff027224 */ /* 0x000fce00078e0003 */
[----:B------:R-:W-:Y:S05]  /*3160*/  WARPSYNC.COLLECTIVE R5, `(.L_x_447) ;  /* 0x0000000005087348 */ /* 0x000fea0003c00000 */
[----:B------:R0:W1:Y:S02]  /*3170*/  SHFL.DOWN P0, R4, R2, R6, R7 ;  /* 0x0800000602047389 */ /* 0x0000640000000007 */
[----:B01----:R-:W-:Y:S01]  /*3180*/  ENDCOLLECTIVE ;  /* 0x000000000000791b */ /* 0x003fe20003800000 */
.L_x_447:
[----:B------:R-:W-:Y:S05]  /*3190*/  BRA `(.L_x_448) ;  /* 0xfffffffc00507947 */ /* 0x000fea000383ffff */
        .weak           $__internal_8_$__cuda_sm20_div_u64
        .type           $__internal_8_$__cuda_sm20_div_u64,@function
        .size           $__internal_8_$__cuda_sm20_div_u64,($__internal_9_$__cuda_sm20_rcp_rn_f32_slowpath - $__internal_8_$__cuda_sm20_div_u64)
$__internal_8_$__cuda_sm20_div_u64:
[----:B------:R-:W-:Y:S02]  /*31a0*/  UMOV UR8, UR6 ;  /* 0x0000000600087c82 */ /* 0x000fe40008000000 */
[----:B------:R-:W0:Y:S08]  /*31b0*/  I2F.U64.RP R0, UR8 ;  /* 0x0000000800007d12 */ /* 0x000e300008309000 */
[----:B0-----:R-:W0:Y:S02]  /*31c0*/  MUFU.RCP R0, R0 ;  /* 0x0000000000007308 */ /* 0x001e240000001000 */
[----:B0-----:R-:W-:-:S06]  /*31d0*/  VIADD R2, R0, 0x1ffffffe ;  /* 0x1ffffffe00027836 */ /* 0x001fcc0000000000 */
[----:B------:R-:W0:Y:S02]  /*31e0*/  F2I.U64.TRUNC R2, R2 ;  /* 0x0000000200027311 */ /* 0x000e24000020d800 */
[----:B0-----:R-:W-:Y:S01]  /*31f0*/  R2UR UR4, R2 ;  /* 0x00000000020472ca */ /* 0x001fe200000e0000 */
[----:B------:R-:W-:Y:S01]  /*3200*/  IMAD.MOV.U32 R2, RZ, RZ, R4 ;  /* 0x000000ffff027224 */ /* 0x000fe200078e0004 */
[----:B------:R-:W-:Y:S01]  /*3210*/  R2UR UR5, R3 ;  /* 0x00000000030572ca */ /* 0x000fe200000e0000 */
[----:B------:R-:W-:-:S10]  /*3220*/  IMAD.MOV.U32 R3, RZ, RZ, 0x0 ;  /* 0x00000000ff037424 */ /* 0x000fd400078e00ff */
[----:B------:R-:W-:-:S04]  /*3230*/  UIMAD.WIDE.U32 UR10, UR4, UR6, URZ ;  /* 0x00000006040a72a5 */ /* 0x000fc8000f8e003f */
[----:B------:R-:W-:Y:S02]  /*3240*/  UIADD3 UR12, UP0, URZ, -UR10, URZ ;  /* 0x8000000a3f0c7290 */ /* 0x000fe4000ff1e03f */
[----:B------:R-:W-:Y:S02]  /*3250*/  UIMAD UR8, UR4, UR9, UR11 ;  /* 0x00000009040872a4 */ /* 0x000fe4000f8e020b */
[----:B------:R-:W-:Y:S02]  /*3260*/  UIMAD.WIDE.U32 UR10, UR4, UR12, URZ ;  /* 0x0000000c040a72a5 */ /* 0x000fe4000f8e003f */
[----:B------:R-:W-:-:S04]  /*3270*/  UIMAD UR8, UR5, UR6, UR8 ;  /* 0x00000006050872a4 */ /* 0x000fc8000f8e0208 */
[----:B------:R-:W-:Y:S01]  /*3280*/  UIADD3.X UR8, URZ, ~UR8, URZ, UP0, !UPT ;  /* 0x800000083f087290 */ /* 0x000fe200087fe43f */
[----:B------:R-:W-:Y:S01]  /*3290*/  UMOV UR10, UR11 ;  /* 0x0000000b000a7c82 */ /* 0x000fe20008000000 */
[----:B------:R-:W-:Y:S02]  /*32a0*/  UMOV UR11, UR4 ;  /* 0x00000004000b7c82 */ /* 0x000fe40008000000 */
[----:B------:R-:W-:-:S04]  /*32b0*/  UIMAD.WIDE.U32 UR10, UP0, UR4, UR8, UR10 ;  /* 0x00000008040a72a5 */ /* 0x000fc8000f80000a */
[----:B------:R-:W-:Y:S02]  /*32c0*/  UIMAD.WIDE.U32 UR10, UP1, UR5, UR12, UR10 ;  /* 0x0000000c050a72a5 */ /* 0x000fe4000f82000a */
[----:B------:R-:W-:Y:S02]  /*32d0*/  UIMAD.WIDE.U32 UR12, UR5, UR8, URZ ;  /* 0x00000008050c72a5 */ /* 0x000fe4000f8e003f */
[----:B------:R-:W-:-:S04]  /*32e0*/  UIMAD UR8, UR5, UR8, URZ ;  /* 0x00000008050872a4 */ /* 0x000fc8000f8e023f */
[----:B------:R-:W-:Y:S02]  /*32f0*/  UIADD3 UR11, UP2, UR8, UR11, URZ ;  /* 0x0000000b080b7290 */ /* 0x000fe4000ff5e03f */
[----:B------:R-:W-:Y:S02]  /*3300*/  UIADD3.X UR8, UR13, UR5, URZ, UP0, !UPT ;  /* 0x000000050d087290 */ /* 0x000fe400087fe43f */
[----:B------:R-:W-:Y:S02]  /*3310*/  UIMAD.WIDE.U32 UR4, UR11, UR6, URZ ;  /* 0x000000060b0472a5 */ /* 0x000fe4000f8e003f */
[----:B------:R-:W-:Y:S02]  /*3320*/  UIADD3.X UR8, URZ, URZ, UR8, UP2, UP1 ;  /* 0x0000003f3f087290 */ /* 0x000fe400097e2408 */
[----:B------:R-:W-:Y:S02]  /*3330*/  UIADD3 UR4, UP0, URZ, -UR4, URZ ;  /* 0x800000043f047290 */ /* 0x000fe4000ff1e03f */
[----:B------:R-:W-:-:S02]  /*3340*/  UIMAD UR5, UR11, UR9, UR5 ;  /* 0x000000090b0572a4 */ /* 0x000fc4000f8e0205 */
[----:B------:R-:W-:Y:S02]  /*3350*/  UIMAD.WIDE.U32 UR12, UR11, UR4, URZ ;  /* 0x000000040b0c72a5 */ /* 0x000fe4000f8e003f */
[----:B------:R-:W-:-:S04]  /*3360*/  UIMAD UR5, UR8, UR6, UR5 ;  /* 0x00000006080572a4 */ /* 0x000fc8000f8e0205 */
[----:B------:R-:W-:Y:S01]  /*3370*/  UIADD3.X UR5, URZ, ~UR5, URZ, UP0, !UPT ;  /* 0x800000053f057290 */ /* 0x000fe200087fe43f */
[----:B------:R-:W-:-:S03]  /*3380*/  UMOV UR10, UR13 ;  /* 0x0000000d000a7c82 */ /* 0x000fc60008000000 */
[----:B------:R-:W-:Y:S02]  /*3390*/  UIMAD.WIDE.U32 UR10, UP0, UR11, UR5, UR10 ;  /* 0x000000050b0a72a5 */ /* 0x000fe4000f80000a */
[----:B------:R-:W-:Y:S02]  /*33a0*/  UIMAD UR12, UR8, UR5, URZ ;  /* 0x00000005080c72a4 */ /* 0x000fe4000f8e023f */
[----:B------:R-:W-:Y:S02]  /*33b0*/  UIMAD.WIDE.U32 UR10, UP1, UR8, UR4, UR10 ;  /* 0x00000004080a72a5 */ /* 0x000fe4000f82000a */
[----:B------:R-:W-:Y:S02]  /*33c0*/  UIMAD.WIDE.U32 UR4, UR8, UR5, URZ ;  /* 0x00000005080472a5 */ /* 0x000fe4000f8e003f */
[----:B------:R-:W-:Y:S02]  /*33d0*/  UIADD3 UR12, UP2, UR12, UR11, URZ ;  /* 0x0000000b0c0c7290 */ /* 0x000fe4000ff5e03f */
[----:B------:R-:W-:-:S02]  /*33e0*/  UIADD3.X UR8, UR5, UR8, URZ, UP0, !UPT ;  /* 0x0000000805087290 */ /* 0x000fc400087fe43f */
[----:B------:R-:W-:Y:S01]  /*33f0*/  UIMAD.WIDE.U32 UR10, UR12, UR7, URZ ;  /* 0x000000070c0a72a5 */ /* 0x000fe2000f8e003f */
[----:B------:R-:W-:Y:S01]  /*3400*/  UMOV UR5, URZ ;  /* 0x0000003f00057c82 */ /* 0x000fe20008000000 */
[----:B------:R-:W-:-:S05]  /*3410*/  UIADD3.X UR8, URZ, URZ, UR8, UP2, UP1 ;  /* 0x0000003f3f087290 */ /* 0x000fca00097e2408 */
[----:B------:R-:W-:Y:S02]  /*3420*/  UMOV UR4, UR11 ;  /* 0x0000000b00047c82 */ /* 0x000fe40008000000 */
[----:B------:R-:W-:-:S04]  /*3430*/  UIMAD.WIDE.U32 UR4, URZ, UR12, UR4 ;  /* 0x0000000c3f0472a5 */ /* 0x000fc8000f8e0004 */
[----:B------:R-:W-:-:S04]  /*3440*/  UIMAD.WIDE.U32 UR4, UP0, UR8, UR7, UR4 ;  /* 0x00000007080472a5 */ /* 0x000fc8000f800004 */
[----:B------:R-:W-:Y:S02]  /*3450*/  UIADD3 UR10, UP1, URZ, UR5, URZ ;  /* 0x000000053f0a7290 */ /* 0x000fe4000ff3e03f */
[----:B------:R-:W-:Y:S02]  /*3460*/  UIADD3.X UR8, URZ, URZ, URZ, UP0, !UPT ;  /* 0x0000003f3f087290 */ /* 0x000fe400087fe43f */
[----:B------:R-:W-:Y:S02]  /*3470*/  UIMAD.WIDE.U32 UR4, UR10, UR6, URZ ;  /* 0x000000060a0472a5 */ /* 0x000fe4000f8e003f */
[----:B------:R-:W-:Y:S02]  /*3480*/  UIADD3.X UR8, URZ, UR8, URZ, UP1, !UPT ;  /* 0x000000083f087290 */ /* 0x000fe40008ffe43f */
[----:B------:R-:W-:Y:S02]  /*3490*/  UIMAD UR5, UR10, UR9, UR5 ;  /* 0x000000090a0572a4 */ /* 0x000fe4000f8e0205 */
[----:B------:R-:W-:-:S02]  /*34a0*/  UIADD3 UR13, UP1, -UR4, UR7, URZ ;  /* 0x00000007040d7290 */ /* 0x000fc4000ff3e13f */
[----:B------:R-:W-:Y:S02]  /*34b0*/  UIMAD UR5, UR8, UR6, UR5 ;  /* 0x00000006080572a4 */ /* 0x000fe4000f8e0205 */
[----:B------:R-:W-:Y:S02]  /*34c0*/  UISETP.GE.U32.AND UP0, UPT, UR13, UR6, UPT ;  /* 0x000000060d00728c */ /* 0x000fe4000bf06070 */
[----:B------:R-:W-:Y:S02]  /*34d0*/  UIADD3.X UR16, URZ, ~UR5, URZ, UP1, !UPT ;  /* 0x800000053f107290 */ /* 0x000fe40008ffe43f */
[----:B------:R-:W-:Y:S02]  /*34e0*/  UIADD3 UR11, UP2, -UR6, UR13, URZ ;  /* 0x0000000d060b7290 */ /* 0x000fe4000ff5e13f */
[----:B------:R-:W-:Y:S02]  /*34f0*/  UIADD3 UR4, UP1, UR10, 0x1, URZ ;  /* 0x000000010a047890 */ /* 0x000fe4000ff3e03f */
[----:B------:R-:W-:-:S02]  /*3500*/  UISETP.GE.U32.AND.EX UP0, UPT, UR16, UR9, UPT, UP0 ;  /* 0x000000091000728c */ /* 0x000fc4000bf06100 */
[----:B------:R-:W-:Y:S02]  /*3510*/  UIADD3.X UR12, ~UR9, UR16, URZ, UP2, !UPT ;  /* 0x00000010090c7290 */ /* 0x000fe400097fe53f */
[----:B------:R-:W-:Y:S02]  /*3520*/  UIADD3.X UR5, URZ, UR8, URZ, UP1, !UPT ;  /* 0x000000083f057290 */ /* 0x000fe40008ffe43f */
[----:B------:R-:W-:Y:S02]  /*3530*/  USEL UR11, UR11, UR13, UP0 ;  /* 0x0000000d0b0b7287 */ /* 0x000fe40008000000 */
[----:B------:R-:W-:Y:S02]  /*3540*/  USEL UR10, UR4, UR10, UP0 ;  /* 0x0000000a040a7287 */ /* 0x000fe40008000000 */
[----:B------:R-:W-:Y:S02]  /*3550*/  USEL UR12, UR12, UR16, UP0 ;  /* 0x000000100c0c7287 */ /* 0x000fe40008000000 */
[----:B------:R-:W-:-:S02]  /*3560*/  USEL UR4, UR5, UR8, UP0 ;  /* 0x0000000805047287 */ /* 0x000fc40008000000 */
[----:B------:R-:W-:Y:S02]  /*3570*/  UISETP.GE.U32.AND UP0, UPT, UR11, UR6, UPT ;  /* 0x000000060b00728c */ /* 0x000fe4000bf06070 */
[----:B------:R-:W-:Y:S02]  /*3580*/  UIADD3 UR8, UP2, UR10, 0x1, URZ ;  /* 0x000000010a087890 */ /* 0x000fe4000ff5e03f */
[----:B------:R-:W-:Y:S02]  /*3590*/  UISETP.GE.U32.AND.EX UP0, UPT, UR12, UR9, UPT, UP0 ;  /* 0x000000090c00728c */ /* 0x000fe4000bf06100 */
[----:B------:R-:W-:Y:S02]  /*35a0*/  UISETP.NE.U32.AND UP1, UPT, UR6, URZ, UPT ;  /* 0x0000003f0600728c */ /* 0x000fe4000bf25070 */
[----:B------:R-:W-:Y:S02]  /*35b0*/  UIADD3.X UR12, URZ, UR4, URZ, UP2, !UPT ;  /* 0x000000043f0c7290 */ /* 0x000fe400097fe43f */
[----:B------:R-:W-:-:S02]  /*35c0*/  UISETP.NE.AND.EX UP1, UPT, UR9, URZ, UPT, UP1 ;  /* 0x0000003f0900728c */ /* 0x000fc4000bf25310 */
[----:B------:R-:W-:Y:S02]  /*35d0*/  USEL UR8, UR8, UR10, UP0 ;  /* 0x0000000a08087287 */ /* 0x000fe40008000000 */
[----:B------:R-:W-:Y:S02]  /*35e0*/  USEL UR12, UR12, UR4, UP0 ;  /* 0x000000040c0c7287 */ /* 0x000fe40008000000 */
[----:B------:R-:W-:Y:S02]  /*35f0*/  USEL UR8, UR8, 0xffffffff, UP1 ;  /* 0xffffffff08087887 */ /* 0x000fe40008800000 */
[----:B------:R-:W-:Y:S01]  /*3600*/  USEL UR12, UR12, 0xffffffff, UP1 ;  /* 0xffffffff0c0c7887 */ /* 0x000fe20008800000 */
[----:B------:R-:W-:Y:S11]  /*3610*/  RET.REL.NODEC R2 `(_ZN18transformer_engine6detail50_GLOBAL__N__0b005ce5_17_cast_transpose_cu_f1c1739d29cast_transpose_general_kernelILm4ELm4E13__nv_bfloat16fEEvPKT1_PKfPT2_SA_S8_PfSB_mm) ;  /* 0xffffffc802787950 */ /* 0x000ff60003c3ffff */
        .weak           $__internal_9_$__cuda_sm20_rcp_rn_f32_slowpath
        .type           $__internal_9_$__cuda_sm20_rcp_rn_f32_slowpath,@function
        .size           $__internal_9_$__cuda_sm20_rcp_rn_f32_slowpath,(.L_x_1179 - $__internal_9_$__cuda_sm20_rcp_rn_f32_slowpath)
$__internal_9_$__cuda_sm20_rcp_rn_f32_slowpath:
        /* <DEDUP_REMOVED lines=8> */
[----:B------:R-:W-:-:S04]  /*36a0*/  FFMA R4, R0, 1.84467440737095516160e+19, RZ ;  /* 0x5f80000000047823 */ /* 0x000fc800000000ff */
[----:B---3--:R-:W2:Y:S02]  /*36b0*/  MUFU.RCP R3, R4 ;  /* 0x0000000400037308 */ /* 0x008ea40000001000 */
[----:B--2---:R-:W-:-:S04]  /*36c0*/  FFMA R0, R4, R3, -1 ;  /* 0xbf80000004007423 */ /* 0x004fc80000000003 */
[----:B------:R-:W-:-:S04]  /*36d0*/  FADD.FTZ R0, -R0, -RZ ;  /* 0x800000ff00007221 */ /* 0x000fc80000010100 */
[----:B------:R-:W-:-:S04]  /*36e0*/  FFMA R0, R3, R0, R3 ;  /* 0x0000000003007223 */ /* 0x000fc80000000003 */
[----:B------:R-:W-:Y:S01]  /*36f0*/  FFMA R3, R0, 1.84467440737095516160e+19, RZ ;  /* 0x5f80000000037823 */ /* 0x000fe200000000ff */
[----:B------:R-:W-:Y:S06]  /*3700*/  BRA `(.L_x_450) ;  /* 0x0000000000887947 */ /* 0x000fec0003800000 */
.L_x_449:
        /* <DEDUP_REMOVED lines=33> */
.L_x_451:
[----:B------:R0:W1:Y:S02]  /*3920*/  MUFU.RCP R3, R0 ;  /* 0x0000000000037308 */ /* 0x0000640000001000 */
.L_x_450:
[----:B-1-3--:R-:W-:Y:S02]  /*3930*/  IMAD.MOV.U32 R5, RZ, RZ, R3 ;  /* 0x000000ffff057224 */ /* 0x00afe400078e0003 */
[----:B------:R-:W-:-:S04]  /*3940*/  IMAD.MOV.U32 R3, RZ, RZ, 0x0 ;  /* 0x00000000ff037424 */ /* 0x000fc800078e00ff */
[----:B0-2---:R-:W-:Y:S05]  /*3950*/  RET.REL.NODEC R2 `(_ZN18transformer_engine6detail50_GLOBAL__N__0b005ce5_17_cast_transpose_cu_f1c1739d29cast_transpose_general_kernelILm4ELm4E13__nv_bfloat16fEEvPKT1_PKfPT2_SA_S8_PfSB_mm) ;  /* 0xffffffc402a87950 */ /* 0x005fea0003c3ffff */
.L_x_452:
        /* <DEDUP_REMOVED lines=10> */
.L_x_1179:


//--------------------- .text._ZN18transformer_engine6detail50_GLOBAL__N__0b005ce5_17_cast_transpose_cu_f1c1739d29cast_transpose_general_kernelILm4ELm4E6__half13__nv_fp8_e4m3EEvPKT1_PKfPT2_SB_S9_PfSC_mm --------------------------
	.section	.text._ZN18transformer_engine6detail50_GLOBAL__N__0b005ce5_17_cast_transpose_cu_f1c1739d29cast_transpose_general_kernelILm4ELm4E6__half13__nv_fp8_e4m3EEvPKT1_PKfPT2_SB_S9_PfSC_mm,"ax",@progbits
	.align	128
.text._ZN18transformer_engine6detail50_GLOBAL__N__0b005ce5_17_cast_transpose_cu_f1c1739d29cast_transpose_general_kernelILm4ELm4E6__half13__nv_fp8_e4m3EEvPKT1_PKfPT2_SB_S9_PfSC_mm:
        .type           _ZN18transformer_engine6detail50_GLOBAL__N__0b005ce5_17_cast_transpose_cu_f1c1739d29cast_transpose_general_kernelILm4ELm4E6__half13__nv_fp8_e4m3EEvPKT1_PKfPT2_SB_S9_PfSC_mm,@function
        .size           _ZN18transformer_engine6detail50_GLOBAL__N__0b005ce5_17_cast_transpose_cu_f1c1739d29cast_transpose_general_kernelILm4ELm4E6__half13__nv_fp8_e4m3EEvPKT1_PKfPT2_SB_S9_PfSC_mm,(.L_x_1182 - _ZN18transformer_engine6detail50_GLOBAL__N__0b005ce5_17_cast_transpose_cu_f1c1739d29cast_transpose_general_kernelILm4ELm4E6__half13__nv_fp8_e4m3EEvPKT1_PKfPT2_SB_S9_PfSC_mm)
        .other          _ZN18transformer_engine6detail50_GLOBAL__N__0b005ce5_17_cast_transpose_cu_f1c1739d29cast_transpose_general_kernelILm4ELm4E6__half13__nv_fp8_e4m3EEvPKT1_PKfPT2_SB_S9_PfSC_mm,@"STO_CUDA_ENTRY STV_DEFAULT"
_ZN18transformer_engine6detail50_GLOBAL__N__0b005ce5_17_cast_transpose_cu_f1c1739d29cast_transpose_general_kernelILm4ELm4E6__half13__nv_fp8_e4m3EEvPKT1_PKfPT2_SB_S9_PfSC_mm:
        /* <DEDUP_REMOVED lines=10> */
.L_x_453:
        /* <DEDUP_REMOVED lines=9> */
[----:B0-----:R-:W-:Y:S05]  /*0130*/  CALL.REL.NOINC `($__internal_10_$__cuda_sm20_div_u64) ;  /* 0x0000008400fc7944 */ /* 0x001fea0003c00000 */
        /* <DEDUP_REMOVED lines=9> */
.L_x_454:
        /* <DEDUP_REMOVED lines=23> */
.L_x_455:
        /* <DEDUP_REMOVED lines=41> */
[----:B--2---:R-:W-:Y:S02]  /*05d0*/  @!P0 HADD2.F32 R15, -RZ, R7.H0_H0 ;  /* 0x20000007ff0f8230 */ /* 0x004fe40000004100 */
[----:B---3--:R-:W-:-:S03]  /*05e0*/  @!P1 HADD2.F32 R14, -RZ, R11.H0_H0 ;  /* 0x2000000bff0e9230 */ /* 0x008fc60000004100 */
        /* <DEDUP_REMOVED lines=12> */
.L_x_457:
[----:B------:R-:W-:Y:S05]  /*06b0*/  BSYNC B0 ;  /* 0x0000000000007941 */ /* 0x000fea0003800000 */
.L_x_456:
        /* <DEDUP_REMOVED lines=27> */
[----:B--2---:R-:W-:Y:S01]  /*0870*/  @!P0 HADD2.F32 R14, -RZ, R11.H0_H0 ;  /* 0x2000000bff0e8230 */ /* 0x004fe20000004100 */
[----:B------:R-:W-:Y:S02]  /*0880*/  IADD3.X R11, R23, UR9, RZ, P2, !PT ;  /* 0x00000009170b7c10 */ /* 0x000fe400097fe4ff */
[----:B------:R-:W-:Y:S01]  /*0890*/  @!P1 LOP3.LUT R23, R9, 0xffff00ff, RZ, 0xc0, !PT ;  /* 0xffff00ff09179812 */ /* 0x000fe200078ec0ff */
[----:B---3--:R-:W-:-:S02]  /*08a0*/  @!P1 HADD2.F32 R20, -RZ, R15.H0_H0 ;  /* 0x2000000fff149230 */ /* 0x008fc40000004100 */
[----:B-----5:R-:W-:Y:S01]  /*08b0*/  @!P0 FMUL R15, R14, R6 ;  /* 0x000000060e0f8220 */ /* 0x020fe20000400000 */
[----:B------:R-:W-:Y:S02]  /*08c0*/  @!P0 FMNMX R7, R7, |R14|, !PT ;  /* 0x4000000e07078209 */ /* 0x000fe40007800000 */
[----:B------:R-:W-:Y:S02]  /*08d0*/  @!P1 FMUL R21, R20, R6 ;  /* 0x0000000614159220 */ /* 0x000fe40000400000 */
        /* <DEDUP_REMOVED lines=9> */
.L_x_459:
[----:B------:R-:W-:Y:S05]  /*0970*/  BSYNC B0 ;  /* 0x0000000000007941 */ /* 0x000fea0003800000 */
.L_x_458:
        /* <DEDUP_REMOVED lines=43> */
.L_x_461:
[----:B------:R-:W-:Y:S05]  /*0c30*/  BSYNC B0 ;  /* 0x0000000000007941 */ /* 0x000fea0003800000 */
.L_x_460:
        /* <DEDUP_REMOVED lines=38> */
[----:B------:R-:W-:-:S02]  /*0ea0*/  @!P0 LOP3.LUT R12, R15, 0xffff, RZ, 0xc0, !PT ;  /* 0x0000ffff0f0c8812 */ /* 0x000fc400078ec0ff */
[----:B------:R-:W-:Y:S01]  /*0eb0*/  @!P1 LOP3.LUT R14, R21, 0xffff, RZ, 0xc0, !PT ;  /* 0x0000ffff150e9812 */ /* 0x000fe200078ec0ff */
[----:B------:R2:W-:Y:S01]  /*0ec0*/  @!P1 STG.E.U8 desc[UR6][R10.64+0x1], R21 ;  /* 0x000001150a009986 */ /* 0x0005e2000c101106 */
[----:B------:R-:W-:Y:S02]  /*0ed0*/  @!P0 PRMT R8, R12, 0x654, R13 ;  /* 0x000006540c088816 */ /* 0x000fe4000000000d */
[----:B------:R-:W-:-:S07]  /*0ee0*/  @!P1 PRMT R9, R14, 0x654, R23 ;  /* 0x000006540e099816 */ /* 0x000fce0000000017 */
.L_x_463:
[----:B------:R-:W-:Y:S05]  /*0ef0*/  BSYNC B0 ;  /* 0x0000000000007941 */ /* 0x000fea0003800000 */
.L_x_462:
        /* <DEDUP_REMOVED lines=26> */
[----:B--2---:R-:W-:-:S03]  /*10a0*/  @!P0 HADD2.F32 R20, -RZ, R13.H0_H0 ;  /* 0x2000000dff148230 */ /* 0x004fc60000004100 */
[----:B------:R-:W-:Y:S01]  /*10b0*/  IADD3.X R13, R25, UR9, RZ, P2, !PT ;  /* 0x00000009190d7c10 */ /* 0x000fe200097fe4ff */
[----:B---3--:R-:W-:Y:S02]  /*10c0*/  @!P1 HADD2.F32 R22, -RZ, R21.H0_H0 ;  /* 0x20000015ff169230 */ /* 0x008fe40000004100 */
[----:B-----5:R-:W-:Y:S01]  /*10d0*/  @!P0 FMUL R21, R20, R6 ;  /* 0x0000000614158220 */ /* 0x020fe20000400000 */
[----:B------:R-:W-:Y:S02]  /*10e0*/  @!P0 FMNMX R7, R7, |R20|, !PT ;  /* 0x4000001407078209 */ /* 0x000fe40007800000 */
[----:B------:R-:W-:Y:S02]  /*10f0*/  @!P1 FMUL R23, R22, R6 ;  /* 0x0000000616179220 */ /* 0x000fe40000400000 */
[----:B------:R-:W-:Y:S02]  /*1100*/  @!P0 F2FP.SATFINITE.E4M3.F32.PACK_AB_MERGE_C R21, RZ, R21, RZ ;  /* 0x00000015ff15823e */ /* 0x000fe400048070ff */
[----:B------:R-:W-:-:S02]  /*1110*/  @!P1 FMNMX R7, R7, |R22|, !PT ;  /* 0x4000001607079209 */ /* 0x000fc40007800000 */
[----:B------:R-:W-:Y:S01]  /*1120*/  @!P1 F2FP.SATFINITE.E4M3.F32.PACK_AB_MERGE_C R23, RZ, R23, RZ ;  /* 0x00000017ff17923e */ /* 0x000fe200048070ff */
[----:B------:R3:W-:Y:S01]  /*1130*/  @!P0 STG.E.U8 desc[UR6][R12.64], R21 ;  /* 0x000000150c008986 */ /* 0x0007e2000c101106 */
[----:B------:R-:W-:Y:S02]  /*1140*/  @!P0 LOP3.LUT R10, R21, 0xff, RZ, 0xc0, !PT ;  /* 0x000000ff150a8812 */ /* 0x000fe400078ec0ff */
[----:B------:R-:W-:Y:S01]  /*1150*/  @!P1 LOP3.LUT R11, R23, 0xff, RZ, 0xc0, !PT ;  /* 0x000000ff170b9812 */ /* 0x000fe200078ec0ff */
[----:B------:R3:W-:Y:S06]  /*1160*/  @!P1 STG.E.U8 desc[UR6][R12.64+0x1], R23 ;  /* 0x000001170c009986 */ /* 0x0007ec000c101106 */
.L_x_465:
[----:B------:R-:W-:Y:S05]  /*1170*/  BSYNC B0 ;  /* 0x0000000000007941 */ /* 0x000fea0003800000 */
.L_x_464:
        /* <DEDUP_REMOVED lines=43> */
.L_x_467:
[----:B------:R-:W-:Y:S05]  /*1430*/  BSYNC B0 ;  /* 0x0000000000007941 */ /* 0x000fea0003800000 */
.L_x_466:
        /* <DEDUP_REMOVED lines=43> */
.L_x_469:
[----:B------:R-:W-:Y:S05]  /*16f0*/  BSYNC B0 ;  /* 0x0000000000007941 */ /* 0x000fea0003800000 */
.L_x_468:
        /* <DEDUP_REMOVED lines=43> */
.L_x_471:
[----:B------:R-:W-:Y:S05]  /*19b0*/  BSYNC B0 ;  /* 0x0000000000007941 */ /* 0x000fea0003800000 */
.L_x_470:
        /* <DEDUP_REMOVED lines=39> */
.L_x_473:
[----:B------:R-:W-:Y:S05]  /*1c30*/  BSYNC B0 ;  /* 0x0000000000007941 */ /* 0x000fea0003800000 */
.L_x_472:
        /* <DEDUP_REMOVED lines=43> */
.L_x_475:
[----:B------:R-:W-:Y:S05]  /*1ef0*/  BSYNC B0 ;  /* 0x0000000000007941 */ /* 0x000fea0003800000 */
.L_x_474:
        /* <DEDUP_REMOVED lines=43> */
.L_x_477:
[----:B------:R-:W-:Y:S05]  /*21b0*/  BSYNC B0 ;  /* 0x0000000000007941 */ /* 0x000fea0003800000 */
.L_x_476:
        /* <DEDUP_REMOVED lines=43> */
.L_x_479:
[----:B------:R-:W-:Y:S05]  /*2470*/  BSYNC B0 ;  /* 0x0000000000007941 */ /* 0x000fea0003800000 */
.L_x_478:
        /* <DEDUP_REMOVED lines=39> */
.L_x_481:
[----:B------:R-:W-:Y:S05]  /*26f0*/  BSYNC B0 ;  /* 0x0000000000007941 */ /* 0x000fea0003800000 */
.L_x_480:
        /* <DEDUP_REMOVED lines=43> */
.L_x_483:
[----:B------:R-:W-:Y:S05]  /*29b0*/  BSYNC B0 ;  /* 0x0000000000007941 */ /* 0x000fea0003800000 */
.L_x_482:
        /* <DEDUP_REMOVED lines=43> */
.L_x_485:
[----:B------:R-:W-:Y:S05]  /*2c70*/  BSYNC B0 ;  /* 0x0000000000007941 */ /* 0x000fea0003800000 */
.L_x_484:
        /* <DEDUP_REMOVED lines=43> */
.L_x_487:
[----:B------:R-:W-:Y:S05]  /*2f30*/  BSYNC B0 ;  /* 0x0000000000007941 */ /* 0x000fea0003800000 */
.L_x_486:
        /* <DEDUP_REMOVED lines=39> */
.L_x_489:
[----:B------:R-:W-:Y:S05]  /*31b0*/  BSYNC B0 ;  /* 0x0000000000007941 */ /* 0x000fea0003800000 */
.L_x_488:
        /* <DEDUP_REMOVED lines=43> */
.L_x_491:
[----:B------:R-:W-:Y:S05]  /*3470*/  BSYNC B0 ;  /* 0x0000000000007941 */ /* 0x000fea0003800000 */
.L_x_490:
        /* <DEDUP_REMOVED lines=43> */
.L_x_493:
[----:B------:R-:W-:Y:S05]  /*3730*/  BSYNC B0 ;  /* 0x0000000000007941 */ /* 0x000fea0003800000 */
.L_x_492:
        /* <DEDUP_REMOVED lines=43> */
.L_x_495:
[----:B------:R-:W-:Y:S05]  /*39f0*/  BSYNC B0 ;  /* 0x0000000000007941 */ /* 0x000fea0003800000 */
.L_x_494:
        /* <DEDUP_REMOVED lines=39> */
.L_x_497:
[----:B------:R-:W-:Y:S05]  /*3c70*/  BSYNC B0 ;  /* 0x0000000000007941 */ /* 0x000fea0003800000 */
.L_x_496:
        /* <DEDUP_REMOVED lines=28> */
[----:B------:R-:W-:Y:S01]  /*3e40*/  IADD3.X R23, R33, UR9, RZ, P2, !PT ;  /* 0x0000000921177c10 */ /* 0x000fe200097fe4ff */
[----:B---3--:R-:W-:-:S03]  /*3e50*/  @!P1 HADD2.F32 R28, -RZ, R28.H0_H0 ;  /* 0x2000001cff1c9230 */ /* 0x008fc60000004100 */
        /* <DEDUP_REMOVED lines=13> */
.L_x_499:
[----:B------:R-:W-:Y:S05]  /*3f30*/  BSYNC B0 ;  /* 0x0000000000007941 */ /* 0x000fea0003800000 */
.L_x_498:
        /* <DEDUP_REMOVED lines=43> */
.L_x_501:
[----:B------:R-:W-:Y:S05]  /*41f0*/  BSYNC B0 ;  /* 0x0000000000007941 */ /* 0x000fea0003800000 */
.L_x_500:
        /* <DEDUP_REMOVED lines=43> */
.L_x_503:
[----:B------:R-:W-:Y:S05]  /*44b0*/  BSYNC B0 ;  /* 0x0000000000007941 */ /* 0x000fea0003800000 */
.L_x_502:
        /* <DEDUP_REMOVED lines=27> */
[----:B--2---:R-:W-:Y:S02]  /*4670*/  @!P0 HADD2.F32 R30, -RZ, R30.H0_H0 ;  /* 0x2000001eff1e8230 */ /* 0x004fe40000004100 */
[----:B---3--:R-:W-:-:S03]  /*4680*/  @!P1 HADD2.F32 R34, -RZ, R32.H0_H0 ;  /* 0x20000020ff229230 */ /* 0x008fc60000004100 */
        /* <DEDUP_REMOVED lines=10> */
.L_x_505:
[----:B------:R-:W-:Y:S05]  /*4730*/  BSYNC B0 ;  /* 0x0000000000007941 */ /* 0x000fea0003800000 */
.L_x_504:
        /* <DEDUP_REMOVED lines=29> */
[----:B--2---:R-:W-:-:S02]  /*4910*/  @!P0 HADD2.F32 R32, -RZ, R32.H0_H0 ;  /* 0x20000020ff208230 */ /* 0x004fc40000004100 */
        /* <DEDUP_REMOVED lines=13> */
.L_x_507:
[----:B------:R-:W-:Y:S05]  /*49f0*/  BSYNC B0 ;  /* 0x0000000000007941 */ /* 0x000fea0003800000 */
.L_x_506:
        /* <DEDUP_REMOVED lines=43> */
.L_x_509:
[----:B------:R-:W-:Y:S05]  /*4cb0*/  BSYNC B0 ;  /* 0x0000000000007941 */ /* 0x000fea0003800000 */
.L_x_508:
        /* <DEDUP_REMOVED lines=43> */
.L_x_511:
[----:B------:R-:W-:Y:S05]  /*4f70*/  BSYNC B0 ;  /* 0x0000000000007941 */ /* 0x000fea0003800000 */
.L_x_510:
        /* <DEDUP_REMOVED lines=31> */
[----:B--2---:R-:W-:Y:S02]  /*5170*/  @!P0 HADD2.F32 R33, -RZ, R33.H0_H0 ;  /* 0x20000021ff218230 */ /* 0x004fe40000004100 */
[----:B---3--:R-:W-:-:S03]  /*5180*/  @!P1 HADD2.F32 R34, -RZ, R34.H0_H0 ;  /* 0x20000022ff229230 */ /* 0x008fc60000004100 */
        /* <DEDUP_REMOVED lines=10> */
.L_x_513:
[----:B------:R-:W-:Y:S05]  /*5230*/  BSYNC B0 ;  /* 0x0000000000007941 */ /* 0x000fea0003800000 */
.L_x_512:
        /* <DEDUP_REMOVED lines=47> */
.L_x_515:
[----:B------:R-:W-:Y:S05]  /*5530*/  BSYNC B0 ;  /* 0x0000000000007941 */ /* 0x000fea0003800000 */
.L_x_514:
        /* <DEDUP_REMOVED lines=47> */
.L_x_517:
[----:B------:R-:W-:Y:S05]  /*5830*/  BSYNC B0 ;  /* 0x0000000000007941 */ /* 0x000fea0003800000 */
.L_x_516:
        /* <DEDUP_REMOVED lines=52> */
.L_x_519:
[----:B------:R-:W-:Y:S05]  /*5b80*/  BSYNC B0 ;  /* 0x0000000000007941 */ /* 0x000fea0003800000 */
.L_x_518:
        /* <DEDUP_REMOVED lines=66> */
.L_x_521:
[----:B------:R-:W-:Y:S05]  /*5fb0*/  BSYNC B0 ;  /* 0x0000000000007941 */ /* 0x000fea0003800000 */
.L_x_520:
        /* <DEDUP_REMOVED lines=32> */
.L_x_523:
[----:B------:R-:W-:Y:S05]  /*61c0*/  BSYNC B0 ;  /* 0x0000000000007941 */ /* 0x000fea0003800000 */
.L_x_522:
        /* <DEDUP_REMOVED lines=45> */
.L_x_525:
[----:B------:R-:W-:Y:S05]  /*64a0*/  BSYNC B0 ;  /* 0x0000000000007941 */ /* 0x000fea0003800000 */
.L_x_524:
        /* <DEDUP_REMOVED lines=33> */
.L_x_527:
[----:B------:R-:W-:Y:S05]  /*66c0*/  BSYNC B0 ;  /* 0x0000000000007941 */ /* 0x000fea0003800000 */
.L_x_526:
        /* <DEDUP_REMOVED lines=38> */
.L_x_529:
[----:B------:R-:W-:Y:S05]  /*6930*/  BSYNC B0 ;  /* 0x0000000000007941 */ /* 0x000fea0003800000 */
.L_x_528:
        /* <DEDUP_REMOVED lines=35> */
.L_x_531:
[----:B------:R-:W-:Y:S05]  /*6b70*/  BSYNC B0 ;  /* 0x0000000000007941 */ /* 0x000fea0003800000 */
.L_x_530:
        /* <DEDUP_REMOVED lines=38> */
.L_x_533:
[----:B------:R-:W-:Y:S05]  /*6de0*/  BSYNC B0 ;  /* 0x0000000000007941 */ /* 0x000fea0003800000 */
.L_x_532:
        /* <DEDUP_REMOVED lines=37> */
.L_x_535:
[----:B------:R-:W-:Y:S05]  /*7040*/  BSYNC B0 ;  /* 0x0000000000007941 */ /* 0x000fea0003800000 */
.L_x_534:
        /* <DEDUP_REMOVED lines=72> */
.L_x_537:
[----:B------:R-:W-:Y:S05]  /*74d0*/  BSYNC B0 ;  /* 0x0000000000007941 */ /* 0x000fea0003800000 */
.L_x_536:
        /* <DEDUP_REMOVED lines=46> */
.L_x_539:
[----:B------:R-:W-:Y:S05]  /*77c0*/  BSYNC B0 ;  /* 0x0000000000007941 */ /* 0x000fea0003800000 */
.L_x_538:
        /* <DEDUP_REMOVED lines=32> */
.L_x_541:
[----:B------:R-:W-:Y:S05]  /*79d0*/  BSYNC B0 ;  /* 0x0000000000007941 */ /* 0x000fea0003800000 */
.L_x_540:
        /* <DEDUP_REMOVED lines=32> */
.L_x_543:
[----:B------:R-:W-:Y:S05]  /*7be0*/  BSYNC B0 ;  /* 0x0000000000007941 */ /* 0x000fea0003800000 */
.L_x_542:
        /* <DEDUP_REMOVED lines=32> */
.L_x_545:
[----:B------:R-:W-:Y:S05]  /*7df0*/  BSYNC B0 ;  /* 0x0000000000007941 */ /* 0x000fea0003800000 */
.L_x_544:
        /* <DEDUP_REMOVED lines=32> */
.L_x_547:
[----:B------:R-:W-:Y:S05]  /*8000*/  BSYNC B0 ;  /* 0x0000000000007941 */ /* 0x000fea0003800000 */
.L_x_546:
        /* <DEDUP_REMOVED lines=32> */
.L_x_549:
[----:B------:R-:W-:Y:S05]  /*8210*/  BSYNC B0 ;  /* 0x0000000000007941 */ /* 0x000fea0003800000 */
.L_x_548:
        /* <DEDUP_REMOVED lines=30> */
.L_x_551:
[----:B------:R-:W-:Y:S05]  /*8400*/  BSYNC B0 ;  /* 0x0000000000007941 */ /* 0x000fea0003800000 */
.L_x_550:
        /* <DEDUP_REMOVED lines=39> */
.L_x_561:
[----:B01----:R-:W-:-:S07]  /*8680*/  FMNMX R3, R3, R4, !PT ;  /* 0x0000000403037209 */ /* 0x003fce0007800000 */
.L_x_554:
[----:B------:R-:W-:Y:S05]  /*8690*/  BSYNC B0 ;  /* 0x0000000000007941 */ /* 0x000fea0003800000 */
.L_x_553:
[----:B------:R-:W-:Y:S01]  /*86a0*/  ISETP.NE.AND P0, PT, R2, RZ, PT ;  /* 0x000000ff0200720c */ /* 0x000fe20003f05270 */
[----:B------:R-:W-:-:S12]  /*86b0*/  BSSY B0, `(.L_x_552) ;  /* 0x0000004000007945 */ /* 0x000fd80003800000 */
[----:B------:R-:W-:Y:S05]  /*86c0*/  @P0 BRA `(.L_x_556) ;  /* 0x0000000000080947 */ /* 0x000fea0003800000 */
[----:B------:R-:W0:Y:S02]  /*86d0*/  LDC.64 R4, c[0x0][0x238] ;  /* 0x00008e00ff047b82 */ /* 0x000e240000000a00 */
[----:B0-----:R0:W-:Y:S02]  /*86e0*/  REDG.E.MAX.S32.STRONG.GPU desc[UR6][R4.64], R3 ;  /* 0x000000030400798e */ /* 0x0011e4000d10e386 */
.L_x_556:
[----:B------:R-:W-:Y:S05]  /*86f0*/  BSYNC B0 ;  /* 0x0000000000007941 */ /* 0x000fea0003800000 */
.L_x_552:
        /* <DEDUP_REMOVED lines=11> */
[----:B0-234-:R-:W-:Y:S05]  /*87b0*/  CALL.REL.NOINC `($__internal_11_$__cuda_sm20_rcp_rn_f32_slowpath) ;  /* 0x00000004006c7944 */ /* 0x01dfea0003c00000 */
[----:B------:R-:W-:Y:S01]  /*87c0*/  IMAD.MOV.U32 R5, RZ, RZ, R0 ;  /* 0x000000ffff057224 */ /* 0x000fe200078e0000 */
[----:B------:R-:W-:Y:S06]  /*87d0*/  BRA `(.L_x_558) ;  /* 0x0000000000107947 */ /* 0x000fec0003800000 */
.L_x_557:
[----:B0-----:R-:W0:Y:S02]  /*87e0*/  MUFU.RCP R5, R6 ;  /* 0x0000000600057308 */ /* 0x001e240000001000 */
[----:B0-----:R-:W-:-:S04]  /*87f0*/  FFMA R0, R5, R6, -1 ;  /* 0xbf80000005007423 */ /* 0x001fc80000000006 */
[----:B------:R-:W-:-:S04]  /*8800*/  FADD.FTZ R0, -R0, -RZ ;  /* 0x800000ff00007221 */ /* 0x000fc80000010100 */
[----:B------:R-:W-:-:S07]  /*8810*/  FFMA R5, R5, R0, R5 ;  /* 0x0000000005057223 */ /* 0x000fce0000000005 */
.L_x_558:
[----:B---3--:R-:W0:Y:S02]  /*8820*/  LDC.64 R2, c[0x0][0x240] ;  /* 0x00009000ff027b82 */ /* 0x008e240000000a00 */
[----:B0-----:R-:W-:Y:S01]  /*8830*/  STG.E desc[UR6][R2.64], R5 ;  /* 0x0000000502007986 */ /* 0x001fe2000c101906 */
[----:B------:R-:W-:Y:S05]  /*8840*/  EXIT ;  /* 0x000000000000794d */ /* 0x000fea0003800000 */
.L_x_555:
[----:B------:R-:W-:Y:S02]  /*8850*/  IMAD.MOV.U32 R7, RZ, RZ, 0x2 ;  /* 0x00000002ff077424 */ /* 0x000fe400078e00ff */
[----:B------:R-:W-:Y:S02]  /*8860*/  IMAD.MOV.U32 R8, RZ, RZ, 0x1f ;  /* 0x0000001fff087424 */ /* 0x000fe400078e00ff */
[----:B------:R-:W-:-:S07]  /*8870*/  IMAD.MOV.U32 R5, RZ, RZ, -0x1 ;  /* 0xffffffffff057424 */ /* 0x000fce00078e00ff */
[----:B01---5:R-:W-:Y:S05]  /*8880*/  WARPSYNC.COLLECTIVE R5, `(.L_x_559) ;  /* 0x0000000005087348 */ /* 0x023fea0003c00000 */
[----:B-1----:R1:W2:Y:S02]  /*8890*/  SHFL.DOWN P0, R4, R0, R7, R8 ;  /* 0x0800000700047389 */ /* 0x0022a40000000008 */
[----:B012--5:R-:W-:Y:S01]  /*88a0*/  ENDCOLLECTIVE ;  /* 0x000000000000791b */ /* 0x027fe20003800000 */
.L_x_559:
[----:B------:R-:W-:Y:S02]  /*88b0*/  IMAD.MOV.U32 R7, RZ, RZ, 0x1 ;  /* 0x00000001ff077424 */ /* 0x000fe400078e00ff */
[----:B------:R-:W-:-:S05]  /*88c0*/  IMAD.MOV.U32 R3, RZ, RZ, R4 ;  /* 0x000000ffff037224 */ /* 0x000fca00078e0004 */
[----:B------:R-:W-:-:S05]  /*88d0*/  FMNMX R3, R3, R0, !PT ;  /* 0x0000000003037209 */ /* 0x000fca0007800000 */
[----:B------:R-:W-:-:S07]  /*88e0*/  IMAD.MOV.U32 R0, RZ, RZ, R3 ;  /* 0x000000ffff007224 */ /* 0x000fce00078e0003 */
[----:B------:R-:W-:Y:S05]  /*88f0*/  WARPSYNC.COLLECTIVE R5, `(.L_x_560) ;  /* 0x0000000005087348 */ /* 0x000fea0003c00000 */
[----:B------:R0:W1:Y:S02]  /*8900*/  SHFL.DOWN P0, R4, R0, R7, R8 ;  /* 0x0800000700047389 */ /* 0x0000640000000008 */
[----:B01----:R-:W-:Y:S01]  /*8910*/  ENDCOLLECTIVE ;  /* 0x000000000000791b */ /* 0x003fe20003800000 */
.L_x_560:
[----:B------:R-:W-:Y:S05]  /*8920*/  BRA `(.L_x_561) ;  /* 0xfffffffc00547947 */ /* 0x000fea000383ffff */
        .weak           $__internal_10_$__cuda_sm20_div_u64
        .type           $__internal_10_$__cuda_sm20_div_u64,@function
        .size           $__internal_10_$__cuda_sm20_div_u64,($__internal_11_$__cuda_sm20_rcp_rn_f32_slowpath - $__internal_10_$__cuda_sm20_div_u64)
$__internal_10_$__cuda_sm20_div_u64:
        /* <DEDUP_REMOVED lines=67> */
[----:B------:R-:W-:Y:S06]  /*8d60*/  RET.REL.NODEC R4 `(_ZN18transformer_engine6detail50_GLOBAL__N__0b005ce5_17_cast_transpose_cu_f1c1739d29cast_transpose_general_kernelILm4ELm4E6__half13__nv_fp8_e4m3EEvPKT1_PKfPT2_SB_S9_PfSC_mm) ;  /* 0xffffff7004a47950 */ /* 0x000fec0003c3ffff */
        .weak           $__internal_11_$__cuda_sm20_rcp_rn_f32_slowpath
        .type           $__internal_11_$__cuda_sm20_rcp_rn_f32_slowpath,@function
        .size           $__internal_11_$__cuda_sm20_rcp_rn_f32_slowpath,(.L_x_1182 - $__internal_11_$__cuda_sm20_rcp_rn_f32_slowpath)
$__internal_11_$__cuda_sm20_rcp_rn_f32_slowpath:
        /* <DEDUP_REMOVED lines=15> */
.L_x_562:
        /* <DEDUP_REMOVED lines=33> */
.L_x_564:
[----:B------:R0:W1:Y:S02]  /*9070*/  MUFU.RCP R0, R6 ;  /* 0x0000000600007308 */ /* 0x0000640000001000 */
.L_x_563:
[----:B------:R-:W-:Y:S02]  /*9080*/  IMAD.MOV.U32 R2, RZ, RZ, R7 ;  /* 0x000000ffff027224 */ /* 0x000fe400078e0007 */
[----:B------:R-:W-:-:S04]  /*9090*/  IMAD.MOV.U32 R3, RZ, RZ, 0x0 ;  /* 0x00000000ff037424 */ /* 0x000fc800078e00ff */
[----:B0123--:R-:W-:Y:S05]  /*90a0*/  RET.REL.NODEC R2 `(_ZN18transformer_engine6detail50_GLOBAL__N__0b005ce5_17_cast_transpose_cu_f1c1739d29cast_transpose_general_kernelILm4ELm4E6__half13__nv_fp8_e4m3EEvPKT1_PKfPT2_SB_S9_PfSC_mm) ;  /* 0xffffff6c02d47950 */ /* 0x00ffea0003c3ffff */
.L_x_565:
        /* <DEDUP_REMOVED lines=13> */
.L_x_1182:


//--------------------- .text._ZN18transformer_engine6detail50_GLOBAL__N__0b005ce5_17_cast_transpose_cu_f1c1739d29cast_transpose_general_kernelILm4ELm4E6__half13__nv_fp8_e5m2EEvPKT1_PKfPT2_SB_S9_PfSC_mm --------------------------
	.section	.text._ZN18transformer_engine6detail50_GLOBAL__N__0b005ce5_17_cast_transpose_cu_f1c1739d29cast_transpose_general_kernelILm4ELm4E6__half13__nv_fp8_e5m2EEvPKT1_PKfPT2_SB_S9_PfSC_mm,"ax",@progbits
	.align	128
.text._ZN18transformer_engine6detail50_GLOBAL__N__0b005ce5_17_cast_transpose_cu_f1c1739d29cast_transpose_general_kernelILm4ELm4E6__half13__nv_fp8_e5m2EEvPKT1_PKfPT2_SB_S9_PfSC_mm:
        .type           _ZN18transformer_engine6detail50_GLOBAL__N__0b005ce5_17_cast_transpose_cu_f1c1739d29cast_transpose_general_kernelILm4ELm4E6__half13__nv_fp8_e5m2EEvPKT1_PKfPT2_SB_S9_PfSC_mm,@function
        .size           _ZN18transformer_engine6detail50_GLOBAL__N__0b005ce5_17_cast_transpose_cu_f1c1739d29cast_transpose_general_kernelILm4ELm4E6__half13__nv_fp8_e5m2EEvPKT1_PKfPT2_SB_S9_PfSC_mm,(.L_x_1185 - _ZN18transformer_engine6detail50_GLOBAL__N__0b005ce5_17_cast_transpose_cu_f1c1739d29cast_transpose_general_kernelILm4ELm4E6__half13__nv_fp8_e5m2EEvPKT1_PKfPT2_SB_S9_PfSC_mm)
        .other          _ZN18transformer_engine6detail50_GLOBAL__N__0b005ce5_17_cast_transpose_cu_f1c1739d29cast_transpose_general_kernelILm4ELm4E6__half13__nv_fp8_e5m2EEvPKT1_PKfPT2_SB_S9_PfSC_mm,@"STO_CUDA_ENTRY STV_DEFAULT"
_ZN18transformer_engine6detail50_GLOBAL__N__0b005ce5_17_cast_transpose_cu_f1c1739d29cast_transpose_general_kernelILm4ELm4E6__half13__nv_fp8_e5m2EEvPKT1_PKfPT2_SB_S9_PfSC_mm:
        /* <DEDUP_REMOVED lines=10> */
.L_x_566:
        /* <DEDUP_REMOVED lines=9> */
[----:B0-----:R-:W-:Y:S05]  /*0130*/  CALL.REL.NOINC `($__internal_12_$__cuda_sm20_div_u64) ;  /* 0x0000008400fc7944 */ /* 0x001fea0003c00000 */
        /* <DEDUP_REMOVED lines=9> */
.L_x_567:
        /* <DEDUP_REMOVED lines=23> */
.L_x_568:
        /* <DEDUP_REMOVED lines=55> */
.L_x_570:
[----:B------:R-:W-:Y:S05]  /*06b0*/  BSYNC B0 ;  /* 0x0000000000007941 */ /* 0x000fea0003800000 */
.L_x_569:
        /* <DEDUP_REMOVED lines=43> */
.L_x_572:
[----:B------:R-:W-:Y:S05]  /*0970*/  BSYNC B0 ;  /* 0x0000000000007941 */ /* 0x000fea0003800000 */
.L_x_571:
        /* <DEDUP_REMOVED lines=43> */
.L_x_574:
[----:B------:R-:W-:Y:S05]  /*0c30*/  BSYNC B0 ;  /* 0x0000000000007941 */ /* 0x000fea0003800000 */
.L_x_573:
        /* <DEDUP_REMOVED lines=38> */
[----:B------:R-:W-:-:S02]  /*0ea0*/  @!P0 LOP3.LUT R12, R15, 0xffff, RZ, 0xc0, !PT ;  /* 0x0000ffff0f0c8812 */ /* 0x000fc400078ec0ff */
[----:B------:R-:W-:Y:S01]  /*0eb0*/  @!P1 LOP3.LUT R14, R21, 0xffff, RZ, 0xc0, !PT ;  /* 0x0000ffff150e9812 */ /* 0x000fe200078ec0ff */
[----:B------:R2:W-:Y:S01]  /*0ec0*/  @!P1 STG.E.U8 desc[UR6][R10.64+0x1], R21 ;  /* 0x000001150a009986 */ /* 0x0005e2000c101106 */
[----:B------:R-:W-:Y:S02]  /*0ed0*/  @!P0 PRMT R8, R12, 0x654, R13 ;  /* 0x000006540c088816 */ /* 0x000fe4000000000d */
[----:B------:R-:W-:-:S07]  /*0ee0*/  @!P1 PRMT R9, R14, 0x654, R23 ;  /* 0x000006540e099816 */ /* 0x000fce0000000017 */
.L_x_576:
[----:B------:R-:W-:Y:S05]  /*0ef0*/  BSYNC B0 ;  /* 0x0000000000007941 */ /* 0x000fea0003800000 */
.L_x_575:
        /* <DEDUP_REMOVED lines=32> */
[----:B------:R-:W-:Y:S02]  /*1100*/  @!P0 F2FP.SATFINITE.E5M2.F32.PACK_AB_MERGE_C R21, RZ, R21, RZ ;  /* 0x00000015ff15823e */ /* 0x000fe400048060ff */
[----:B------:R-:W-:-:S02]  /*1110*/  @!P1 FMNMX R7, R7, |R22|, !PT ;  /* 0x4000001607079209 */ /* 0x000fc40007800000 */
[----:B------:R-:W-:Y:S01]  /*1120*/  @!P1 F2FP.SATFINITE.E5M2.F32.PACK_AB_MERGE_C R23, RZ, R23, RZ ;  /* 0x00000017ff17923e */ /* 0x000fe200048060ff */
[----:B------:R3:W-:Y:S01]  /*1130*/  @!P0 STG.E.U8 desc[UR6][R12.64], R21 ;  /* 0x000000150c008986 */ /* 0x0007e2000c101106 */
[----:B------:R-:W-:Y:S02]  /*1140*/  @!P0 LOP3.LUT R10, R21, 0xff, RZ, 0xc0, !PT ;  /* 0x000000ff150a8812 */ /* 0x000fe400078ec0ff */
[----:B------:R-:W-:Y:S01]  /*1150*/  @!P1 LOP3.LUT R11, R23, 0xff, RZ, 0xc0, !PT ;  /* 0x000000ff170b9812 */ /* 0x000fe200078ec0ff */
[----:B------:R3:W-:Y:S06]  /*1160*/  @!P1 STG.E.U8 desc[UR6][R12.64+0x1], R23 ;  /* 0x000001170c009986 */ /* 0x0007ec000c101106 */
.L_x_578:
[----:B------:R-:W-:Y:S05]  /*1170*/  BSYNC B0 ;  /* 0x0000000000007941 */ /* 0x000fea0003800000 */
.L_x_577:
        /* <DEDUP_REMOVED lines=43> */
.L_x_580:
[----:B------:R-:W-:Y:S05]  /*1430*/  BSYNC B0 ;  /* 0x0000000000007941 */ /* 0x000fea0003800000 */
.L_x_579:
        /* <DEDUP_REMOVED lines=43> */
.L_x_582:
[----:B------:R-:W-:Y:S05]  /*16f0*/  BSYNC B0 ;  /* 0x0000000000007941 */ /* 0x000fea0003800000 */
.L_x_581:
        /* <DEDUP_REMOVED lines=43> */
.L_x_584:
[----:B------:R-:W-:Y:S05]  /*19b0*/  BSYNC B0 ;  /* 0x0000000000007941 */ /* 0x000fea0003800000 */
.L_x_583:
        /* <DEDUP_REMOVED lines=39> */
.L_x_586:
[----:B------:R-:W-:Y:S05]  /*1c30*/  BSYNC B0 ;  /* 0x0000000000007941 */ /* 0x000fea0003800000 */
.L_x_585:
        /* <DEDUP_REMOVED lines=43> */
.L_x_588:
[----:B------:R-:W-:Y:S05]  /*1ef0*/  BSYNC B0 ;  /* 0x0000000000007941 */ /* 0x000fea0003800000 */
.L_x_587:
        /* <DEDUP_REMOVED lines=43> */
.L_x_590:
[----:B------:R-:W-:Y:S05]  /*21b0*/  BSYNC B0 ;  /* 0x0000000000007941 */ /* 0x000fea0003800000 */
.L_x_589:
        /* <DEDUP_REMOVED lines=43> */
.L_x_592:
[----:B------:R-:W-:Y:S05]  /*2470*/  BSYNC B0 ;  /* 0x0000000000007941 */ /* 0x000fea0003800000 */
.L_x_591:
        /* <DEDUP_REMOVED lines=39> */
.L_x_594:
[----:B------:R-:W-:Y:S05]  /*26f0*/  BSYNC B0 ;  /* 0x0000000000007941 */ /* 0x000fea0003800000 */
.L_x_593:
        /* <DEDUP_REMOVED lines=43> */
.L_x_596:
[----:B------:R-:W-:Y:S05]  /*29b0*/  BSYNC B0 ;  /* 0x0000000000007941 */ /* 0x000fea0003800000 */
.L_x_595:
        /* <DEDUP_REMOVED lines=43> */
.L_x_598:
[----:B------:R-:W-:Y:S05]  /*2c70*/  BSYNC B0 ;  /* 0x0000000000007941 */ /* 0x000fea0003800000 */
.L_x_597:
        /* <DEDUP_REMOVED lines=43> */
.L_x_600:
[----:B------:R-:W-:Y:S05]  /*2f30*/  BSYNC B0 ;  /* 0x0000000000007941 */ /* 0x000fea0003800000 */
.L_x_599:
        /* <DEDUP_REMOVED lines=39> */
.L_x_602:
[----:B------:R-:W-:Y:S05]  /*31b0*/  BSYNC B0 ;  /* 0x0000000000007941 */ /* 0x000fea0003800000 */
.L_x_601:
        /* <DEDUP_REMOVED lines=43> */
.L_x_604:
[----:B------:R-:W-:Y:S05]  /*3470*/  BSYNC B0 ;  /* 0x0000000000007941 */ /* 0x000fea0003800000 */
.L_x_603:
        /* <DEDUP_REMOVED lines=43> */
.L_x_606:
[----:B------:R-:W-:Y:S05]  /*3730*/  BSYNC B0 ;  /* 0x0000000000007941 */ /* 0x000fea0003800000 */
.L_x_605:
        /* <DEDUP_REMOVED lines=43> */
.L_x_608:
[----:B------:R-:W-:Y:S05]  /*39f0*/  BSYNC B0 ;  /* 0x0000000000007941 */ /* 0x000fea0003800000 */
.L_x_607:
        /* <DEDUP_REMOVED lines=39> */
.L_x_610:
[----:B------:R-:W-:Y:S05]  /*3c70*/  BSYNC B0 ;  /* 0x0000000000007941 */ /* 0x000fea0003800000 */
.L_x_609:
        /* <DEDUP_REMOVED lines=43> */
.L_x_612:
[----:B------:R-:W-:Y:S05]  /*3f30*/  BSYNC B0 ;  /* 0x0000000000007941 */ /* 0x000fea0003800000 */
.L_x_611:
        /* <DEDUP_REMOVED lines=43> */
.L_x_614:
[----:B------:R-:W-:Y:S05]  /*41f0*/  BSYNC B0 ;  /* 0x0000000000007941 */ /* 0x000fea0003800000 */
.L_x_613:
        /* <DEDUP_REMOVED lines=43> */
.L_x_616:
[----:B------:R-:W-:Y:S05]  /*44b0*/  BSYNC B0 ;  /* 0x0000000000007941 */ /* 0x000fea0003800000 */
.L_x_615:
        /* <DEDUP_REMOVED lines=39> */
.L_x_618:
[----:B------:R-:W-:Y:S05]  /*4730*/  BSYNC B0 ;  /* 0x0000000000007941 */ /* 0x000fea0003800000 */
.L_x_617:
        /* <DEDUP_REMOVED lines=43> */
.L_x_620:
[----:B------:R-:W-:Y:S05]  /*49f0*/  BSYNC B0 ;  /* 0x0000000000007941 */ /* 0x000fea0003800000 */
.L_x_619:
        /* <DEDUP_REMOVED lines=43> */
.L_x_622:
[----:B------:R-:W-:Y:S05]  /*4cb0*/  BSYNC B0 ;  /* 0x0000000000007941 */ /* 0x000fea0003800000 */
.L_x_621:
        /* <DEDUP_REMOVED lines=43> */
.L_x_624:
[----:B------:R-:W-:Y:S05]  /*4f70*/  BSYNC B0 ;  /* 0x0000000000007941 */ /* 0x000fea0003800000 */
.L_x_623:
        /* <DEDUP_REMOVED lines=43> */
.L_x_626:
[----:B------:R-:W-:Y:S05]  /*5230*/  BSYNC B0 ;  /* 0x0000000000007941 */ /* 0x000fea0003800000 */
.L_x_625:
        /* <DEDUP_REMOVED lines=47> */
.L_x_628:
[----:B------:R-:W-:Y:S05]  /*5530*/  BSYNC B0 ;  /* 0x0000000000007941 */ /* 0x000fea0003800000 */
.L_x_627:
        /* <DEDUP_REMOVED lines=47> */
.L_x_630:
[----:B------:R-:W-:Y:S05]  /*5830*/  BSYNC B0 ;  /* 0x0000000000007941 */ /* 0x000fea0003800000 */
.L_x_629:
        /* <DEDUP_REMOVED lines=52> */
.L_x_632:
[----:B------:R-:W-:Y:S05]  /*5b80*/  BSYNC B0 ;  /* 0x0000000000007941 */ /* 0x000fea0003800000 */
.L_x_631:
        /* <DEDUP_REMOVED lines=66> */
.L_x_634:
[----:B------:R-:W-:Y:S05]  /*5fb0*/  BSYNC B0 ;  /* 0x0000000000007941 */ /* 0x000fea0003800000 */
.L_x_633:
        /* <DEDUP_REMOVED lines=32> */
.L_x_636:
[----:B------:R-:W-:Y:S05]  /*61c0*/  BSYNC B0 ;  /* 0x0000000000007941 */ /* 0x000fea0003800000 */
.L_x_635:
        /* <DEDUP_REMOVED lines=45> */
.L_x_638:
[----:B------:R-:W-:Y:S05]  /*64a0*/  BSYNC B0 ;  /* 0x0000000000007941 */ /* 0x000fea0003800000 */
.L_x_637:
        /* <DEDUP_REMOVED lines=33> */
.L_x_640:
[----:B------:R-:W-:Y:S05]  /*66c0*/  BSYNC B0 ;  /* 0x0000000000007941 */ /* 0x000fea0003800000 */
.L_x_639:
        /* <DEDUP_REMOVED lines=38> */
.L_x_642:
[----:B------:R-:W-:Y:S05]  /*6930*/  BSYNC B0 ;  /* 0x0000000000007941 */ /* 0x000fea0003800000 */
.L_x_641:
        /* <DEDUP_REMOVED lines=35> */
.L_x_644:
[----:B------:R-:W-:Y:S05]  /*6b70*/  BSYNC B0 ;  /* 0x0000000000007941 */ /* 0x000fea0003800000 */
.L_x_643:
        /* <DEDUP_REMOVED lines=38> */
.L_x_646:
[----:B------:R-:W-:Y:S05]  /*6de0*/  BSYNC B0 ;  /* 0x0000000000007941 */ /* 0x000fea0003800000 */
.L_x_645:
        /* <DEDUP_REMOVED lines=37> */
.L_x_648:
[----:B------:R-:W-:Y:S05]  /*7040*/  BSYNC B0 ;  /* 0x0000000000007941 */ /* 0x000fea0003800000 */
.L_x_647:
        /* <DEDUP_REMOVED lines=72> */
.L_x_650:
[----:B------:R-:W-:Y:S05]  /*74d0*/  BSYNC B0 ;  /* 0x0000000000007941 */ /* 0x000fea0003800000 */
.L_x_649:
        /* <DEDUP_REMOVED lines=46> */
.L_x_652:
[----:B------:R-:W-:Y:S05]  /*77c0*/  BSYNC B0 ;  /* 0x0000000000007941 */ /* 0x000fea0003800000 */
.L_x_651:
        /* <DEDUP_REMOVED lines=32> */
.L_x_654:
[----:B------:R-:W-:Y:S05]  /*79d0*/  BSYNC B0 ;  /* 0x0000000000007941 */ /* 0x000fea0003800000 */
.L_x_653:
        /* <DEDUP_REMOVED lines=32> */
.L_x_656:
[----:B------:R-:W-:Y:S05]  /*7be0*/  BSYNC B0 ;  /* 0x0000000000007941 */ /* 0x000fea0003800000 */
.L_x_655:
        /* <DEDUP_REMOVED lines=32> */
.L_x_658:
[----:B------:R-:W-:Y:S05]  /*7df0*/  BSYNC B0 ;  /* 0x0000000000007941 */ /* 0x000fea0003800000 */
.L_x_657:
        /* <DEDUP_REMOVED lines=32> */
.L_x_660:
[----:B------:R-:W-:Y:S05]  /*8000*/  BSYNC B0 ;  /* 0x0000000000007941 */ /* 0x000fea0003800000 */
.L_x_659:
        /* <DEDUP_REMOVED lines=32> */
.L_x_662:
[----:B------:R-:W-:Y:S05]  /*8210*/  BSYNC B0 ;  /* 0x0000000000007941 */ /* 0x000fea0003800000 */
.L_x_661:
        /* <DEDUP_REMOVED lines=30> */
.L_x_664:
[----:B------:R-:W-:Y:S05]  /*8400*/  BSYNC B0 ;  /* 0x0000000000007941 */ /* 0x000fea0003800000 */
.L_x_663:
        /* <DEDUP_REMOVED lines=39> */
.L_x_674:
[----:B01----:R-:W-:-:S07]  /*8680*/  FMNMX R3, R3, R4, !PT ;  /* 0x0000000403037209 */ /* 0x003fce0007800000 */
.L_x_667:
[----:B------:R-:W-:Y:S05]  /*8690*/  BSYNC B0 ;  /* 0x0000000000007941 */ /* 0x000fea0003800000 */
.L_x_666:
[----:B------:R-:W-:Y:S01]  /*86a0*/  ISETP.NE.AND P0, PT, R2, RZ, PT ;  /* 0x000000ff0200720c */ /* 0x000fe20003f05270 */
[----:B------:R-:W-:-:S12]  /*86b0*/  BSSY B0, `(.L_x_665) ;  /* 0x0000004000007945 */ /* 0x000fd80003800000 */
[----:B------:R-:W-:Y:S05]  /*86c0*/  @P0 BRA `(.L_x_669) ;  /* 0x0000000000080947 */ /* 0x000fea0003800000 */
[----:B------:R-:W0:Y:S02]  /*86d0*/  LDC.64 R4, c[0x0][0x238] ;  /* 0x00008e00ff047b82 */ /* 0x000e240000000a00 */
[----:B0-----:R0:W-:Y:S02]  /*86e0*/  REDG.E.MAX.S32.STRONG.GPU desc[UR6][R4.64], R3 ;  /* 0x000000030400798e */ /* 0x0011e4000d10e386 */
.L_x_669:
[----:B------:R-:W-:Y:S05]  /*86f0*/  BSYNC B0 ;  /* 0x0000000000007941 */ /* 0x000fea0003800000 */
.L_x_665:
        /* <DEDUP_REMOVED lines=11> */
[----:B0-234-:R-:W-:Y:S05]  /*87b0*/  CALL.REL.NOINC `($__internal_13_$__cuda_sm20_rcp_rn_f32_slowpath) ;  /* 0x00000004006c7944 */ /* 0x01dfea0003c00000 */
[----:B------:R-:W-:Y:S01]  /*87c0*/  IMAD.MOV.U32 R5, RZ, RZ, R0 ;  /* 0x000000ffff057224 */ /* 0x000fe200078e0000 */
[----:B------:R-:W-:Y:S06]  /*87d0*/  BRA `(.L_x_671) ;  /* 0x0000000000107947 */ /* 0x000fec0003800000 */
.L_x_670:
[----:B0-----:R-:W0:Y:S02]  /*87e0*/  MUFU.RCP R5, R6 ;  /* 0x0000000600057308 */ /* 0x001e240000001000 */
[----:B0-----:R-:W-:-:S04]  /*87f0*/  FFMA R0, R5, R6, -1 ;  /* 0xbf80000005007423 */ /* 0x001fc80000000006 */
[----:B------:R-:W-:-:S04]  /*8800*/  FADD.FTZ R0, -R0, -RZ ;  /* 0x800000ff00007221 */ /* 0x000fc80000010100 */
[----:B------:R-:W-:-:S07]  /*8810*/  FFMA R5, R5, R0, R5 ;  /* 0x0000000005057223 */ /* 0x000fce0000000005 */
.L_x_671:
[----:B---3--:R-:W0:Y:S02]  /*8820*/  LDC.64 R2, c[0x0][0x240] ;  /* 0x00009000ff027b82 */ /* 0x008e240000000a00 */
[----:B0-----:R-:W-:Y:S01]  /*8830*/  STG.E desc[UR6][R2.64], R5 ;  /* 0x0000000502007986 */ /* 0x001fe2000c101906 */
[----:B------:R-:W-:Y:S05]  /*8840*/  EXIT ;  /* 0x000000000000794d */ /* 0x000fea0003800000 */
.L_x_668:
[----:B------:R-:W-:Y:S02]  /*8850*/  IMAD.MOV.U32 R7, RZ, RZ, 0x2 ;  /* 0x00000002ff077424 */ /* 0x000fe400078e00ff */
[----:B------:R-:W-:Y:S02]  /*8860*/  IMAD.MOV.U32 R8, RZ, RZ, 0x1f ;  /* 0x0000001fff087424 */ /* 0x000fe400078e00ff */
[----:B------:R-:W-:-:S07]  /*8870*/  IMAD.MOV.U32 R5, RZ, RZ, -0x1 ;  /* 0xffffffffff057424 */ /* 0x000fce00078e00ff */
[----:B01---5:R-:W-:Y:S05]  /*8880*/  WARPSYNC.COLLECTIVE R5, `(.L_x_672) ;  /* 0x0000000005087348 */ /* 0x023fea0003c00000 */
[----:B-1----:R1:W2:Y:S02]  /*8890*/  SHFL.DOWN P0, R4, R0, R7, R8 ;  /* 0x0800000700047389 */ /* 0x0022a40000000008 */
[----:B012--5:R-:W-:Y:S01]  /*88a0*/  ENDCOLLECTIVE ;  /* 0x000000000000791b */ /* 0x027fe20003800000 */
.L_x_672:
[----:B------:R-:W-:Y:S02]  /*88b0*/  IMAD.MOV.U32 R7, RZ, RZ, 0x1 ;  /* 0x00000001ff077424 */ /* 0x000fe400078e00ff */
[----:B------:R-:W-:-:S05]  /*88c0*/  IMAD.MOV.U32 R3, RZ, RZ, R4 ;  /* 0x000000ffff037224 */ /* 0x000fca00078e0004 */
[----:B------:R-:W-:-:S05]  /*88d0*/  FMNMX R3, R3, R0, !PT ;  /* 0x0000000003037209 */ /* 0x000fca0007800000 */
[----:B------:R-:W-:-:S07]  /*88e0*/  IMAD.MOV.U32 R0, RZ, RZ, R3 ;  /* 0x000000ffff007224 */ /* 0x000fce00078e0003 */
[----:B------:R-:W-:Y:S05]  /*88f0*/  WARPSYNC.COLLECTIVE R5, `(.L_x_673) ;  /* 0x0000000005087348 */ /* 0x000fea0003c00000 */
[----:B------:R0:W1:Y:S02]  /*8900*/  SHFL.DOWN P0, R4, R0, R7, R8 ;  /* 0x0800000700047389 */ /* 0x0000640000000008 */
[----:B01----:R-:W-:Y:S01]  /*8910*/  ENDCOLLECTIVE ;  /* 0x000000000000791b */ /* 0x003fe20003800000 */
.L_x_673:
[----:B------:R-:W-:Y:S05]  /*8920*/  BRA `(.L_x_674) ;  /* 0xfffffffc00547947 */ /* 0x000fea000383ffff */
        .weak           $__internal_12_$__cuda_sm20_div_u64
        .type           $__internal_12_$__cuda_sm20_div_u64,@function
        .size           $__internal_12_$__cuda_sm20_div_u64,($__internal_13_$__cuda_sm20_rcp_rn_f32_slowpath - $__internal_12_$__cuda_sm20_div_u64)
$__internal_12_$__cuda_sm20_div_u64:
        /* <DEDUP_REMOVED lines=67> */
[----:B------:R-:W-:Y:S06]  /*8d60*/  RET.REL.NODEC R4 `(_ZN18transformer_engine6detail50_GLOBAL__N__0b005ce5_17_cast_transpose_cu_f1c1739d29cast_transpose_general_kernelILm4ELm4E6__half13__nv_fp8_e5m2EEvPKT1_PKfPT2_SB_S9_PfSC_mm) ;  /* 0xffffff7004a47950 */ /* 0x000fec0003c3ffff */
        .weak           $__internal_13_$__cuda_sm20_rcp_rn_f32_slowpath
        .type           $__internal_13_$__cuda_sm20_rcp_rn_f32_slowpath,@function
        .size           $__internal_13_$__cuda_sm20_rcp_rn_f32_slowpath,(.L_x_1185 - $__internal_13_$__cuda_sm20_rcp_rn_f32_slowpath)
$__internal_13_$__cuda_sm20_rcp_rn_f32_slowpath:
        /* <DEDUP_REMOVED lines=15> */
.L_x_675:
        /* <DEDUP_REMOVED lines=33> */
.L_x_677:
[----:B------:R0:W1:Y:S02]  /*9070*/  MUFU.RCP R0, R6 ;  /* 0x0000000600007308 */ /* 0x0000640000001000 */
.L_x_676:
[----:B------:R-:W-:Y:S02]  /*9080*/  IMAD.MOV.U32 R2, RZ, RZ, R7 ;  /* 0x000000ffff027224 */ /* 0x000fe400078e0007 */
[----:B------:R-:W-:-:S04]  /*9090*/  IMAD.MOV.U32 R3, RZ, RZ, 0x0 ;  /* 0x00000000ff037424 */ /* 0x000fc800078e00ff */
[----:B0123--:R-:W-:Y:S05]  /*90a0*/  RET.REL.NODEC R2 `(_ZN18transformer_engine6detail50_GLOBAL__N__0b005ce5_17_cast_transpose_cu_f1c1739d29cast_transpose_general_kernelILm4ELm4E6__half13__nv_fp8_e5m2EEvPKT1_PKfPT2_SB_S9_PfSC_mm) ;  /* 0xffffff6c02d47950 */ /* 0x00ffea0003c3ffff */
.L_x_678:
        /* <DEDUP_REMOVED lines=13> */
.L_x_1185:


//--------------------- .text._ZN18transformer_engine6detail50_GLOBAL__N__0b005ce5_17_cast_transpose_cu_f1c1739d29cast_transpose_general_kernelILm4ELm4E6__half13__nv_bfloat16EEvPKT1_PKfPT2_SB_S9_PfSC_mm --------------------------
	.section	.text._ZN18transformer_engine6detail50_GLOBAL__N__0b005ce5_17_cast_transpose_cu_f1c1739d29cast_transpose_general_kernelILm4ELm4E6__half13__nv_bfloat16EEvPKT1_PKfPT2_SB_S9_PfSC_mm,"ax",@progbits
	.align	128
.text._ZN18transformer_engine6detail50_GLOBAL__N__0b005ce5_17_cast_transpose_cu_f1c1739d29cast_transpose_general_kernelILm4ELm4E6__half13__nv_bfloat16EEvPKT1_PKfPT2_SB_S9_PfSC_mm:
        .type           _ZN18transformer_engine6detail50_GLOBAL__N__0b005ce5_17_cast_transpose_cu_f1c1739d29cast_transpose_general_kernelILm4ELm4E6__half13__nv_bfloat16EEvPKT1_PKfPT2_SB_S9_PfSC_mm,@function
        .size           _ZN18transformer_engine6detail50_GLOBAL__N__0b005ce5_17_cast_transpose_cu_f1c1739d29cast_transpose_general_kernelILm4ELm4E6__half13__nv_bfloat16EEvPKT1_PKfPT2_SB_S9_PfSC_mm,(.L_x_1188 - _ZN18transformer_engine6detail50_GLOBAL__N__0b005ce5_17_cast_transpose_cu_f1c1739d29cast_transpose_general_kernelILm4ELm4E6__half13__nv_bfloat16EEvPKT1_PKfPT2_SB_S9_PfSC_mm)
        .other          _ZN18transformer_engine6detail50_GLOBAL__N__0b005ce5_17_cast_transpose_cu_f1c1739d29cast_transpose_general_kernelILm4ELm4E6__half13__nv_bfloat16EEvPKT1_PKfPT2_SB_S9_PfSC_mm,@"STO_CUDA_ENTRY STV_DEFAULT"
_ZN18transformer_engine6detail50_GLOBAL__N__0b005ce5_17_cast_transpose_cu_f1c1739d29cast_transpose_general_kernelILm4ELm4E6__half13__nv_bfloat16EEvPKT1_PKfPT2_SB_S9_PfSC_mm:
        /* <DEDUP_REMOVED lines=10> */
.L_x_679:
        /* <DEDUP_REMOVED lines=9> */
[----:B0-----:R-:W-:Y:S05]  /*0130*/  CALL.REL.NOINC `($__internal_14_$__cuda_sm20_div_u64) ;  /* 0x0000005400087944 */ /* 0x001fea0003c00000 */
        /* <DEDUP_REMOVED lines=9> */
.L_x_680:
        /* <DEDUP_REMOVED lines=23> */
.L_x_681:
        /* <DEDUP_REMOVED lines=48> */
[----:B--2---:R-:W-:Y:S02]  /*0640*/  @!P1 HADD2.F32 R19, -RZ, R14.H0_H0 ;  /* 0x2000000eff139230 */ /* 0x004fe40000004100 */
[----:B---3--:R-:W-:-:S03]  /*0650*/  @!P0 HADD2.F32 R11, -RZ, R16.H0_H0 ;  /* 0x20000010ff0b8230 */ /* 0x008fc60000004100 */
[-C--:B-----5:R-:W-:Y:S02]  /*0660*/  @!P1 FMUL R9, R19, R2.reuse ;  /* 0x0000000213099220 */ /* 0x0a0fe40000400000 */
[----:B------:R-:W-:-:S03]  /*0670*/  @!P0 FMUL R6, R11, R2 ;  /* 0x000000020b068220 */ /* 0x000fc60000400000 */
        /* <DEDUP_REMOVED lines=10> */
.L_x_683:
[----:B------:R-:W-:Y:S05]  /*0720*/  BSYNC B0 ;  /* 0x0000000000007941 */ /* 0x000fea0003800000 */
.L_x_682:
        /* <DEDUP_REMOVED lines=37> */
[----:B--2---:R-:W-:Y:S02]  /*0980*/  @!P0 HADD2.F32 R11, -RZ, R22.H0_H0 ;  /* 0x20000016ff0b8230 */ /* 0x004fe40000004100 */
[----:B---3--:R-:W-:-:S03]  /*0990*/  @!P1 HADD2.F32 R17, -RZ, R20.H0_H0 ;  /* 0x20000014ff119230 */ /* 0x008fc60000004100 */
[-C--:B-----5:R-:W-:Y:S02]  /*09a0*/  @!P0 FMUL R13, R11, R2.reuse ;  /* 0x000000020b0d8220 */ /* 0x0a0fe40000400000 */
[----:B------:R-:W-:-:S03]  /*09b0*/  @!P1 FMUL R19, R17, R2 ;  /* 0x0000000211139220 */ /* 0x000fc60000400000 */
[----:B------:R-:W-:Y:S02]  /*09c0*/  @!P0 F2FP.BF16.F32.PACK_AB R13, RZ, R13 ;  /* 0x0000000dff0d823e */ /* 0x000fe400000010ff */
[----:B------:R-:W-:-:S03]  /*09d0*/  @!P1 F2FP.BF16.F32.PACK_AB R19, RZ, R19 ;  /* 0x00000013ff13923e */ /* 0x000fc600000010ff */
[----:B------:R0:W-:Y:S04]  /*09e0*/  @!P0 STG.E.U16 desc[UR6][R8.64], R13 ;  /* 0x0000000d08008986 */ /* 0x0001e8000c101506 */
[----:B------:R0:W-:Y:S01]  /*09f0*/  @!P1 STG.E.U16 desc[UR6][R14.64+0x2], R19 ;  /* 0x000002130e009986 */ /* 0x0001e2000c101506 */
[----:B------:R-:W-:Y:S02]  /*0a00*/  @!P0 FMNMX R6, R6, |R11|, !PT ;  /* 0x4000000b06068209 */ /* 0x000fe40007800000 */
[----:B------:R-:W-:Y:S02]  /*0a10*/  @!P0 PRMT R25, R25, 0x5410, R13 ;  /* 0x0000541019198816 */ /* 0x000fe4000000000d */
[----:B------:R-:W-:Y:S02]  /*0a20*/  @!P1 FMNMX R6, R6, |R17|, !PT ;  /* 0x4000001106069209 */ /* 0x000fe40007800000 */
[----:B------:R-:W-:-:S07]  /*0a30*/  @!P1 PRMT R7, R7, 0x5410, R19 ;  /* 0x0000541007079816 */ /* 0x000fce0000000013 */
.L_x_685:
[----:B------:R-:W-:Y:S05]  /*0a40*/  BSYNC B0 ;  /* 0x0000000000007941 */ /* 0x000fea0003800000 */
.L_x_684:
        /* <DEDUP_REMOVED lines=37> */
[----:B---3--:R-:W-:Y:S02]  /*0ca0*/  @!P0 HADD2.F32 R13, -RZ, R14.H0_H0 ;  /* 0x2000000eff0d8230 */ /* 0x008fe40000004100 */
[----:B----4-:R-:W-:-:S03]  /*0cb0*/  @!P1 HADD2.F32 R27, -RZ, R16.H0_H0 ;  /* 0x20000010ff1b9230 */ /* 0x010fc60000004100 */
[-C--:B-----5:R-:W-:Y:S02]  /*0cc0*/  @!P0 FMUL R19, R13, R2.reuse ;  /* 0x000000020d138220 */ /* 0x0a0fe40000400000 */
[----:B------:R-:W-:-:S03]  /*0cd0*/  @!P1 FMUL R26, R27, R2 ;  /* 0x000000021b1a9220 */ /* 0x000fc60000400000 */
[----:B------:R-:W-:Y:S02]  /*0ce0*/  @!P0 F2FP.BF16.F32.PACK_AB R19, RZ, R19 ;  /* 0x00000013ff13823e */ /* 0x000fe400000010ff */
[----:B------:R-:W-:-:S03]  /*0cf0*/  @!P1 F2FP.BF16.F32.PACK_AB R26, RZ, R26 ;  /* 0x0000001aff1a923e */ /* 0x000fc600000010ff */
[----:B------:R0:W-:Y:S04]  /*0d00*/  @!P0 STG.E.U16 desc[UR6][R20.64], R19 ;  /* 0x0000001314008986 */ /* 0x0001e8000c101506 */
[----:B------:R0:W-:Y:S01]  /*0d10*/  @!P1 STG.E.U16 desc[UR6][R22.64+0x2], R26 ;  /* 0x0000021a16009986 */ /* 0x0001e2000c101506 */
[----:B------:R-:W-:Y:S02]  /*0d20*/  @!P0 FMNMX R6, R6, |R13|, !PT ;  /* 0x4000000d06068209 */ /* 0x000fe40007800000 */
[--C-:B------:R-:W-:Y:S02]  /*0d30*/  @!P0 PRMT R29, R19, 0x7610, R0.reuse ;  /* 0x00007610131d8816 */ /* 0x100fe40000000000 */
[----:B------:R-:W-:Y:S02]  /*0d40*/  @!P1 FMNMX R6, R6, |R27|, !PT ;  /* 0x4000001b06069209 */ /* 0x000fe40007800000 */
[----:B------:R-:W-:-:S07]  /*0d50*/  @!P1 PRMT R9, R26, 0x7610, R0 ;  /* 0x000076101a099816 */ /* 0x000fce0000000000 */
.L_x_687:
[----:B------:R-:W-:Y:S05]  /*0d60*/  BSYNC B0 ;  /* 0x0000000000007941 */ /* 0x000fea0003800000 */
.L_x_686:
        /* <DEDUP_REMOVED lines=49> */
.L_x_689:
[----:B------:R-:W-:Y:S05]  /*1080*/  BSYNC B0 ;  /* 0x0000000000007941 */ /* 0x000fea0003800000 */
.L_x_688:
        /* <DEDUP_REMOVED lines=49> */
.L_x_691:
[----:B------:R-:W-:Y:S05]  /*13a0*/  BSYNC B0 ;  /* 0x0000000000007941 */ /* 0x000fea0003800000 */
.L_x_690:
        /* <DEDUP_REMOVED lines=49> */
.L_x_693:
[----:B------:R-:W-:Y:S05]  /*16c0*/  BSYNC B0 ;  /* 0x0000000000007941 */ /* 0x000fea0003800000 */
.L_x_692:
        /* <DEDUP_REMOVED lines=49> */
.L_x_695:
[----:B------:R-:W-:Y:S05]  /*19e0*/  BSYNC B0 ;  /* 0x0000000000007941 */ /* 0x000fea0003800000 */
.L_x_694:
        /* <DEDUP_REMOVED lines=29> */
[----:B--2---:R-:W-:Y:S02]  /*1bc0*/  @!P1 HADD2.F32 R21, -RZ, R14.H0_H0 ;  /* 0x2000000eff159230 */ /* 0x004fe40000004100 */
[----:B---3--:R-:W-:-:S03]  /*1bd0*/  @!P0 HADD2.F32 R19, -RZ, R8.H0_H0 ;  /* 0x20000008ff138230 */ /* 0x008fc60000004100 */
        /* <DEDUP_REMOVED lines=12> */
.L_x_697:
[----:B------:R-:W-:Y:S05]  /*1ca0*/  BSYNC B0 ;  /* 0x0000000000007941 */ /* 0x000fea0003800000 */
.L_x_696:
        /* <DEDUP_REMOVED lines=43> */
.L_x_699:
[----:B------:R-:W-:Y:S05]  /*1f60*/  BSYNC B0 ;  /* 0x0000000000007941 */ /* 0x000fea0003800000 */
.L_x_698:
        /* <DEDUP_REMOVED lines=43> */
.L_x_701:
[----:B------:R-:W-:Y:S05]  /*2220*/  BSYNC B0 ;  /* 0x0000000000007941 */ /* 0x000fea0003800000 */
.L_x_700:
        /* <DEDUP_REMOVED lines=43> */
.L_x_703:
[----:B------:R-:W-:Y:S05]  /*24e0*/  BSYNC B0 ;  /* 0x0000000000007941 */ /* 0x000fea0003800000 */
.L_x_702:
        /* <DEDUP_REMOVED lines=43> */
.L_x_705:
[----:B------:R-:W-:Y:S05]  /*27a0*/  BSYNC B0 ;  /* 0x0000000000007941 */ /* 0x000fea0003800000 */
.L_x_704:
        /* <DEDUP_REMOVED lines=30> */
[----:B--2---:R-:W-:Y:S02]  /*2990*/  @!P0 HADD2.F32 R27, -RZ, R27.H0_H0 ;  /* 0x2000001bff1b8230 */ /* 0x004fe40000004100 */
[----:B---3--:R-:W-:-:S03]  /*29a0*/  @!P1 HADD2.F32 R16, -RZ, R16.H0_H0 ;  /* 0x20000010ff109230 */ /* 0x008fc60000004100 */
        /* <DEDUP_REMOVED lines=11> */
.L_x_707:
[----:B------:R-:W-:Y:S05]  /*2a60*/  BSYNC B0 ;  /* 0x0000000000007941 */ /* 0x000fea0003800000 */
.L_x_706:
        /* <DEDUP_REMOVED lines=43> */
.L_x_709:
[----:B------:R-:W-:Y:S05]  /*2d20*/  BSYNC B0 ;  /* 0x0000000000007941 */ /* 0x000fea0003800000 */
.L_x_708:
        /* <DEDUP_REMOVED lines=31> */
[----:B---3--:R-:W-:Y:S02]  /*2f20*/  @!P0 HADD2.F32 R20, -RZ, R20.H0_H0 ;  /* 0x20000014ff148230 */ /* 0x008fe40000004100 */
[----:B----4-:R-:W-:-:S03]  /*2f30*/  @!P1 HADD2.F32 R24, -RZ, R24.H0_H0 ;  /* 0x20000018ff189230 */ /* 0x010fc60000004100 */
        /* <DEDUP_REMOVED lines=11> */
.L_x_711:
[----:B------:R-:W-:Y:S05]  /*2ff0*/  BSYNC B0 ;  /* 0x0000000000007941 */ /* 0x000fea0003800000 */
.L_x_710:
        /* <DEDUP_REMOVED lines=46> */
.L_x_713:
[----:B------:R-:W-:Y:S05]  /*32e0*/  BSYNC B0 ;  /* 0x0000000000007941 */ /* 0x000fea0003800000 */
.L_x_712:
        /* <DEDUP_REMOVED lines=49> */
.L_x_715:
[----:B------:R-:W-:Y:S05]  /*3600*/  BSYNC B0 ;  /* 0x0000000000007941 */ /* 0x000fea0003800000 */
.L_x_714:
        /* <DEDUP_REMOVED lines=39> */
.L_x_717:
[----:B------:R-:W-:Y:S05]  /*3880*/  BSYNC B0 ;  /* 0x0000000000007941 */ /* 0x000fea0003800000 */
.L_x_716:
        /* <DEDUP_REMOVED lines=21> */
.L_x_719:
[----:B------:R-:W-:Y:S05]  /*39e0*/  BSYNC B0 ;  /* 0x0000000000007941 */ /* 0x000fea0003800000 */
.L_x_718:
        /* <DEDUP_REMOVED lines=21> */
.L_x_721:
[----:B------:R-:W-:Y:S05]  /*3b40*/  BSYNC B0 ;  /* 0x0000000000007941 */ /* 0x000fea0003800000 */
.L_x_720:
        /* <DEDUP_REMOVED lines=34> */
.L_x_723:
[----:B------:R-:W-:Y:S05]  /*3d70*/  BSYNC B0 ;  /* 0x0000000000007941 */ /* 0x000fea0003800000 */
.L_x_722:
        /* <DEDUP_REMOVED lines=23> */
.L_x_725:
[----:B------:R-:W-:Y:S05]  /*3ef0*/  BSYNC B0 ;  /* 0x0000000000007941 */ /* 0x000fea0003800000 */
.L_x_724:
        /* <DEDUP_REMOVED lines=24> */
.L_x_727:
[----:B------:R-:W-:Y:S05]  /*4080*/  BSYNC B0 ;  /* 0x0000000000007941 */ /* 0x000fea0003800000 */
.L_x_726:
        /* <DEDUP_REMOVED lines=25> */
.L_x_729:
[----:B------:R-:W-:Y:S05]  /*4220*/  BSYNC B0 ;  /* 0x0000000000007941 */ /* 0x000fea0003800000 */
.L_x_728:
        /* <DEDUP_REMOVED lines=60> */
.L_x_731:
[----:B------:R-:W-:Y:S05]  /*45f0*/  BSYNC B0 ;  /* 0x0000000000007941 */ /* 0x000fea0003800000 */
.L_x_730:
        /* <DEDUP_REMOVED lines=21> */
.L_x_733:
[----:B------:R-:W-:Y:S05]  /*4750*/  BSYNC B0 ;  /* 0x0000000000007941 */ /* 0x000fea0003800000 */
.L_x_732:
        /* <DEDUP_REMOVED lines=33> */
.L_x_735:
[----:B------:R-:W-:Y:S05]  /*4970*/  BSYNC B0 ;  /* 0x0000000000007941 */ /* 0x000fea0003800000 */
.L_x_734:
        /* <DEDUP_REMOVED lines=21> */
.L_x_737:
[----:B------:R-:W-:Y:S05]  /*4ad0*/  BSYNC B0 ;  /* 0x0000000000007941 */ /* 0x000fea0003800000 */
.L_x_736:
        /* <DEDUP_REMOVED lines=21> */
.L_x_739:
[----:B------:R-:W-:Y:S05]  /*4c30*/  BSYNC B0 ;  /* 0x0000000000007941 */ /* 0x000fea0003800000 */
.L_x_738:
        /* <DEDUP_REMOVED lines=21> */
.L_x_741:
[----:B------:R-:W-:Y:S05]  /*4d90*/  BSYNC B0 ;  /* 0x0000000000007941 */ /* 0x000fea0003800000 */
.L_x_740:
        /* <DEDUP_REMOVED lines=21> */
.L_x_743:
[----:B------:R-:W-:Y:S05]  /*4ef0*/  BSYNC B0 ;  /* 0x0000000000007941 */ /* 0x000fea0003800000 */
.L_x_742:
        /* <DEDUP_REMOVED lines=19> */
.L_x_745:
[----:B------:R-:W-:Y:S05]  /*5030*/  BSYNC B0 ;  /* 0x0000000000007941 */ /* 0x000fea0003800000 */
.L_x_744:
        /* <DEDUP_REMOVED lines=39> */
.L_x_755:
[----:B-1----:R-:W-:-:S07]  /*52b0*/  FMNMX R7, R4, R7, !PT ;  /* 0x0000000704077209 */ /* 0x002fce0007800000 */
.L_x_748:
[----:B------:R-:W-:Y:S05]  /*52c0*/  BSYNC B0 ;  /* 0x0000000000007941 */ /* 0x000fea0003800000 */
.L_x_747:
[----:B------:R-:W-:Y:S01]  /*52d0*/  ISETP.NE.AND P0, PT, R0, RZ, PT ;  /* 0x000000ff0000720c */ /* 0x000fe20003f05270 */
[----:B------:R-:W-:-:S12]  /*52e0*/  BSSY B0, `(.L_x_746) ;  /* 0x0000004000007945 */ /* 0x000fd80003800000 */
[----:B------:R-:W-:Y:S05]  /*52f0*/  @P0 BRA `(.L_x_750) ;  /* 0x0000000000080947 */ /* 0x000fea0003800000 */
[----:B0-----:R-:W0:Y:S02]  /*5300*/  LDC.64 R4, c[0x0][0x238] ;  /* 0x00008e00ff047b82 */ /* 0x001e240000000a00 */
[----:B0-----:R1:W-:Y:S02]  /*5310*/  REDG.E.MAX.S32.STRONG.GPU desc[UR6][R4.64], R7 ;  /* 0x000000070400798e */ /* 0x0013e4000d10e386 */
.L_x_750:
[----:B------:R-:W-:Y:S05]  /*5320*/  BSYNC B0 ;  /* 0x0000000000007941 */ /* 0x000fea0003800000 */
.L_x_746:
        /* <DEDUP_REMOVED lines=11> */
[----:B------:R-:W-:Y:S05]  /*53e0*/  CALL.REL.NOINC `($__internal_15_$__cuda_sm20_rcp_rn_f32_slowpath) ;  /* 0x0000000400647944 */ /* 0x000fea0003c00000 */
[----:B------:R-:W-:Y:S01]  /*53f0*/  IMAD.MOV.U32 R5, RZ, RZ, R0 ;  /* 0x000000ffff057224 */ /* 0x000fe200078e0000 */
[----:B------:R-:W-:Y:S06]  /*5400*/  BRA `(.L_x_752) ;  /* 0x0000000000107947 */ /* 0x000fec0003800000 */
.L_x_751:
[----:B-1--4-:R-:W0:Y:S02]  /*5410*/  MUFU.RCP R5, R2 ;  /* 0x0000000200057308 */ /* 0x012e240000001000 */
[----:B0-----:R-:W-:-:S04]  /*5420*/  FFMA R0, R5, R2, -1 ;  /* 0xbf80000005007423 */ /* 0x001fc80000000002 */
[----:B------:R-:W-:-:S04]  /*5430*/  FADD.FTZ R0, -R0, -RZ ;  /* 0x800000ff00007221 */ /* 0x000fc80000010100 */
[----:B------:R-:W-:-:S07]  /*5440*/  FFMA R5, R5, R0, R5 ;  /* 0x0000000005057223 */ /* 0x000fce0000000005 */
.L_x_752:
[----:B------:R-:W0:Y:S02]  /*5450*/  LDC.64 R2, c[0x0][0x240] ;  /* 0x00009000ff027b82 */ /* 0x000e240000000a00 */
[----:B0-----:R-:W-:Y:S01]  /*5460*/  STG.E desc[UR6][R2.64], R5 ;  /* 0x0000000502007986 */ /* 0x001fe2000c101906 */
[----:B------:R-:W-:Y:S05]  /*5470*/  EXIT ;  /* 0x000000000000794d */ /* 0x000fea0003800000 */
.L_x_749:
[----:B------:R-:W-:Y:S02]  /*5480*/  IMAD.MOV.U32 R6, RZ, RZ, 0x2 ;  /* 0x00000002ff067424 */ /* 0x000fe400078e00ff */
[----:B------:R-:W-:Y:S02]  /*5490*/  IMAD.MOV.U32 R8, RZ, RZ, 0x1f ;  /* 0x0000001fff087424 */ /* 0x000fe400078e00ff */
[----:B------:R-:W-:-:S07]  /*54a0*/  IMAD.MOV.U32 R5, RZ, RZ, -0x1 ;  /* 0xffffffffff057424 */ /* 0x000fce00078e00ff */
[----:B01---5:R-:W-:Y:S05]  /*54b0*/  WARPSYNC.COLLECTIVE R5, `(.L_x_753) ;  /* 0x0000000005087348 */ /* 0x023fea0003c00000 */
[----:B-1----:R1:W2:Y:S02]  /*54c0*/  SHFL.DOWN P0, R7, R3, R6, R8 ;  /* 0x0800000603077389 */ /* 0x0022a40000000008 */
[----:B012--5:R-:W-:Y:S01]  /*54d0*/  ENDCOLLECTIVE ;  /* 0x000000000000791b */ /* 0x027fe20003800000 */
.L_x_753:
[----:B------:R-:W-:Y:S02]  /*54e0*/  IMAD.MOV.U32 R6, RZ, RZ, 0x1 ;  /* 0x00000001ff067424 */ /* 0x000fe400078e00ff */
[----:B------:R-:W-:-:S05]  /*54f0*/  IMAD.MOV.U32 R4, RZ, RZ, R7 ;  /* 0x000000ffff047224 */ /* 0x000fca00078e0007 */
[----:B------:R-:W-:-:S05]  /*5500*/  FMNMX R4, R4, R3, !PT ;  /* 0x0000000304047209 */ /* 0x000fca0007800000 */
[----:B------:R-:W-:-:S07]  /*5510*/  IMAD.MOV.U32 R3, RZ, RZ, R4 ;  /* 0x000000ffff037224 */ /* 0x000fce00078e0004 */
[----:B------:R-:W-:Y:S05]  /*5520*/  WARPSYNC.COLLECTIVE R5, `(.L_x_754) ;  /* 0x0000000005087348 */ /* 0x000fea0003c00000 */
[----:B------:R0:W1:Y:S02]  /*5530*/  SHFL.DOWN P0, R7, R3, R6, R8 ;  /* 0x0800000603077389 */ /* 0x0000640000000008 */
[----:B01----:R-:W-:Y:S01]  /*5540*/  ENDCOLLECTIVE ;  /* 0x000000000000791b */ /* 0x003fe20003800000 */
.L_x_754:
[----:B------:R-:W-:Y:S05]  /*5550*/  BRA `(.L_x_755) ;  /* 0xfffffffc00547947 */ /* 0x000fea000383ffff */
        .weak           $__internal_14_$__cuda_sm20_div_u64
        .type           $__internal_14_$__cuda_sm20_div_u64,@function
        .size           $__internal_14_$__cuda_sm20_div_u64,($__internal_15_$__cuda_sm20_rcp_rn_f32_slowpath - $__internal_14_$__cuda_sm20_div_u64)
$__internal_14_$__cuda_sm20_div_u64:
        /* <DEDUP_REMOVED lines=65> */
[----:B------:R-:W-:Y:S06]  /*5970*/  RET.REL.NODEC R2 `(_ZN18transformer_engine6detail50_GLOBAL__N__0b005ce5_17_cast_transpose_cu_f1c1739d29cast_transpose_general_kernelILm4ELm4E6__half13__nv_bfloat16EEvPKT1_PKfPT2_SB_S9_PfSC_mm) ;  /* 0xffffffa402a07950 */ /* 0x000fec0003c3ffff */
        .weak           $__internal_15_$__cuda_sm20_rcp_rn_f32_slowpath
        .type           $__internal_15_$__cuda_sm20_rcp_rn_f32_slowpath,@function
        .size           $__internal_15_$__cuda_sm20_rcp_rn_f32_slowpath,(.L_x_1188 - $__internal_15_$__cuda_sm20_rcp_rn_f32_slowpath)
$__internal_15_$__cuda_sm20_rcp_rn_f32_slowpath:
        /* <DEDUP_REMOVED lines=15> */
.L_x_756:
        /* <DEDUP_REMOVED lines=33> */
.L_x_758:
[----:B------:R0:W1:Y:S02]  /*5c80*/  MUFU.RCP R0, R2 ;  /* 0x0000000200007308 */ /* 0x0000640000001000 */
.L_x_757:
[----:B0-2---:R-:W-:Y:S02]  /*5c90*/  IMAD.MOV.U32 R2, RZ, RZ, R7 ;  /* 0x000000ffff027224 */ /* 0x005fe400078e0007 */
[----:B------:R-:W-:-:S04]  /*5ca0*/  IMAD.MOV.U32 R3, RZ, RZ, 0x0 ;  /* 0x00000000ff037424 */ /* 0x000fc800078e00ff */
[----:B-1-3--:R-:W-:Y:S05]  /*5cb0*/  RET.REL.NODEC R2 `(_ZN18transformer_engine6detail50_GLOBAL__N__0b005ce5_17_cast_transpose_cu_f1c1739d29cast_transpose_general_kernelILm4ELm4E6__half13__nv_bfloat16EEvPKT1_PKfPT2_SB_S9_PfSC_mm) ;  /* 0xffffffa002d07950 */ /* 0x00afea0003c3ffff */
.L_x_759:
        /* <DEDUP_REMOVED lines=12> */
.L_x_1188:


//--------------------- .text._ZN18transformer_engine6detail50_GLOBAL__N__0b005ce5_17_cast_transpose_cu_f1c1739d29cast_transpose_general_kernelILm4ELm4E6__halfS3_EEvPKT1_PKfPT2_SA_S8_PfSB_mm --------------------------
	.section	.text._ZN18transformer_engine6detail50_GLOBAL__N__0b005ce5_17_cast_transpose_cu_f1c1739d29cast_transpose_general_kernelILm4ELm4E6__halfS3_EEvPKT1_PKfPT2_SA_S8_PfSB_mm,"ax",@progbits
	.align	128
.text._ZN18transformer_engine6detail50_GLOBAL__N__0b005ce5_17_cast_transpose_cu_f1c1739d29cast_transpose_general_kernelILm4ELm4E6__halfS3_EEvPKT1_PKfPT2_SA_S8_PfSB_mm:
        .type           _ZN18transformer_engine6detail50_GLOBAL__N__0b005ce5_17_cast_transpose_cu_f1c1739d29cast_transpose_general_kernelILm4ELm4E6__halfS3_EEvPKT1_PKfPT2_SA_S8_PfSB_mm,@function
        .size           _ZN18transformer_engine6detail50_GLOBAL__N__0b005ce5_17_cast_transpose_cu_f1c1739d29cast_transpose_general_kernelILm4ELm4E6__halfS3_EEvPKT1_PKfPT2_SA_S8_PfSB_mm,(.L_x_1191 - _ZN18transformer_engine6detail50_GLOBAL__N__0b005ce5_17_cast_transpose_cu_f1c1739d29cast_transpose_general_kernelILm4ELm4E6__halfS3_EEvPKT1_PKfPT2_SA_S8_PfSB_mm)
        .other          _ZN18transformer_engine6detail50_GLOBAL__N__0b005ce5_17_cast_transpose_cu_f1c1739d29cast_transpose_general_kernelILm4ELm4E6__halfS3_EEvPKT1_PKfPT2_SA_S8_PfSB_mm,@"STO_CUDA_ENTRY STV_DEFAULT"
_ZN18transformer_engine6detail50_GLOBAL__N__0b005ce5_17_cast_transpose_cu_f1c1739d29cast_transpose_general_kernelILm4ELm4E6__halfS3_EEvPKT1_PKfPT2_SA_S8_PfSB_mm:
        /* <DEDUP_REMOVED lines=10> */
.L_x_760:
        /* <DEDUP_REMOVED lines=9> */
[----:B0-----:R-:W-:Y:S05]  /*0130*/  CALL.REL.NOINC `($__internal_16_$__cuda_sm20_div_u64) ;  /* 0x0000005400087944 */ /* 0x001fea0003c00000 */
        /* <DEDUP_REMOVED lines=9> */
.L_x_761:
        /* <DEDUP_REMOVED lines=23> */
.L_x_762:
        /* <DEDUP_REMOVED lines=62> */
.L_x_764:
[----:B------:R-:W-:Y:S05]  /*0720*/  BSYNC B0 ;  /* 0x0000000000007941 */ /* 0x000fea0003800000 */
.L_x_763:
        /* <DEDUP_REMOVED lines=41> */
[----:B------:R-:W-:Y:S02]  /*09c0*/  @!P0 F2FP.F16.F32.PACK_AB R13, RZ, R13 ;  /* 0x0000000dff0d823e */ /* 0x000fe400000000ff */
[----:B------:R-:W-:-:S03]  /*09d0*/  @!P1 F2FP.F16.F32.PACK_AB R19, RZ, R19 ;  /* 0x00000013ff13923e */ /* 0x000fc600000000ff */
[----:B------:R0:W-:Y:S04]  /*09e0*/  @!P0 STG.E.U16 desc[UR6][R8.64], R13 ;  /* 0x0000000d08008986 */ /* 0x0001e8000c101506 */
[----:B------:R0:W-:Y:S01]  /*09f0*/  @!P1 STG.E.U16 desc[UR6][R14.64+0x2], R19 ;  /* 0x000002130e009986 */ /* 0x0001e2000c101506 */
[----:B------:R-:W-:Y:S02]  /*0a00*/  @!P0 FMNMX R6, R6, |R11|, !PT ;  /* 0x4000000b06068209 */ /* 0x000fe40007800000 */
[----:B------:R-:W-:Y:S02]  /*0a10*/  @!P0 PRMT R25, R25, 0x5410, R13 ;  /* 0x0000541019198816 */ /* 0x000fe4000000000d */
[----:B------:R-:W-:Y:S02]  /*0a20*/  @!P1 FMNMX R6, R6, |R17|, !PT ;  /* 0x4000001106069209 */ /* 0x000fe40007800000 */
[----:B------:R-:W-:-:S07]  /*0a30*/  @!P1 PRMT R7, R7, 0x5410, R19 ;  /* 0x0000541007079816 */ /* 0x000fce0000000013 */
.L_x_766:
[----:B------:R-:W-:Y:S05]  /*0a40*/  BSYNC B0 ;  /* 0x0000000000007941 */ /* 0x000fea0003800000 */
.L_x_765:
        /* <DEDUP_REMOVED lines=41> */
[----:B------:R-:W-:Y:S02]  /*0ce0*/  @!P0 F2FP.F16.F32.PACK_AB R19, RZ, R19 ;  /* 0x00000013ff13823e */ /* 0x000fe400000000ff */
[----:B------:R-:W-:-:S03]  /*0cf0*/  @!P1 F2FP.F16.F32.PACK_AB R26, RZ, R26 ;  /* 0x0000001aff1a923e */ /* 0x000fc600000000ff */
[----:B------:R0:W-:Y:S04]  /*0d00*/  @!P0 STG.E.U16 desc[UR6][R20.64], R19 ;  /* 0x0000001314008986 */ /* 0x0001e8000c101506 */
[----:B------:R0:W-:Y:S01]  /*0d10*/  @!P1 STG.E.U16 desc[UR6][R22.64+0x2], R26 ;  /* 0x0000021a16009986 */ /* 0x0001e2000c101506 */
[----:B------:R-:W-:Y:S02]  /*0d20*/  @!P0 FMNMX R6, R6, |R13|, !PT ;  /* 0x4000000d06068209 */ /* 0x000fe40007800000 */
[--C-:B------:R-:W-:Y:S02]  /*0d30*/  @!P0 PRMT R29, R19, 0x7610, R0.reuse ;  /* 0x00007610131d8816 */ /* 0x100fe40000000000 */
[----:B------:R-:W-:Y:S02]  /*0d40*/  @!P1 FMNMX R6, R6, |R27|, !PT ;  /* 0x4000001b06069209 */ /* 0x000fe40007800000 */
[----:B------:R-:W-:-:S07]  /*0d50*/  @!P1 PRMT R9, R26, 0x7610, R0 ;  /* 0x000076101a099816 */ /* 0x000fce0000000000 */
.L_x_768:
[----:B------:R-:W-:Y:S05]  /*0d60*/  BSYNC B0 ;  /* 0x0000000000007941 */ /* 0x000fea0003800000 */
.L_x_767:
        /* <DEDUP_REMOVED lines=49> */
.L_x_770:
[----:B------:R-:W-:Y:S05]  /*1080*/  BSYNC B0 ;  /* 0x0000000000007941 */ /* 0x000fea0003800000 */
.L_x_769:
        /* <DEDUP_REMOVED lines=49> */
.L_x_772:
[----:B------:R-:W-:Y:S05]  /*13a0*/  BSYNC B0 ;  /* 0x0000000000007941 */ /* 0x000fea0003800000 */
.L_x_771:
        /* <DEDUP_REMOVED lines=49> */
.L_x_774:
[----:B------:R-:W-:Y:S05]  /*16c0*/  BSYNC B0 ;  /* 0x0000000000007941 */ /* 0x000fea0003800000 */
.L_x_773:
        /* <DEDUP_REMOVED lines=49> */
.L_x_776:
[----:B------:R-:W-:Y:S05]  /*19e0*/  BSYNC B0 ;  /* 0x0000000000007941 */ /* 0x000fea0003800000 */
.L_x_775:
        /* <DEDUP_REMOVED lines=43> */
.L_x_778:
[----:B------:R-:W-:Y:S05]  /*1ca0*/  BSYNC B0 ;  /* 0x0000000000007941 */ /* 0x000fea0003800000 */
.L_x_777:
        /* <DEDUP_REMOVED lines=43> */
.L_x_780:
[----:B------:R-:W-:Y:S05]  /*1f60*/  BSYNC B0 ;  /* 0x0000000000007941 */ /* 0x000fea0003800000 */
.L_x_779:
        /* <DEDUP_REMOVED lines=43> */
.L_x_782:
[----:B------:R-:W-:Y:S05]  /*2220*/  BSYNC B0 ;  /* 0x0000000000007941 */ /* 0x000fea0003800000 */
.L_x_781:
        /* <DEDUP_REMOVED lines=43> */
.L_x_784:
[----:B------:R-:W-:Y:S05]  /*24e0*/  BSYNC B0 ;  /* 0x0000000000007941 */ /* 0x000fea0003800000 */
.L_x_783:
        /* <DEDUP_REMOVED lines=43> */
.L_x_786:
[----:B------:R-:W-:Y:S05]  /*27a0*/  BSYNC B0 ;  /* 0x0000000000007941 */ /* 0x000fea0003800000 */
.L_x_785:
        /* <DEDUP_REMOVED lines=43> */
.L_x_788:
[----:B------:R-:W-:Y:S05]  /*2a60*/  BSYNC B0 ;  /* 0x0000000000007941 */ /* 0x000fea0003800000 */
.L_x_787:
        /* <DEDUP_REMOVED lines=43> */
.L_x_790:
[----:B------:R-:W-:Y:S05]  /*2d20*/  BSYNC B0 ;  /* 0x0000000000007941 */ /* 0x000fea0003800000 */
.L_x_789:
        /* <DEDUP_REMOVED lines=44> */
.L_x_792:
[----:B------:R-:W-:Y:S05]  /*2ff0*/  BSYNC B0 ;  /* 0x0000000000007941 */ /* 0x000fea0003800000 */
.L_x_791:
        /* <DEDUP_REMOVED lines=46> */
.L_x_794:
[----:B------:R-:W-:Y:S05]  /*32e0*/  BSYNC B0 ;  /* 0x0000000000007941 */ /* 0x000fea0003800000 */
.L_x_793:
        /* <DEDUP_REMOVED lines=49> */
.L_x_796:
[----:B------:R-:W-:Y:S05]  /*3600*/  BSYNC B0 ;  /* 0x0000000000007941 */ /* 0x000fea0003800000 */
.L_x_795:
        /* <DEDUP_REMOVED lines=39> */
.L_x_798:
[----:B------:R-:W-:Y:S05]  /*3880*/  BSYNC B0 ;  /* 0x0000000000007941 */ /* 0x000fea0003800000 */
.L_x_797:
        /* <DEDUP_REMOVED lines=21> */
.L_x_800:
[----:B------:R-:W-:Y:S05]  /*39e0*/  BSYNC B0 ;  /* 0x0000000000007941 */ /* 0x000fea0003800000 */
.L_x_799:
        /* <DEDUP_REMOVED lines=21> */
.L_x_802:
[----:B------:R-:W-:Y:S05]  /*3b40*/  BSYNC B0 ;  /* 0x0000000000007941 */ /* 0x000fea0003800000 */
.L_x_801:
        /* <DEDUP_REMOVED lines=34> */
.L_x_804:
[----:B------:R-:W-:Y:S05]  /*3d70*/  BSYNC B0 ;  /* 0x0000000000007941 */ /* 0x000fea0003800000 */
.L_x_803:
        /* <DEDUP_REMOVED lines=23> */
.L_x_806:
[----:B------:R-:W-:Y:S05]  /*3ef0*/  BSYNC B0 ;  /* 0x0000000000007941 */ /* 0x000fea0003800000 */
.L_x_805:
        /* <DEDUP_REMOVED lines=24> */
.L_x_808:
[----:B------:R-:W-:Y:S05]  /*4080*/  BSYNC B0 ;  /* 0x0000000000007941 */ /* 0x000fea0003800000 */
.L_x_807:
        /* <DEDUP_REMOVED lines=25> */
.L_x_810:
[----:B------:R-:W-:Y:S05]  /*4220*/  BSYNC B0 ;  /* 0x0000000000007941 */ /* 0x000fea0003800000 */
.L_x_809:
        /* <DEDUP_REMOVED lines=60> */
.L_x_812:
[----:B------:R-:W-:Y:S05]  /*45f0*/  BSYNC B0 ;  /* 0x0000000000007941 */ /* 0x000fea0003800000 */
.L_x_811:
        /* <DEDUP_REMOVED lines=21> */
.L_x_814:
[----:B------:R-:W-:Y:S05]  /*4750*/  BSYNC B0 ;  /* 0x0000000000007941 */ /* 0x000fea0003800000 */
.L_x_813:
        /* <DEDUP_REMOVED lines=33> */
.L_x_816:
[----:B------:R-:W-:Y:S05]  /*4970*/  BSYNC B0 ;  /* 0x0000000000007941 */ /* 0x000fea0003800000 */
.L_x_815:
        /* <DEDUP_REMOVED lines=21> */
.L_x_818:
[----:B------:R-:W-:Y:S05]  /*4ad0*/  BSYNC B0 ;  /* 0x0000000000007941 */ /* 0x000fea0003800000 */
.L_x_817:
        /* <DEDUP_REMOVED lines=21> */
.L_x_820:
[----:B------:R-:W-:Y:S05]  /*4c30*/  BSYNC B0 ;  /* 0x0000000000007941 */ /* 0x000fea0003800000 */
.L_x_819:
        /* <DEDUP_REMOVED lines=21> */
.L_x_822:
[----:B------:R-:W-:Y:S05]  /*4d90*/  BSYNC B0 ;  /* 0x0000000000007941 */ /* 0x000fea0003800000 */
.L_x_821:
        /* <DEDUP_REMOVED lines=21> */
.L_x_824:
[----:B------:R-:W-:Y:S05]  /*4ef0*/  BSYNC B0 ;  /* 0x0000000000007941 */ /* 0x000fea0003800000 */
.L_x_823:
        /* <DEDUP_REMOVED lines=19> */
.L_x_826:
[----:B------:R-:W-:Y:S05]  /*5030*/  BSYNC B0 ;  /* 0x0000000000007941 */ /* 0x000fea0003800000 */
.L_x_825:
        /* <DEDUP_REMOVED lines=39> */
.L_x_836:
[----:B-1----:R-:W-:-:S07]  /*52b0*/  FMNMX R7, R4, R7, !PT ;  /* 0x0000000704077209 */ /* 0x002fce0007800000 */
.L_x_829:
[----:B------:R-:W-:Y:S05]  /*52c0*/  BSYNC B0 ;  /* 0x0000000000007941 */ /* 0x000fea0003800000 */
.L_x_828:
[----:B------:R-:W-:Y:S01]  /*52d0*/  ISETP.NE.AND P0, PT, R0, RZ, PT ;  /* 0x000000ff0000720c */ /* 0x000fe20003f05270 */
[----:B------:R-:W-:-:S12]  /*52e0*/  BSSY B0, `(.L_x_827) ;  /* 0x0000004000007945 */ /* 0x000fd80003800000 */
[----:B------:R-:W-:Y:S05]  /*52f0*/  @P0 BRA `(.L_x_831) ;  /* 0x0000000000080947 */ /* 0x000fea0003800000 */
[----:B0-----:R-:W0:Y:S02]  /*5300*/  LDC.64 R4, c[0x0][0x238] ;  /* 0x00008e00ff047b82 */ /* 0x001e240000000a00 */
[----:B0-----:R1:W-:Y:S02]  /*5310*/  REDG.E.MAX.S32.STRONG.GPU desc[UR6][R4.64], R7 ;  /* 0x000000070400798e */ /* 0x0013e4000d10e386 */
.L_x_831:
[----:B------:R-:W-:Y:S05]  /*5320*/  BSYNC B0 ;  /* 0x0000000000007941 */ /* 0x000fea0003800000 */
.L_x_827:
        /* <DEDUP_REMOVED lines=11> */
[----:B------:R-:W-:Y:S05]  /*53e0*/  CALL.REL.NOINC `($__internal_17_$__cuda_sm20_rcp_rn_f32_slowpath) ;  /* 0x0000000400647944 */ /* 0x000fea0003c00000 */
[----:B------:R-:W-:Y:S01]  /*53f0*/  IMAD.MOV.U32 R5, RZ, RZ, R0 ;  /* 0x000000ffff057224 */ /* 0x000fe200078e0000 */
[----:B------:R-:W-:Y:S06]  /*5400*/  BRA `(.L_x_833) ;  /* 0x0000000000107947 */ /* 0x000fec0003800000 */
.L_x_832:
[----:B-1--4-:R-:W0:Y:S02]  /*5410*/  MUFU.RCP R5, R2 ;  /* 0x0000000200057308 */ /* 0x012e240000001000 */
[----:B0-----:R-:W-:-:S04]  /*5420*/  FFMA R0, R5, R2, -1 ;  /* 0xbf80000005007423 */ /* 0x001fc80000000002 */
[----:B------:R-:W-:-:S04]  /*5430*/  FADD.FTZ R0, -R0, -RZ ;  /* 0x800000ff00007221 */ /* 0x000fc80000010100 */
[----:B------:R-:W-:-:S07]  /*5440*/  FFMA R5, R5, R0, R5 ;  /* 0x0000000005057223 */ /* 0x000fce0000000005 */
.L_x_833:
[----:B------:R-:W0:Y:S02]  /*5450*/  LDC.64 R2, c[0x0][0x240] ;  /* 0x00009000ff027b82 */ /* 0x000e240000000a00 */
[----:B0-----:R-:W-:Y:S01]  /*5460*/  STG.E desc[UR6][R2.64], R5 ;  /* 0x0000000502007986 */ /* 0x001fe2000c101906 */
[----:B------:R-:W-:Y:S05]  /*5470*/  EXIT ;  /* 0x000000000000794d */ /* 0x000fea0003800000 */
.L_x_830:
[----:B------:R-:W-:Y:S02]  /*5480*/  IMAD.MOV.U32 R6, RZ, RZ, 0x2 ;  /* 0x00000002ff067424 */ /* 0x000fe400078e00ff */
[----:B------:R-:W-:Y:S02]  /*5490*/  IMAD.MOV.U32 R8, RZ, RZ, 0x1f ;  /* 0x0000001fff087424 */ /* 0x000fe400078e00ff */
[----:B------:R-:W-:-:S07]  /*54a0*/  IMAD.MOV.U32 R5, RZ, RZ, -0x1 ;  /* 0xffffffffff057424 */ /* 0x000fce00078e00ff */
[----:B01---5:R-:W-:Y:S05]  /*54b0*/  WARPSYNC.COLLECTIVE R5, `(.L_x_834) ;  /* 0x0000000005087348 */ /* 0x023fea0003c00000 */
[----:B-1----:R1:W2:Y:S02]  /*54c0*/  SHFL.DOWN P0, R7, R3, R6, R8 ;  /* 0x0800000603077389 */ /* 0x0022a40000000008 */
[----:B012--5:R-:W-:Y:S01]  /*54d0*/  ENDCOLLECTIVE ;  /* 0x000000000000791b */ /* 0x027fe20003800000 */
.L_x_834:
[----:B------:R-:W-:Y:S02]  /*54e0*/  IMAD.MOV.U32 R6, RZ, RZ, 0x1 ;  /* 0x00000001ff067424 */ /* 0x000fe400078e00ff */
[----:B------:R-:W-:-:S05]  /*54f0*/  IMAD.MOV.U32 R4, RZ, RZ, R7 ;  /* 0x000000ffff047224 */ /* 0x000fca00078e0007 */
[----:B------:R-:W-:-:S05]  /*5500*/  FMNMX R4, R4, R3, !PT ;  /* 0x0000000304047209 */ /* 0x000fca0007800000 */
[----:B------:R-:W-:-:S07]  /*5510*/  IMAD.MOV.U32 R3, RZ, RZ, R4 ;  /* 0x000000ffff037224 */ /* 0x000fce00078e0004 */
[----:B------:R-:W-:Y:S05]  /*5520*/  WARPSYNC.COLLECTIVE R5, `(.L_x_835) ;  /* 0x0000000005087348 */ /* 0x000fea0003c00000 */
[----:B------:R0:W1:Y:S02]  /*5530*/  SHFL.DOWN P0, R7, R3, R6, R8 ;  /* 0x0800000603077389 */ /* 0x0000640000000008 */
[----:B01----:R-:W-:Y:S01]  /*5540*/  ENDCOLLECTIVE ;  /* 0x000000000000791b */ /* 0x003fe20003800000 */
.L_x_835:
[----:B------:R-:W-:Y:S05]  /*5550*/  BRA `(.L_x_836) ;  /* 0xfffffffc00547947 */ /* 0x000fea000383ffff */
        .weak           $__internal_16_$__cuda_sm20_div_u64
        .type           $__internal_16_$__cuda_sm20_div_u64,@function
        .size           $__internal_16_$__cuda_sm20_div_u64,($__internal_17_$__cuda_sm20_rcp_rn_f32_slowpath - $__internal_16_$__cuda_sm20_div_u64)
$__internal_16_$__cuda_sm20_div_u64:
        /* <DEDUP_REMOVED lines=65> */
[----:B------:R-:W-:Y:S06]  /*5970*/  RET.REL.NODEC R2 `(_ZN18transformer_engine6detail50_GLOBAL__N__0b005ce5_17_cast_transpose_cu_f1c1739d29cast_transpose_general_kernelILm4ELm4E6__halfS3_EEvPKT1_PKfPT2_SA_S8_PfSB_mm) ;  /* 0xffffffa402a07950 */ /* 0x000fec0003c3ffff */
        .weak           $__internal_17_$__cuda_sm20_rcp_rn_f32_slowpath
        .type           $__internal_17_$__cuda_sm20_rcp_rn_f32_slowpath,@function
        .size           $__internal_17_$__cuda_sm20_rcp_rn_f32_slowpath,(.L_x_1191 - $__internal_17_$__cuda_sm20_rcp_rn_f32_slowpath)
$__internal_17_$__cuda_sm20_rcp_rn_f32_slowpath:
        /* <DEDUP_REMOVED lines=15> */
.L_x_837:
        /* <DEDUP_REMOVED lines=33> */
.L_x_839:
[----:B------:R0:W1:Y:S02]  /*5c80*/  MUFU.RCP R0, R2 ;  /* 0x0000000200007308 */ /* 0x0000640000001000 */
.L_x_838:
[----:B0-2---:R-:W-:Y:S02]  /*5c90*/  IMAD.MOV.U32 R2, RZ, RZ, R7 ;  /* 0x000000ffff027224 */ /* 0x005fe400078e0007 */
[----:B------:R-:W-:-:S04]  /*5ca0*/  IMAD.MOV.U32 R3, RZ, RZ, 0x0 ;  /* 0x00000000ff037424 */ /* 0x000fc800078e00ff */
[----:B-1-3--:R-:W-:Y:S05]  /*5cb0*/  RET.REL.NODEC R2 `(_ZN18transformer_engine6detail50_GLOBAL__N__0b005ce5_17_cast_transpose_cu_f1c1739d29cast_transpose_general_kernelILm4ELm4E6__halfS3_EEvPKT1_PKfPT2_SA_S8_PfSB_mm) ;  /* 0xffffffa002d07950 */ /* 0x00afea0003c3ffff */
.L_x_840:
        /* <DEDUP_REMOVED lines=12> */
.L_x_1191:


//--------------------- .text._ZN18transformer_engine6detail50_GLOBAL__N__0b005ce5_17_cast_transpose_cu_f1c1739d29cast_transpose_general_kernelILm4ELm4E6__halffEEvPKT1_PKfPT2_SA_S8_PfSB_mm --------------------------
	.section	.text._ZN18transformer_engine6detail50_GLOBAL__N__0b005ce5_17_cast_transpose_cu_f1c1739d29cast_transpose_general_kernelILm4ELm4E6__halffEEvPKT1_PKfPT2_SA_S8_PfSB_mm,"ax",@progbits
	.align	128
.text._ZN18transformer_engine6detail50_GLOBAL__N__0b005ce5_17_cast_transpose_cu_f1c1739d29cast_transpose_general_kernelILm4ELm4E6__halffEEvPKT1_PKfPT2_SA_S8_PfSB_mm:
        .type           _ZN18transformer_engine6detail50_GLOBAL__N__0b005ce5_17_cast_transpose_cu_f1c1739d29cast_transpose_general_kernelILm4ELm4E6__halffEEvPKT1_PKfPT2_SA_S8_PfSB_mm,@function
        .size           _ZN18transformer_engine6detail50_GLOBAL__N__0b005ce5_17_cast_transpose_cu_f1c1739d29cast_transpose_general_kernelILm4ELm4E6__halffEEvPKT1_PKfPT2_SA_S8_PfSB_mm,(.L_x_1194 - _ZN18transformer_engine6detail50_GLOBAL__N__0b005ce5_17_cast_transpose_cu_f1c1739d29cast_transpose_general_kernelILm4ELm4E6__halffEEvPKT1_PKfPT2_SA_S8_PfSB_mm)
        .other          _ZN18transformer_engine6detail50_GLOBAL__N__0b005ce5_17_cast_transpose_cu_f1c1739d29cast_transpose_general_kernelILm4ELm4E6__halffEEvPKT1_PKfPT2_SA_S8_PfSB_mm,@"STO_CUDA_ENTRY STV_DEFAULT"
_ZN18transformer_engine6detail50_GLOBAL__N__0b005ce5_17_cast_transpose_cu_f1c1739d29cast_transpose_general_kernelILm4ELm4E6__halffEEvPKT1_PKfPT2_SA_S8_PfSB_mm:
        /* <DEDUP_REMOVED lines=10> */
.L_x_841:
        /* <DEDUP_REMOVED lines=10> */
[----:B------:R-:W-:Y:S05]  /*0140*/  CALL.REL.NOINC `($__internal_18_$__cuda_sm20_div_u64) ;  /* 0x0000003000147944 */ /* 0x000fea0003c00000 */
        /* <DEDUP_REMOVED lines=11> */
.L_x_842:
        /* <DEDUP_REMOVED lines=24> */
.L_x_843:
        /* <DEDUP_REMOVED lines=42> */
[C---:B------:R-:W-:Y:S01]  /*0620*/  LEA R8, P2, R4.reuse, UR12, 0x2 ;  /* 0x0000000c04087c11 */ /* 0x040fe2000f8410ff */
[----:B--2---:R-:W-:Y:S02]  /*0630*/  @!P0 HADD2.F32 R5, -RZ, R2.H0_H0 ;  /* 0x20000002ff058230 */ /* 0x004fe40000004100 */
[----:B------:R-:W-:Y:S02]  /*0640*/  IMAD.MOV.U32 R2, RZ, RZ, RZ ;  /* 0x000000ffff027224 */ /* 0x000fe400078e00ff */
[----:B---3--:R-:W-:Y:S01]  /*0650*/  @!P1 HADD2.F32 R17, -RZ, R9.H0_H0 ;  /* 0x20000009ff119230 */ /* 0x008fe20000004100 */
[----:B------:R-:W-:Y:S01]  /*0660*/  LEA.HI.X R9, R4, UR13, R19, 0x2, P2 ;  /* 0x0000000d04097c11 */ /* 0x000fe200090f1413 */
[----:B------:R-:W-:Y:S01]  /*0670*/  @!P0 FMUL R23, R5, UR5 ;  /* 0x0000000505178c20 */ /* 0x000fe20008400000 */
[----:B------:R-:W-:-:S02]  /*0680*/  @!P0 FMNMX R2, RZ, |R5|, !PT ;  /* 0x40000005ff028209 */ /* 0x000fc40007800000 */
[----:B------:R-:W-:Y:S02]  /*0690*/  @!P1 FMUL R3, R17, UR5 ;  /* 0x0000000511039c20 */ /* 0x000fe40008400000 */
[----:B------:R0:W-:Y:S01]  /*06a0*/  @!P0 STG.E desc[UR14][R8.64], R23 ;  /* 0x0000001708008986 */ /* 0x0001e2000c10190e */
[----:B------:R-:W-:-:S03]  /*06b0*/  @!P1 FMNMX R2, R2, |R17|, !PT ;  /* 0x4000001102029209 */ /* 0x000fc60007800000 */
[----:B------:R0:W-:Y:S04]  /*06c0*/  @!P1 STG.E desc[UR14][R8.64+0x4], R3 ;  /* 0x0000040308009986 */ /* 0x0001e8000c10190e */
.L_x_845:
[----:B------:R-:W-:Y:S05]  /*06d0*/  BSYNC B0 ;  /* 0x0000000000007941 */ /* 0x000fea0003800000 */
.L_x_844:
        /* <DEDUP_REMOVED lines=27> */
[----:B--2---:R-:W-:Y:S02]  /*0890*/  @!P0 HADD2.F32 R5, -RZ, R5.H0_H0 ;  /* 0x20000005ff058230 */ /* 0x004fe40000004100 */
[----:B---3--:R-:W-:-:S03]  /*08a0*/  @!P1 HADD2.F32 R7, -RZ, R7.H0_H0 ;  /* 0x20000007ff079230 */ /* 0x008fc60000004100 */
[----:B------:R-:W-:Y:S01]  /*08b0*/  @!P0 FMUL R25, R5, UR5 ;  /* 0x0000000505198c20 */ /* 0x000fe20008400000 */
[----:B------:R-:W-:Y:S01]  /*08c0*/  @!P0 FMNMX R2, R2, |R5|, !PT ;  /* 0x4000000502028209 */ /* 0x000fe20007800000 */
[----:B------:R-:W-:-:S03]  /*08d0*/  @!P1 FMUL R4, R7, UR5 ;  /* 0x0000000507049c20 */ /* 0x000fc60008400000 */
[----:B------:R1:W-:Y:S01]  /*08e0*/  @!P0 STG.E desc[UR14][R8.64], R25 ;  /* 0x0000001908008986 */ /* 0x0003e2000c10190e */
[----:B------:R-:W-:-:S03]  /*08f0*/  @!P1 FMNMX R2, R2, |R7|, !PT ;  /* 0x4000000702029209 */ /* 0x000fc60007800000 */
[----:B------:R1:W-:Y:S04]  /*0900*/  @!P1 STG.E desc[UR14][R8.64+0x4], R4 ;  /* 0x0000040408009986 */ /* 0x0003e8000c10190e */
.L_x_847:
[----:B------:R-:W-:Y:S05]  /*0910*/  BSYNC B0 ;  /* 0x0000000000007941 */ /* 0x000fea0003800000 */
.L_x_846:
        /* <DEDUP_REMOVED lines=35> */
.L_x_849:
[----:B------:R-:W-:Y:S05]  /*0b50*/  BSYNC B0 ;  /* 0x0000000000007941 */ /* 0x000fea0003800000 */
.L_x_848:
        /* <DEDUP_REMOVED lines=26> */
[----:B--2---:R-:W-:Y:S02]  /*0d00*/  @!P0 HADD2.F32 R7, -RZ, R7.H0_H0 ;  /* 0x20000007ff078230 */ /* 0x004fe40000004100 */
[----:B---3--:R-:W-:Y:S01]  /*0d10*/  @!P1 HADD2.F32 R17, -RZ, R9.H0_H0 ;  /* 0x20000009ff119230 */ /* 0x008fe20000004100 */
[----:B------:R-:W-:Y:S02]  /*0d20*/  LEA.HI.X R9, R16, UR13, R21, 0x2, P2 ;  /* 0x0000000d10097c11 */ /* 0x000fe400090f1415 */
[----:B------:R-:W-:Y:S01]  /*0d30*/  @!P0 FMUL R14, R7, UR5 ;  /* 0x00000005070e8c20 */ /* 0x000fe20008400000 */
[----:B------:R-:W-:Y:S01]  /*0d40*/  @!P0 FMNMX R2, R2, |R7|, !PT ;  /* 0x4000000702028209 */ /* 0x000fe20007800000 */
[----:B------:R-:W-:-:S03]  /*0d50*/  @!P1 FMUL R6, R17, UR5 ;  /* 0x0000000511069c20 */ /* 0x000fc60008400000 */
[----:B------:R1:W-:Y:S01]  /*0d60*/  @!P0 STG.E desc[UR14][R8.64], R14 ;  /* 0x0000000e08008986 */ /* 0x0003e2000c10190e */
[----:B------:R-:W-:-:S03]  /*0d70*/  @!P1 FMNMX R2, R2, |R17|, !PT ;  /* 0x4000001102029209 */ /* 0x000fc60007800000 */
[----:B------:R1:W-:Y:S04]  /*0d80*/  @!P1 STG.E desc[UR14][R8.64+0x4], R6 ;  /* 0x0000040608009986 */ /* 0x0003e8000c10190e */
.L_x_851:
[----:B------:R-:W-:Y:S05]  /*0d90*/  BSYNC B0 ;  /* 0x0000000000007941 */ /* 0x000fea0003800000 */
.L_x_850:
        /* <DEDUP_REMOVED lines=26> */
[----:B--2---:R-:W-:-:S03]  /*0f40*/  @!P0 HADD2.F32 R17, -RZ, R9.H0_H0 ;  /* 0x20000009ff118230 */ /* 0x004fc60000004100 */
[----:B------:R-:W-:Y:S01]  /*0f50*/  LEA.HI.X R9, R16, UR13, R29, 0x2, P2 ;  /* 0x0000000d10097c11 */ /* 0x000fe200090f141d */
[----:B---3--:R-:W-:Y:S02]  /*0f60*/  @!P1 HADD2.F32 R21, -RZ, R20.H0_H0 ;  /* 0x20000014ff159230 */ /* 0x008fe40000004100 */
[----:B------:R-:W-:Y:S01]  /*0f70*/  @!P0 FMUL R22, R17, UR5 ;  /* 0x0000000511168c20 */ /* 0x000fe20008400000 */
[----:B------:R-:W-:Y:S02]  /*0f80*/  @!P0 FMNMX R2, R2, |R17|, !PT ;  /* 0x4000001102028209 */ /* 0x000fe40007800000 */
[----:B------:R-:W-:Y:S02]  /*0f90*/  @!P1 FMUL R7, R21, UR5 ;  /* 0x0000000515079c20 */ /* 0x000fe40008400000 */
[----:B------:R1:W-:Y:S01]  /*0fa0*/  @!P0 STG.E desc[UR14][R8.64], R22 ;  /* 0x0000001608008986 */ /* 0x0003e2000c10190e */
[----:B------:R-:W-:-:S03]  /*0fb0*/  @!P1 FMNMX R2, R2, |R21|, !PT ;  /* 0x4000001502029209 */ /* 0x000fc60007800000 */
[----:B------:R1:W-:Y:S04]  /*0fc0*/  @!P1 STG.E desc[UR14][R8.64+0x4], R7 ;  /* 0x0000040708009986 */ /* 0x0003e8000c10190e */
.L_x_853:
[----:B------:R-:W-:Y:S05]  /*0fd0*/  BSYNC B0 ;  /* 0x0000000000007941 */ /* 0x000fea0003800000 */
.L_x_852:
        /* <DEDUP_REMOVED lines=25> */
[----:B--2---:R-:W-:Y:S01]  /*1170*/  @!P0 HADD2.F32 R19, -RZ, R16.H0_H0 ;  /* 0x20000010ff138230 */ /* 0x004fe20000004100 */
[----:B------:R-:W-:Y:S01]  /*1180*/  LEA R16, P2, R18, UR12, 0x2 ;  /* 0x0000000c12107c11 */ /* 0x000fe2000f8410ff */
[----:B---3--:R-:W-:-:S03]  /*1190*/  @!P1 HADD2.F32 R29, -RZ, R17.H0_H0 ;  /* 0x20000011ff1d9230 */ /* 0x008fc60000004100 */
[----:B------:R-:W-:Y:S01]  /*11a0*/  LEA.HI.X R17, R18, UR13, R9, 0x2, P2 ;  /* 0x0000000d12117c11 */ /* 0x000fe200090f1409 */
[----:B------:R-:W-:Y:S01]  /*11b0*/  @!P0 FMUL R24, R19, UR5 ;  /* 0x0000000513188c20 */ /* 0x000fe20008400000 */
[----:B------:R-:W-:Y:S01]  /*11c0*/  @!P0 FMNMX R2, R2, |R19|, !PT ;  /* 0x4000001302028209 */ /* 0x000fe20007800000 */
[----:B------:R-:W-:-:S03]  /*11d0*/  @!P1 FMUL R8, R29, UR5 ;  /* 0x000000051d089c20 */ /* 0x000fc60008400000 */
[----:B------:R1:W-:Y:S01]  /*11e0*/  @!P0 STG.E desc[UR14][R16.64], R24 ;  /* 0x0000001810008986 */ /* 0x0003e2000c10190e */
[----:B------:R-:W-:-:S03]  /*11f0*/  @!P1 FMNMX R2, R2, |R29|, !PT ;  /* 0x4000001d02029209 */ /* 0x000fc60007800000 */
[----:B------:R1:W-:Y:S04]  /*1200*/  @!P1 STG.E desc[UR14][R16.64+0x4], R8 ;  /* 0x0000040810009986 */ /* 0x0003e8000c10190e */
.L_x_855:
[----:B------:R-:W-:Y:S05]  /*1210*/  BSYNC B0 ;  /* 0x0000000000007941 */ /* 0x000fea0003800000 */
.L_x_854:
        /* <DEDUP_REMOVED lines=35> */
.L_x_857:
[----:B------:R-:W-:Y:S05]  /*1450*/  BSYNC B0 ;  /* 0x0000000000007941 */ /* 0x000fea0003800000 */
.L_x_856:
        /* <DEDUP_REMOVED lines=35> */
.L_x_859:
[----:B------:R-:W-:Y:S05]  /*1690*/  BSYNC B0 ;  /* 0x0000000000007941 */ /* 0x000fea0003800000 */
.L_x_858:
        /* <DEDUP_REMOVED lines=50> */
.L_x_861:
[----:B------:R-:W-:Y:S05]  /*19c0*/  BSYNC B0 ;  /* 0x0000000000007941 */ /* 0x000fea0003800000 */
.L_x_860:
        /* <DEDUP_REMOVED lines=13> */
.L_x_863:
[----:B------:R-:W-:Y:S05]  /*1aa0*/  BSYNC B0 ;  /* 0x0000000000007941 */ /* 0x000fea0003800000 */
.L_x_862:
        /* <DEDUP_REMOVED lines=26> */
.L_x_865:
[----:B------:R-:W-:Y:S05]  /*1c50*/  BSYNC B0 ;  /* 0x0000000000007941 */ /* 0x000fea0003800000 */
.L_x_864:
        /* <DEDUP_REMOVED lines=14> */
.L_x_867:
[----:B------:R-:W-:Y:S05]  /*1d40*/  BSYNC B0 ;  /* 0x0000000000007941 */ /* 0x000fea0003800000 */
.L_x_866:
        /* <DEDUP_REMOVED lines=19> */
.L_x_869:
[----:B------:R-:W-:Y:S05]  /*1e80*/  BSYNC B0 ;  /* 0x0000000000007941 */ /* 0x000fea0003800000 */
.L_x_868:
        /* <DEDUP_REMOVED lines=16> */
.L_x_871:
[----:B------:R-:W-:Y:S05]  /*1f90*/  BSYNC B0 ;  /* 0x0000000000007941 */ /* 0x000fea0003800000 */
.L_x_870:
        /* <DEDUP_REMOVED lines=19> */
.L_x_873:
[----:B------:R-:W-:Y:S05]  /*20d0*/  BSYNC B0 ;  /* 0x0000000000007941 */ /* 0x000fea0003800000 */
.L_x_872:
        /* <DEDUP_REMOVED lines=18> */
.L_x_875:
[----:B------:R-:W-:Y:S05]  /*2200*/  BSYNC B0 ;  /* 0x0000000000007941 */ /* 0x000fea0003800000 */
.L_x_874:
        /* <DEDUP_REMOVED lines=36> */
.L_x_877:
[----:B------:R-:W-:Y:S05]  /*2450*/  BSYNC B0 ;  /* 0x0000000000007941 */ /* 0x000fea0003800000 */
.L_x_876:
        /* <DEDUP_REMOVED lines=46> */
.L_x_879:
[----:B------:R-:W-:Y:S05]  /*2740*/  BSYNC B0 ;  /* 0x0000000000007941 */ /* 0x000fea0003800000 */
.L_x_878:
        /* <DEDUP_REMOVED lines=13> */
.L_x_881:
[----:B------:R-:W-:Y:S05]  /*2820*/  BSYNC B0 ;  /* 0x0000000000007941 */ /* 0x000fea0003800000 */
.L_x_880:
        /* <DEDUP_REMOVED lines=13> */
.L_x_883:
[----:B------:R-:W-:Y:S05]  /*2900*/  BSYNC B0 ;  /* 0x0000000000007941 */ /* 0x000fea0003800000 */
.L_x_882:
        /* <DEDUP_REMOVED lines=13> */
.L_x_885:
[----:B------:R-:W-:Y:S05]  /*29e0*/  BSYNC B0 ;  /* 0x0000000000007941 */ /* 0x000fea0003800000 */
.L_x_884:
        /* <DEDUP_REMOVED lines=13> */
.L_x_887:
[----:B------:R-:W-:Y:S05]  /*2ac0*/  BSYNC B0 ;  /* 0x0000000000007941 */ /* 0x000fea0003800000 */
.L_x_886:
        /* <DEDUP_REMOVED lines=13> */
.L_x_889:
[----:B------:R-:W-:Y:S05]  /*2ba0*/  BSYNC B0 ;  /* 0x0000000000007941 */ /* 0x000fea0003800000 */
.L_x_888:
        /* <DEDUP_REMOVED lines=13> */
.L_x_891:
[----:B------:R-:W-:Y:S05]  /*2c80*/  BSYNC B0 ;  /* 0x0000000000007941 */ /* 0x000fea0003800000 */
.L_x_890:
        /* <DEDUP_REMOVED lines=37> */
.L_x_901:
[----:B-1----:R-:W-:-:S07]  /*2ee0*/  FMNMX R5, R3, R4, !PT ;  /* 0x0000000403057209 */ /* 0x002fce0007800000 */
.L_x_894:
[----:B------:R-:W-:Y:S05]  /*2ef0*/  BSYNC B0 ;  /* 0x0000000000007941 */ /* 0x000fea0003800000 */
.L_x_893:
[----:B------:R-:W-:Y:S01]  /*2f00*/  ISETP.NE.AND P0, PT, R0, RZ, PT ;  /* 0x000000ff0000720c */ /* 0x000fe20003f05270 */
[----:B------:R-:W-:-:S12]  /*2f10*/  BSSY B0, `(.L_x_892) ;  /* 0x0000004000007945 */ /* 0x000fd80003800000 */
[----:B------:R-:W-:Y:S05]  /*2f20*/  @P0 BRA `(.L_x_896) ;  /* 0x0000000000080947 */ /* 0x000fea0003800000 */
[----:B0-----:R-:W0:Y:S02]  /*2f30*/  LDC.64 R2, c[0x0][0x238] ;  /* 0x00008e00ff027b82 */ /* 0x001e240000000a00 */
[----:B0-----:R1:W-:Y:S02]  /*2f40*/  REDG.E.MAX.S32.STRONG.GPU desc[UR14][R2.64], R5 ;  /* 0x000000050200798e */ /* 0x0013e4000d10e38e */
.L_x_896:
[----:B------:R-:W-:Y:S05]  /*2f50*/  BSYNC B0 ;  /* 0x0000000000007941 */ /* 0x000fea0003800000 */
.L_x_892:
        /* <DEDUP_REMOVED lines=12> */
[----:B0-234-:R-:W-:Y:S05]  /*3020*/  CALL.REL.NOINC `($__internal_19_$__cuda_sm20_rcp_rn_f32_slowpath) ;  /* 0x00000004007c7944 */ /* 0x01dfea0003c00000 */
[----:B------:R-:W-:Y:S05]  /*3030*/  BRA `(.L_x_898) ;  /* 0x0000000000147947 */ /* 0x000fea0003800000 */
.L_x_897:
[----:B-12---:R-:W1:Y:S01]  /*3040*/  MUFU.RCP R5, UR5 ;  /* 0x0000000500057d08 */ /* 0x006e620008001000 */
[----:B------:R-:W-:-:S04]  /*3050*/  IMAD.U32 R0, RZ, RZ, UR5 ;  /* 0x00000005ff007e24 */ /* 0x000fc8000f8e00ff */
[----:B-1----:R-:W-:-:S04]  /*3060*/  FFMA R0, R5, R0, -1 ;  /* 0xbf80000005007423 */ /* 0x002fc80000000000 */
[----:B------:R-:W-:-:S04]  /*3070*/  FADD.FTZ R0, -R0, -RZ ;  /* 0x800000ff00007221 */ /* 0x000fc80000010100 */
[----:B------:R-:W-:-:S07]  /*3080*/  FFMA R5, R5, R0, R5 ;  /* 0x0000000005057223 */ /* 0x000fce0000000005 */
.L_x_898:
[----:B0--34-:R-:W0:Y:S02]  /*3090*/  LDC.64 R2, c[0x0][0x240] ;  /* 0x00009000ff027b82 */ /* 0x019e240000000a00 */
[----:B0-----:R-:W-:Y:S01]  /*30a0*/  STG.E desc[UR14][R2.64], R5 ;  /* 0x0000000502007986 */ /* 0x001fe2000c10190e */
[----:B------:R-:W-:Y:S05]  /*30b0*/  EXIT ;  /* 0x000000000000794d */ /* 0x000fea0003800000 */
.L_x_895:
[----:B------:R-:W-:Y:S02]  /*30c0*/  IMAD.MOV.U32 R6, RZ, RZ, 0x2 ;  /* 0x00000002ff067424 */ /* 0x000fe400078e00ff */
[----:B------:R-:W-:Y:S02]  /*30d0*/  IMAD.MOV.U32 R7, RZ, RZ, 0x1f ;  /* 0x0000001fff077424 */ /* 0x000fe400078e00ff */
[----:B------:R-:W-:-:S07]  /*30e0*/  IMAD.MOV.U32 R5, RZ, RZ, -0x1 ;  /* 0xffffffffff057424 */ /* 0x000fce00078e00ff */
[----:B01----:R-:W-:Y:S05]  /*30f0*/  WARPSYNC.COLLECTIVE R5, `(.L_x_899) ;  /* 0x0000000005087348 */ /* 0x003fea0003c00000 */
[----:B-1----:R1:W2:Y:S02]  /*3100*/  SHFL.DOWN P0, R4, R2, R6, R7 ;  /* 0x0800000602047389 */ /* 0x0022a40000000007 */
[----:B012---:R-:W-:Y:S01]  /*3110*/  ENDCOLLECTIVE ;  /* 0x000000000000791b */ /* 0x007fe20003800000 */
.L_x_899:
[----:B------:R-:W-:Y:S02]  /*3120*/  IMAD.MOV.U32 R6, RZ, RZ, 0x1 ;  /* 0x00000001ff067424 */ /* 0x000fe400078e00ff */
[----:B------:R-:W-:-:S05]  /*3130*/  IMAD.MOV.U32 R3, RZ, RZ, R4 ;  /* 0x000000ffff037224 */ /* 0x000fca00078e0004 */
[----:B------:R-:W-:-:S05]  /*3140*/  FMNMX R3, R3, R2, !PT ;  /* 0x0000000203037209 */ /* 0x000fca0007800000 */
[----:B------:R-:W-:-:S07]  /*3150*/  IMAD.MOV.U32 R2, RZ, RZ, R3 ;  /* 0x000000ffff027224 */ /* 0x000fce00078e0003 */
[----:B------:R-:W-:Y:S05]  /*3160*/  WARPSYNC.COLLECTIVE R5, `(.L_x_900) ;  /* 0x0000000005087348 */ /* 0x000fea0003c00000 */
[----:B------:R0:W1:Y:S02]  /*3170*/  SHFL.DOWN P0, R4, R2, R6, R7 ;  /* 0x0800000602047389 */ /* 0x0000640000000007 */
[----:B01----:R-:W-:Y:S01]  /*3180*/  ENDCOLLECTIVE ;  /* 0x000000000000791b */ /* 0x003fe20003800000 */
.L_x_900:
[----:B------:R-:W-:Y:S05]  /*3190*/  BRA `(.L_x_901) ;  /* 0xfffffffc00507947 */ /* 0x000fea000383ffff */
        .weak           $__internal_18_$__cuda_sm20_div_u64
        .type           $__internal_18_$__cuda_sm20_div_u64,@function
        .size           $__internal_18_$__cuda_sm20_div_u64,($__internal_19_$__cuda_sm20_rcp_rn_f32_slowpath - $__internal_18_$__cuda_sm20_div_u64)
$__internal_18_$__cuda_sm20_div_u64:
        /* <DEDUP_REMOVED lines=71> */
[----:B------:R-:W-:Y:S11]  /*3610*/  RET.REL.NODEC R2 `(_ZN18transformer_engine6detail50_GLOBAL__N__0b005ce5_17_cast_transpose_cu_f1c1739d29cast_transpose_general_kernelILm4ELm4E6__halffEEvPKT1_PKfPT2_SA_S8_PfSB_mm) ;  /* 0xffffffc802787950 */ /* 0x000ff60003c3ffff */
        .weak           $__internal_19_$__cuda_sm20_rcp_rn_f32_slowpath
        .type           $__internal_19_$__cuda_sm20_rcp_rn_f32_slowpath,@function
        .size           $__internal_19_$__cuda_sm20_rcp_rn_f32_slowpath,(.L_x_1194 - $__internal_19_$__cuda_sm20_rcp_rn_f32_slowpath)
$__internal_19_$__cuda_sm20_rcp_rn_f32_slowpath:
        /* <DEDUP_REMOVED lines=15> */
.L_x_902:
        /* <DEDUP_REMOVED lines=33> */
.L_x_904:
[----:B------:R0:W1:Y:S02]  /*3920*/  MUFU.RCP R3, R0 ;  /* 0x0000000000037308 */ /* 0x0000640000001000 */
.L_x_903:
[----:B-1-3--:R-:W-:Y:S02]  /*3930*/  IMAD.MOV.U32 R5, RZ, RZ, R3 ;  /* 0x000000ffff057224 */ /* 0x00afe400078e0003 */
[----:B------:R-:W-:-:S04]  /*3940*/  IMAD.MOV.U32 R3, RZ, RZ, 0x0 ;  /* 0x00000000ff037424 */ /* 0x000fc800078e00ff */
[----:B0-2---:R-:W-:Y:S05]  /*3950*/  RET.REL.NODEC R2 `(_ZN18transformer_engine6detail50_GLOBAL__N__0b005ce5_17_cast_transpose_cu_f1c1739d29cast_transpose_general_kernelILm4ELm4E6__halffEEvPKT1_PKfPT2_SA_S8_PfSB_mm) ;  /* 0xffffffc402a87950 */ /* 0x005fea0003c3ffff */
.L_x_905:
        /* <DEDUP_REMOVED lines=10> */
.L_x_1194:


//--------------------- .text._ZN18transformer_engine6detail50_GLOBAL__N__0b005ce5_17_cast_transpose_cu_f1c1739d29cast_transpose_general_kernelILm4ELm4Ef13__nv_fp8_e4m3EEvPKT1_PKfPT2_SA_S8_PfSB_mm --------------------------
	.section	.text._ZN18transformer_engine6detail50_GLOBAL__N__0b005ce5_17_cast_transpose_cu_f1c1739d29cast_transpose_general_kernelILm4ELm4Ef13__nv_fp8_e4m3EEvPKT1_PKfPT2_SA_S8_PfSB_mm,"ax",@progbits
	.align	128
.text._ZN18transformer_engine6detail50_GLOBAL__N__0b005ce5_17_cast_transpose_cu_f1c1739d29cast_transpose_general_kernelILm4ELm4Ef13__nv_fp8_e4m3EEvPKT1_PKfPT2_SA_S8_PfSB_mm:
        .type           _ZN18transformer_engine6detail50_GLOBAL__N__0b005ce5_17_cast_transpose_cu_f1c1739d29cast_transpose_general_kernelILm4ELm4Ef13__nv_fp8_e4m3EEvPKT1_PKfPT2_SA_S8_PfSB_mm,@function
        .size           _ZN18transformer_engine6detail50_GLOBAL__N__0b005ce5_17_cast_transpose_cu_f1c1739d29cast_transpose_general_kernelILm4ELm4Ef13__nv_fp8_e4m3EEvPKT1_PKfPT2_SA_S8_PfSB_mm,(.L_x_1197 - _ZN18transformer_engine6detail50_GLOBAL__N__0b005ce5_17_cast_transpose_cu_f1c1739d29cast_transpose_general_kernelILm4ELm4Ef13__nv_fp8_e4m3EEvPKT1_PKfPT2_SA_S8_PfSB_mm)
        .other          _ZN18transformer_engine6detail50_GLOBAL__N__0b005ce5_17_cast_transpose_cu_f1c1739d29cast_transpose_general_kernelILm4ELm4Ef13__nv_fp8_e4m3EEvPKT1_PKfPT2_SA_S8_PfSB_mm,@"STO_CUDA_ENTRY STV_DEFAULT"
_ZN18transformer_engine6detail50_GLOBAL__N__0b005ce5_17_cast_transpose_cu_f1c1739d29cast_transpose_general_kernelILm4ELm4Ef13__nv_fp8_e4m3EEvPKT1_PKfPT2_SA_S8_PfSB_mm:
        /* <DEDUP_REMOVED lines=10> */
.L_x_906:
        /* <DEDUP_REMOVED lines=9> */
[----:B0-----:R-:W-:Y:S05]  /*0130*/  CALL.REL.NOINC `($__internal_20_$__cuda_sm20_div_u64) ;  /* 0x0000004c00e47944 */ /* 0x001fea0003c00000 */
        /* <DEDUP_REMOVED lines=9> */
.L_x_907:
[----:B------:R-:W0:Y:S01]  /*01d0*/  I2F.U32.RP R0, R2 ;  /* 0x0000000200007306 */ /* 0x000e220000209000 */
[----:B------:R-:W1:Y:S01]  /*01e0*/  S2R R6, SR_CTAID.X ;  /* 0x0000000000067919 */ /* 0x000e620000002500 */
[----:B------:R-:W-:Y:S01]  /*01f0*/  ISETP.NE.U32.AND P2, PT, R2, RZ, PT ;  /* 0x000000ff0200720c */ /* 0x000fe20003f45070 */
[----:B------:R-:W-:-:S05]  /*0200*/  IMAD.MOV.U32 R19, RZ, RZ, RZ ;  /* 0x000000ffff137224 */ /* 0x000fca00078e00ff */
[----:B0-----:R-:W0:Y:S02]  /*0210*/  MUFU.RCP R0, R0 ;  /* 0x0000000000007308 */ /* 0x001e240000001000 */
[----:B0-----:R-:W-:Y:S02]  /*0220*/  VIADD R4, R0, 0xffffffe ;  /* 0x0ffffffe00047836 */ /* 0x001fe40000000000 */
[----:B------:R-:W-:-:S04]  /*0230*/  IMAD.MOV.U32 R0, RZ, RZ, RZ ;  /* 0x000000ffff007224 */ /* 0x000fc800078e00ff */
        /* <DEDUP_REMOVED lines=16> */
.L_x_908:
[----:B------:R-:W0:Y:S01]  /*0340*/  S2R R2, SR_TID.X ;  /* 0x0000000000027919 */ /* 0x000e220000002100 */
[----:B------:R-:W-:Y:S01]  /*0350*/  ULDC.64 UR4, c[0x0][0x248] ;  /* 0x0000920000047ab9 */ /* 0x000fe20000000a00 */
[----:B------:R-:W-:Y:S01]  /*0360*/  ULDC.64 UR8, c[0x0][0x250] ;  /* 0x0000940000087ab9 */ /* 0x000fe20000000a00 */
[----:B------:R-:W-:Y:S01]  /*0370*/  ULDC.64 UR10, c[0x0][0x230] ;  /* 0x00008c00000a7ab9 */ /* 0x000fe20000000a00 */
[----:B------:R-:W-:Y:S01]  /*0380*/  IMAD.MOV.U32 R6, RZ, RZ, 0x3f800000 ;  /* 0x3f800000ff067424 */ /* 0x000fe200078e00ff */
[C---:B0-----:R-:W-:Y:S02]  /*0390*/  LOP3.LUT R25, R2.reuse, 0x1f, RZ, 0xc0, !PT ;  /* 0x0000001f02197812 */ /* 0x041fe400078ec0ff */
[----:B------:R-:W-:Y:S02]  /*03a0*/  SHF.R.U64 R4, R2, 0x3, RZ ;  /* 0x0000000302047819 */ /* 0x000fe400000012ff */
[----:B------:R-:W-:Y:S02]  /*03b0*/  LEA R14, P1, R18, R25, 0x5 ;  /* 0x00000019120e7211 */ /* 0x000fe400078228ff */
[----:B------:R-:W-:-:S02]  /*03c0*/  LOP3.LUT R4, R4, 0x1ffffffc, RZ, 0xc0, !PT ;  /* 0x1ffffffc04047812 */ /* 0x000fc400078ec0ff */
[----:B------:R-:W-:Y:S02]  /*03d0*/  ISETP.GE.U32.AND P0, PT, R14, UR4, PT ;  /* 0x000000040e007c0c */ /* 0x000fe4000bf06070 */
[----:B------:R-:W-:Y:S02]  /*03e0*/  LEA.HI.X R15, R18, RZ, R19, 0x5, P1 ;  /* 0x000000ff120f7211 */ /* 0x000fe400008f2c13 */
[----:B------:R-:W-:Y:S02]  /*03f0*/  LEA R4, P2, R3, R4, 0x7 ;  /* 0x0000000403047211 */ /* 0x000fe400078438ff */
[----:B------:R-:W-:Y:S02]  /*0400*/  ISETP.GE.U32.AND.EX P0, PT, R15, UR5, PT, P0 ;  /* 0x000000050f007c0c */ /* 0x000fe4000bf06100 */
[----:B------:R-:W-:Y:S02]  /*0410*/  ISETP.GE.U32.AND P1, PT, R4, UR8, PT ;  /* 0x0000000804007c0c */ /* 0x000fe4000bf26070 */
[----:B------:R-:W-:-:S02]  /*0420*/  LEA.HI.X R5, R3, RZ, R0, 0x7, P2 ;  /* 0x000000ff03057211 */ /* 0x000fc400010f3c00 */
[----:B------:R-:W-:Y:S02]  /*0430*/  ISETP.NE.U32.AND P2, PT, RZ, UR10, PT ;  /* 0x0000000aff007c0c */ /* 0x000fe4000bf45070 */
[----:B------:R-:W-:Y:S02]  /*0440*/  ISETP.GE.U32.OR.EX P1, PT, R5, UR9, P0, P1 ;  /* 0x0000000905007c0c */ /* 0x000fe40008726510 */
[----:B------:R-:W-:-:S11]  /*0450*/  ISETP.NE.AND.EX P2, PT, RZ, UR11, PT, P2 ;  /* 0x0000000bff007c0c */ /* 0x000fd6000bf45320 */
[----:B------:R-:W0:Y:S01]  /*0460*/  @!P1 LDC.64 R20, c[0x0][0x210] ;  /* 0x00008400ff149b82 */ /* 0x000e220000000a00 */
[----:B------:R-:W-:Y:S02]  /*0470*/  @!P1 IMAD R7, R5, UR4, RZ ;  /* 0x0000000405079c24 */ /* 0x000fe4000f8e02ff */
[----:B------:R-:W-:-:S04]  /*0480*/  @!P1 IMAD.WIDE.U32 R10, R4, UR4, R14 ;  /* 0x00000004040a9c25 */ /* 0x000fc8000f8e000e */
[----:B------:R-:W-:Y:S01]  /*0490*/  @!P1 IMAD R7, R4, UR5, R7 ;  /* 0x0000000504079c24 */ /* 0x000fe2000f8e0207 */
[----:B------:R-:W1:Y:S03]  /*04a0*/  @P2 LDC.64 R16, c[0x0][0x230] ;  /* 0x00008c00ff102b82 */ /* 0x000e660000000a00 */
[----:B------:R-:W-:-:S05]  /*04b0*/  @!P1 IMAD.IADD R22, R11, 0x1, R7 ;  /* 0x000000010b169824 */ /* 0x000fca00078e0207 */
[----:B------:R-:W2:Y:S01]  /*04c0*/  @!P1 LDC.64 R12, c[0x0][0x220] ;  /* 0x00008800ff0c9b82 */ /* 0x000ea20000000a00 */
[----:B0-----:R-:W-:-:S04]  /*04d0*/  @!P1 LEA R20, P3, R10, R20, 0x2 ;  /* 0x000000140a149211 */ /* 0x001fc800078610ff */
[C---:B------:R-:W-:Y:S01]  /*04e0*/  @!P1 LEA.HI.X R21, R10.reuse, R21, R22, 0x2, P3 ;  /* 0x000000150a159211 */ /* 0x040fe200018f1416 */
[----:B-1----:R-:W3:Y:S05]  /*04f0*/  @P2 LDG.E.CONSTANT R6, desc[UR6][R16.64] ;  /* 0x0000000610062981 */ /* 0x002eea000c1e9900 */
[----:B------:R-:W3:Y:S01]  /*0500*/  @!P1 LDG.E.CONSTANT R21, desc[UR6][R20.64] ;  /* 0x0000000614159981 */ /* 0x000ee2000c1e9900 */
[----:B------:R-:W-:Y:S01]  /*0510*/  BSSY B0, `(.L_x_909) ;  /* 0x0000022000007945 */ /* 0x000fe20003800000 */
[----:B--2---:R-:W-:Y:S02]  /*0520*/  @!P1 IADD3 R10, P2, R10, R12, RZ ;  /* 0x0000000c0a0a9210 */ /* 0x004fe40007f5e0ff */
[----:B------:R-:W-:-:S03]  /*0530*/  IADD3 R12, P3, R4, 0x1, RZ ;  /* 0x00000001040c7810 */ /* 0x000fc60007f7e0ff */
[----:B------:R-:W-:Y:S01]  /*0540*/  @!P1 IMAD.X R11, R22, 0x1, R13, P2 ;  /* 0x00000001160b9824 */ /* 0x000fe200010e060d */
[----:B------:R-:W-:Y:S01]  /*0550*/  ISETP.GE.U32.AND P2, PT, R12, UR8, PT ;  /* 0x000000080c007c0c */ /* 0x000fe2000bf46070 */
[----:B------:R-:W-:-:S05]  /*0560*/  IMAD.X R13, RZ, RZ, R5, P3 ;  /* 0x000000ffff0d7224 */ /* 0x000fca00018e0605 */
[----:B------:R-:W-:Y:S01]  /*0570*/  ISETP.GE.U32.OR.EX P2, PT, R13, UR9, P0, P2 ;  /* 0x000000090d007c0c */ /* 0x000fe20008746520 */
[----:B---3--:R-:W-:-:S05]  /*0580*/  @!P1 FMUL R7, R21, R6 ;  /* 0x0000000615079220 */ /* 0x008fca0000400000 */
[----:B------:R-:W-:Y:S01]  /*0590*/  @!P1 F2FP.SATFINITE.E4M3.F32.PACK_AB_MERGE_C R9, RZ, R7, RZ ;  /* 0x00000007ff09923e */ /* 0x000fe200048070ff */
[----:B------:R-:W-:Y:S01]  /*05a0*/  IMAD.MOV.U32 R7, RZ, RZ, RZ ;  /* 0x000000ffff077224 */ /* 0x000fe200078e00ff */
[----:B------:R-:W-:Y:S02]  /*05b0*/  @!P1 FMNMX R7, RZ, |R21|, !PT ;  /* 0x40000015ff079209 */ /* 0x000fe40007800000 */
[----:B------:R-:W-:Y:S01]  /*05c0*/  @!P1 LOP3.LUT R8, R9, 0xff, RZ, 0xc0, !PT ;  /* 0x000000ff09089812 */ /* 0x000fe200078ec0ff */
[----:B------:R0:W-:Y:S02]  /*05d0*/  @!P1 STG.E.U8 desc[UR6][R10.64], R9 ;  /* 0x000000090a009986 */ /* 0x0001e4000c101106 */
[----:B------:R-:W-:Y:S05]  /*05e0*/  @P2 BRA `(.L_x_910) ;  /* 0x0000000000502947 */ /* 0x000fea0003800000 */
[----:B0-----:R-:W-:Y:S01]  /*05f0*/  IMAD R9, R13, UR4, RZ ;  /* 0x000000040d097c24 */ /* 0x001fe2000f8e02ff */
[----:B------:R-:W-:Y:S01]  /*0600*/  ULDC.64 UR10, c[0x0][0x210] ;  /* 0x00008400000a7ab9 */ /* 0x000fe20000000a00 */
[----:B------:R-:W-:Y:S02]  /*0610*/  IMAD.MOV.U32 R10, RZ, RZ, R14 ;  /* 0x000000ffff0a7224 */ /* 0x000fe400078e000e */
[----:B------:R-:W-:Y:S02]  /*0620*/  IMAD.MOV.U32 R11, RZ, RZ, R15 ;  /* 0x000000ffff0b7224 */ /* 0x000fe400078e000f */
[C---:B------:R-:W-:Y:S02]  /*0630*/  IMAD R9, R12.reuse, UR5, R9 ;  /* 0x000000050c097c24 */ /* 0x040fe4000f8e0209 */
[----:B------:R-:W-:-:S04]  /*0640*/  IMAD.WIDE.U32 R10, R12, UR4, R10 ;  /* 0x000000040c0a7c25 */ /* 0x000fc8000f8e000a */
[----:B------:R-:W-:Y:S01]  /*0650*/  IMAD.IADD R11, R11, 0x1, R9 ;  /* 0x000000010b0b7824 */ /* 0x000fe200078e0209 */
[----:B------:R-:W-:-:S04]  /*0660*/  LEA R12, P1, R10, UR10, 0x2 ;  /* 0x0000000a0a0c7c11 */ /* 0x000fc8000f8210ff */
[----:B------:R-:W-:Y:S01]  /*0670*/  LEA.HI.X R13, R10, UR11, R11, 0x2, P1 ;  /* 0x0000000b0a0d7c11 */ /* 0x000fe200088f140b */
[----:B------:R-:W-:-:S04]  /*0680*/  ULDC.64 UR10, c[0x0][0x220] ;  /* 0x00008800000a7ab9 */ /* 0x000fc80000000a00 */
[----:B------:R-:W2:Y:S01]  /*0690*/  LDG.E.CONSTANT R12, desc[UR6][R12.64] ;  /* 0x000000060c0c7981 */ /* 0x000ea2000c1e9900 */
[----:B------:R-:W-:Y:S02]  /*06a0*/  IADD3 R10, P1, R10, UR10, RZ ;  /* 0x0000000a0a0a7c10 */ /* 0x000fe4000ff3e0ff */
[----:B------:R-:W-:Y:S02]  /*06b0*/  LOP3.LUT R17, R8, 0xffff00ff, RZ, 0xc0, !PT ;  /* 0xffff00ff08117812 */ /* 0x000fe400078ec0ff */
[----:B------:R-:W-:Y:S01]  /*06c0*/  IADD3.X R11, R11, UR11, RZ, P1, !PT ;  /* 0x0000000b0b0b7c10 */ /* 0x000fe20008ffe4ff */
[----:B--2---:R-:W-:Y:S01]  /*06d0*/  FMUL R9, R12, R6 ;  /* 0x000000060c097220 */ /* 0x004fe20000400000 */
[----:B------:R-:W-:-:S04]  /*06e0*/  FMNMX R7, R7, |R12|, !PT ;  /* 0x4000000c07077209 */ /* 0x000fc80007800000 */
[----:B------:R-:W-:-:S05]  /*06f0*/  F2FP.SATFINITE.E4M3.F32.PACK_AB_MERGE_C R9, RZ, R9, RZ ;  /* 0x00000009ff09723e */ /* 0x000fca00048070ff */
[----:B------:R1:W-:Y:S01]  /*0700*/  STG.E.U8 desc[UR6][R10.64], R9 ;  /* 0x000000090a007986 */ /* 0x0003e2000c101106 */
[----:B------:R-:W-:-:S05]  /*0710*/  IMAD.SHL.U32 R8, R9, 0x100, RZ ;  /* 0x0000010009087824 */ /* 0x000fca00078e00ff */
[----:B------:R-:W-:-:S07]  /*0720*/  LOP3.LUT R8, R17, 0xffff, R8, 0xf8, !PT ;  /* 0x0000ffff11087812 */ /* 0x000fce00078ef808 */
.L_x_910:
[----:B------:R-:W-:Y:S05]  /*0730*/  BSYNC B0 ;  /* 0x0000000000007941 */ /* 0x000fea0003800000 */
.L_x_909:
[----:B------:R-:W-:Y:S01]  /*0740*/  IADD3 R12, P2, R4, 0x2, RZ ;  /* 0x00000002040c7810 */ /* 0x000fe20007f5e0ff */
[----:B------:R-:W-:Y:S03]  /*0750*/  BSSY B0, `(.L_x_911) ;  /* 0x0000019000007945 */ /* 0x000fe60003800000 */
[----:B------:R-:W-:Y:S01]  /*0760*/  ISETP.GE.U32.AND P1, PT, R12, UR8, PT ;  /* 0x000000080c007c0c */ /* 0x000fe2000bf26070 */
[----:B01----:R-:W-:-:S05]  /*0770*/  IMAD.X R9, RZ, RZ, R5, P2 ;  /* 0x000000ffff097224 */ /* 0x003fca00010e0605 */
[----:B------:R-:W-:-:S13]  /*0780*/  ISETP.GE.U32.OR.EX P1, PT, R9, UR9, P0, P1 ;  /* 0x0000000909007c0c */ /* 0x000fda0008726510 */
[----:B------:R-:W-:Y:S05]  /*0790*/  @P1 BRA `(.L_x_912) ;  /* 0x0000000000501947 */ /* 0x000fea0003800000 */
        /* <DEDUP_REMOVED lines=18> */
[----:B------:R-:W-:-:S05]  /*08c0*/  IMAD.U32 R8, R9, 0x10000, RZ ;  /* 0x0001000009087824 */ /* 0x000fca00078e00ff */
[----:B------:R-:W-:-:S07]  /*08d0*/  LOP3.LUT R8, R17, 0xff0000, R8, 0xf8, !PT ;  /* 0x00ff000011087812 */ /* 0x000fce00078ef808 */
.L_x_912:
[----:B------:R-:W-:Y:S05]  /*08e0*/  BSYNC B0 ;  /* 0x0000000000007941 */ /* 0x000fea0003800000 */
.L_x_911:
[----:B------:R-:W-:Y:S01]  /*08f0*/  IADD3 R12, P2, R4, 0x3, RZ ;  /* 0x00000003040c7810 */ /* 0x000fe20007f5e0ff */
[----:B------:R-:W-:Y:S03]  /*0900*/  BSSY B0, `(.L_x_913) ;  /* 0x0000019000007945 */ /* 0x000fe60003800000 */
[----:B------:R-:W-:Y:S01]  /*0910*/  ISETP.GE.U32.AND P1, PT, R12, UR8, PT ;  /* 0x000000080c007c0c */ /* 0x000fe2000bf26070 */
[----:B0-----:R-:W-:-:S05]  /*0920*/  IMAD.X R9, RZ, RZ, R5, P2 ;  /* 0x000000ffff097224 */ /* 0x001fca00010e0605 */
        /* <DEDUP_REMOVED lines=18> */
[----:B------:R-:W-:-:S04]  /*0a50*/  F2FP.SATFINITE.E4M3.F32.PACK_AB_MERGE_C R9, RZ, R9, RZ ;  /* 0x00000009ff09723e */ /* 0x000fc800048070ff */
[----:B------:R-:W-:Y:S01]  /*0a60*/  LOP3.LUT R8, R9, 0xffff, RZ, 0xc0, !PT ;  /* 0x0000ffff09087812 */ /* 0x000fe200078ec0ff */
[----:B------:R0:W-:Y:S03]  /*0a70*/  STG.E.U8 desc[UR6][R10.64], R9 ;  /* 0x000000090a007986 */ /* 0x0001e6000c101106 */
[----:B------:R-:W-:-:S07]  /*0a80*/  PRMT R8, R8, 0x654, R17 ;  /* 0x0000065408087816 */ /* 0x000fce0000000011 */
.L_x_914:
[----:B------:R-:W-:Y:S05]  /*0a90*/  BSYNC B0 ;  /* 0x0000000000007941 */ /* 0x000fea0003800000 */
.L_x_913:
[----:B------:R-:W-:-:S04]  /*0aa0*/  IADD3 R21, P2, R4, 0x10, RZ ;  /* 0x0000001004157810 */ /* 0x000fc80007f5e0ff */
[----:B------:R-:W-:Y:S01]  /*0ab0*/  ISETP.GE.U32.AND P1, PT, R21, UR8, PT ;  /* 0x0000000815007c0c */ /* 0x000fe2000bf26070 */
[----:B------:R-:W-:-:S05]  /*0ac0*/  IMAD.X R12, RZ, RZ, R5, P2 ;  /* 0x000000ffff0c7224 */ /* 0x000fca00010e0605 */
[----:B------:R-:W-:-:S13]  /*0ad0*/  ISETP.GE.U32.OR.EX P1, PT, R12, UR9, P0, P1 ;  /* 0x000000090c007c0c */ /* 0x000fda0008726510 */
[----:B0-----:R-:W0:Y:S01]  /*0ae0*/  @!P1 LDC.64 R10, c[0x0][0x210] ;  /* 0x00008400ff0a9b82 */ /* 0x001e220000000a00 */
[----:B------:R-:W-:Y:S02]  /*0af0*/  @!P1 IMAD R12, R12, UR4, RZ ;  /* 0x000000040c0c9c24 */ /* 0x000fe4000f8e02ff */
[----:B------:R-:W-:Y:S02]  /*0b00*/  @!P1 IMAD.MOV.U32 R13, RZ, RZ, R15 ;  /* 0x000000ffff0d9224 */ /* 0x000fe400078e000f */
[----:B------:R-:W-:Y:S02]  /*0b10*/  @!P1 IMAD R17, R21, UR5, R12 ;  /* 0x0000000515119c24 */ /* 0x000fe4000f8e020c */
[----:B------:R-:W-:-:S04]  /*0b20*/  @!P1 IMAD.MOV.U32 R12, RZ, RZ, R14 ;  /* 0x000000ffff0c9224 */ /* 0x000fc800078e000e */
[----:B------:R-:W-:-:S04]  /*0b30*/  @!P1 IMAD.WIDE.U32 R12, R21, UR4, R12 ;  /* 0x00000004150c9c25 */ /* 0x000fc8000f8e000c */
[----:B------:R-:W-:Y:S02]  /*0b40*/  @!P1 IMAD.IADD R20, R13, 0x1, R17 ;  /* 0x000000010d149824 */ /* 0x000fe400078e0211 */
[----:B------:R-:W1:Y:S01]  /*0b50*/  @!P1 LDC.64 R16, c[0x0][0x220] ;  /* 0x00008800ff109b82 */ /* 0x000e620000000a00 */
[----:B0-----:R-:W-:-:S04]  /*0b60*/  @!P1 LEA R10, P2, R12, R10, 0x2 ;  /* 0x0000000a0c0a9211 */ /* 0x001fc800078410ff */
[----:B------:R-:W-:-:S05]  /*0b70*/  @!P1 LEA.HI.X R11, R12, R11, R20, 0x2, P2 ;  /* 0x0000000b0c0b9211 */ /* 0x000fca00010f1414 */
[----:B------:R-:W2:Y:S01]  /*0b80*/  @!P1 LDG.E.CONSTANT R10, desc[UR6][R10.64] ;  /* 0x000000060a0a9981 */ /* 0x000ea2000c1e9900 */
[----:B------:R-:W-:Y:S01]  /*0b90*/  IADD3 R21, P3, R4, 0x11, RZ ;  /* 0x0000001104157810 */ /* 0x000fe20007f7e0ff */
[----:B------:R-:W-:Y:S01]  /*0ba0*/  BSSY B0, `(.L_x_915) ;  /* 0x0000020000007945 */ /* 0x000fe20003800000 */
[----:B-1----:R-:W-:-:S05]  /*0bb0*/  @!P1 IADD3 R12, P2, R12, R16, RZ ;  /* 0x000000100c0c9210 */ /* 0x002fca0007f5e0ff */
[----:B------:R-:W-:Y:S01]  /*0bc0*/  @!P1 IMAD.X R13, R20, 0x1, R17, P2 ;  /* 0x00000001140d9824 */ /* 0x000fe200010e0611 */
[----:B------:R-:W-:Y:S01]  /*0bd0*/  ISETP.GE.U32.AND P2, PT, R21, UR8, PT ;  /* 0x0000000815007c0c */ /* 0x000fe2000bf46070 */
[----:B------:R-:W-:-:S05]  /*0be0*/  IMAD.X R20, RZ, RZ, R5, P3 ;  /* 0x000000ffff147224 */ /* 0x000fca00018e0605 */
[----:B------:R-:W-:Y:S01]  /*0bf0*/  ISETP.GE.U32.OR.EX P2, PT, R20, UR9, P0, P2 ;  /* 0x0000000914007c0c */ /* 0x000fe20008746520 */
[----:B--2---:R-:W-:Y:S01]  /*0c00*/  @!P1 FMUL R16, R10, R6 ;  /* 0x000000060a109220 */ /* 0x004fe20000400000 */
[----:B------:R-:W-:-:S04]  /*0c10*/  @!P1 FMNMX R7, R7, |R10|, !PT ;  /* 0x4000000a07079209 */ /* 0x000fc80007800000 */
[----:B------:R-:W-:-:S04]  /*0c20*/  @!P1 F2FP.SATFINITE.E4M3.F32.PACK_AB_MERGE_C R17, RZ, R16, RZ ;  /* 0x00000010ff11923e */ /* 0x000fc800048070ff */
        /* <DEDUP_REMOVED lines=14> */
[----:B------:R-:W-:-:S04]  /*0d10*/  IADD3 R10, P1, R10, UR10, RZ ;  /* 0x0000000a0a0a7c10 */ /* 0x000fc8000ff3e0ff */
[----:B------:R-:W-:Y:S01]  /*0d20*/  IADD3.X R11, R11, UR11, RZ, P1, !PT ;  /* 0x0000000b0b0b7c10 */ /* 0x000fe20008ffe4ff */
[----:B--2---:R-:W-:Y:S01]  /*0d30*/  FMUL R16, R12, R6 ;  /* 0x000000060c107220 */ /* 0x004fe20000400000 */
[----:B------:R-:W-:-:S04]  /*0d40*/  FMNMX R7, R7, |R12|, !PT ;  /* 0x4000000c07077209 */ /* 0x000fc80007800000 */
[----:B------:R-:W-:Y:S02]  /*0d50*/  F2FP.SATFINITE.E4M3.F32.PACK_AB_MERGE_C R17, RZ, R16, RZ ;  /* 0x00000010ff11723e */ /* 0x000fe400048070ff */
[----:B------:R-:W-:-:S03]  /*0d60*/  LOP3.LUT R16, R9, 0xffff00ff, RZ, 0xc0, !PT ;  /* 0xffff00ff09107812 */ /* 0x000fc600078ec0ff */
[----:B------:R1:W-:Y:S01]  /*0d70*/  STG.E.U8 desc[UR6][R10.64], R17 ;  /* 0x000000110a007986 */ /* 0x0003e2000c101106 */
[----:B------:R-:W-:-:S05]  /*0d80*/  IMAD.SHL.U32 R9, R17, 0x100, RZ ;  /* 0x0000010011097824 */ /* 0x000fca00078e00ff */
[----:B------:R-:W-:-:S07]  /*0d90*/  LOP3.LUT R9, R16, 0xffff, R9, 0xf8, !PT ;  /* 0x0000ffff10097812 */ /* 0x000fce00078ef809 */
.L_x_916:
[----:B------:R-:W-:Y:S05]  /*0da0*/  BSYNC B0 ;  /* 0x0000000000007941 */ /* 0x000fea0003800000 */
.L_x_915:
[----:B01----:R-:W-:Y:S01]  /*0db0*/  IADD3 R17, P2, R4, 0x12, RZ ;  /* 0x0000001204117810 */ /* 0x003fe20007f5e0ff */
[----:B------:R-:W-:Y:S03]  /*0dc0*/  BSSY B0, `(.L_x_917) ;  /* 0x0000019000007945 */ /* 0x000fe60003800000 */
[----:B------:R-:W-:Y:S01]  /*0dd0*/  ISETP.GE.U32.AND P1, PT, R17, UR8, PT ;  /* 0x0000000811007c0c */ /* 0x000fe2000bf26070 */
[----:B------:R-:W-:-:S05]  /*0de0*/  IMAD.X R12, RZ, RZ, R5, P2 ;  /* 0x000000ffff0c7224 */ /* 0x000fca00010e0605 */
        /* <DEDUP_REMOVED lines=20> */
[----:B------:R-:W-:-:S05]  /*0f30*/  IMAD.U32 R9, R17, 0x10000, RZ ;  /* 0x0001000011097824 */ /* 0x000fca00078e00ff */
[----:B------:R-:W-:-:S07]  /*0f40*/  LOP3.LUT R9, R16, 0xff0000, R9, 0xf8, !PT ;  /* 0x00ff000010097812 */ /* 0x000fce00078ef809 */
.L_x_918:
[----:B------:R-:W-:Y:S05]  /*0f50*/  BSYNC B0 ;  /* 0x0000000000007941 */ /* 0x000fea0003800000 */
.L_x_917:
[----:B0-----:R-:W-:Y:S01]  /*0f60*/  IADD3 R17, P2, R4, 0x13, RZ ;  /* 0x0000001304117810 */ /* 0x001fe20007f5e0ff */
        /* <DEDUP_REMOVED lines=21> */
[----:B------:R-:W-:Y:S02]  /*10c0*/  LOP3.LUT R16, R9, 0xffffff, RZ, 0xc0, !PT ;  /* 0x00ffffff09107812 */ /* 0x000fe400078ec0ff */
[----:B------:R-:W-:Y:S01]  /*10d0*/  LOP3.LUT R9, R17, 0xffff, RZ, 0xc0, !PT ;  /* 0x0000ffff11097812 */ /* 0x000fe200078ec0ff */
[----:B------:R0:W-:Y:S03]  /*10e0*/  STG.E.U8 desc[UR6][R10.64], R17 ;  /* 0x000000110a007986 */ /* 0x0001e6000c101106 */
[----:B------:R-:W-:-:S07]  /*10f0*/  PRMT R9, R9, 0x654, R16 ;  /* 0x0000065409097816 */ /* 0x000fce0000000010 */
.L_x_920:
[----:B------:R-:W-:Y:S05]  /*1100*/  BSYNC B0 ;  /* 0x0000000000007941 */ /* 0x000fea0003800000 */
.L_x_919:
[----:B------:R-:W-:-:S04]  /*1110*/  IADD3 R20, P2, R4, 0x20, RZ ;  /* 0x0000002004147810 */ /* 0x000fc80007f5e0ff */
[----:B------:R-:W-:Y:S01]  /*1120*/  ISETP.GE.U32.AND P1, PT, R20, UR8, PT ;  /* 0x0000000814007c0c */ /* 0x000fe2000bf26070 */
[----:B0-----:R-:W-:-:S05]  /*1130*/  IMAD.X R11, RZ, RZ, R5, P2 ;  /* 0x000000ffff0b7224 */ /* 0x001fca00010e0605 */
[----:B------:R-:W-:-:S13]  /*1140*/  ISETP.GE.U32.OR.EX P1, PT, R11, UR9, P0, P1 ;  /* 0x000000090b007c0c */ /* 0x000fda0008726510 */
[----:B------:R-:W0:Y:S01]  /*1150*/  @!P1 LDC.64 R12, c[0x0][0x210] ;  /* 0x00008400ff0c9b82 */ /* 0x000e220000000a00 */
[----:B------:R-:W-:Y:S02]  /*1160*/  @!P1 IMAD R11, R11, UR4, RZ ;  /* 0x000000040b0b9c24 */ /* 0x000fe4000f8e02ff */
[----:B------:R-:W-:Y:S02]  /*1170*/  @!P1 IMAD.MOV.U32 R16, RZ, RZ, R14 ;  /* 0x000000ffff109224 */ /* 0x000fe400078e000e */
[----:B------:R-:W-:Y:S02]  /*1180*/  @!P1 IMAD.MOV.U32 R17, RZ, RZ, R15 ;  /* 0x000000ffff119224 */ /* 0x000fe400078e000f */
[C---:B------:R-:W-:Y:S02]  /*1190*/  @!P1 IMAD R11, R20.reuse, UR5, R11 ;  /* 0x00000005140b9c24 */ /* 0x040fe4000f8e020b */
[----:B------:R-:W-:-:S04]  /*11a0*/  @!P1 IMAD.WIDE.U32 R16, R20, UR4, R16 ;  /* 0x0000000414109c25 */ /* 0x000fc8000f8e0010 */
[----:B------:R-:W-:Y:S01]  /*11b0*/  @!P1 IMAD.IADD R22, R17, 0x1, R11 ;  /* 0x0000000111169824 */ /* 0x000fe200078e020b */
[----:B0-----:R-:W-:-:S04]  /*11c0*/  @!P1 LEA R20, P2, R16, R12, 0x2 ;  /* 0x0000000c10149211 */ /* 0x001fc800078410ff */
[----:B------:R-:W-:Y:S02]  /*11d0*/  @!P1 LEA.HI.X R21, R16, R13, R22, 0x2, P2 ;  /* 0x0000000d10159211 */ /* 0x000fe400010f1416 */
[----:B------:R-:W0:Y:S03]  /*11e0*/  @!P1 LDC.64 R12, c[0x0][0x220] ;  /* 0x00008800ff0c9b82 */ /* 0x000e260000000a00 */
[----:B------:R-:W2:Y:S01]  /*11f0*/  @!P1 LDG.E.CONSTANT R20, desc[UR6][R20.64] ;  /* 0x0000000614149981 */ /* 0x000ea2000c1e9900 */
[----:B------:R-:W-:Y:S01]  /*1200*/  IADD3 R23, P3, R4, 0x21, RZ ;  /* 0x0000002104177810 */ /* 0x000fe20007f7e0ff */
[----:B------:R-:W-:Y:S01]  /*1210*/  BSSY B0, `(.L_x_921) ;  /* 0x0000020000007945 */ /* 0x000fe20003800000 */
[----:B0-----:R-:W-:-:S03]  /*1220*/  @!P1 IADD3 R12, P2, R16, R12, RZ ;  /* 0x0000000c100c9210 */ /* 0x001fc60007f5e0ff */
[----:B------:R-:W-:Y:S02]  /*1230*/  IMAD.X R16, RZ, RZ, R5, P3 ;  /* 0x000000ffff107224 */ /* 0x000fe400018e0605 */
[----:B------:R-:W-:Y:S01]  /*1240*/  @!P1 IMAD.X R13, R22, 0x1, R13, P2 ;  /* 0x00000001160d9824 */ /* 0x000fe200010e060d */
[----:B------:R-:W-:-:S04]  /*1250*/  ISETP.GE.U32.AND P2, PT, R23, UR8, PT ;  /* 0x0000000817007c0c */ /* 0x000fc8000bf46070 */
        /* <DEDUP_REMOVED lines=27> */
.L_x_922:
[----:B------:R-:W-:Y:S05]  /*1410*/  BSYNC B0 ;  /* 0x0000000000007941 */ /* 0x000fea0003800000 */
.L_x_921:
[----:B0-----:R-:W-:Y:S01]  /*1420*/  IADD3 R12, P2, R4, 0x22, RZ ;  /* 0x00000022040c7810 */ /* 0x001fe20007f5e0ff */
[----:B------:R-:W-:Y:S03]  /*1430*/  BSSY B0, `(.L_x_923) ;  /* 0x0000019000007945 */ /* 0x000fe60003800000 */
[----:B------:R-:W-:Y:S01]  /*1440*/  ISETP.GE.U32.AND P1, PT, R12, UR8, PT ;  /* 0x000000080c007c0c */ /* 0x000fe2000bf26070 */
[----:B-1----:R-:W-:-:S05]  /*1450*/  IMAD.X R11, RZ, RZ, R5, P2 ;  /* 0x000000ffff0b7224 */ /* 0x002fca00010e0605 */
        /* <DEDUP_REMOVED lines=22> */
.L_x_924:
[----:B------:R-:W-:Y:S05]  /*15c0*/  BSYNC B0 ;  /* 0x0000000000007941 */ /* 0x000fea0003800000 */
.L_x_923:
        /* <DEDUP_REMOVED lines=26> */
.L_x_926:
[----:B------:R-:W-:Y:S05]  /*1770*/  BSYNC B0 ;  /* 0x0000000000007941 */ /* 0x000fea0003800000 */
.L_x_925:
[----:B------:R-:W-:-:S04]  /*1780*/  IADD3 R23, P2, R4, 0x30, RZ ;  /* 0x0000003004177810 */ /* 0x000fc80007f5e0ff */
[----:B------:R-:W-:Y:S01]  /*1790*/  ISETP.GE.U32.AND P1, PT, R23, UR8, PT ;  /* 0x0000000817007c0c */ /* 0x000fe2000bf26070 */
[----:B0-----:R-:W-:-:S05]  /*17a0*/  IMAD.X R16, RZ, RZ, R5, P2 ;  /* 0x000000ffff107224 */ /* 0x001fca00010e0605 */
[----:B------:R-:W-:-:S13]  /*17b0*/  ISETP.GE.U32.OR.EX P1, PT, R16, UR9, P0, P1 ;  /* 0x0000000910007c0c */ /* 0x000fda0008726510 */
[----:B------:R-:W0:Y:S01]  /*17c0*/  @!P1 LDC.64 R12, c[0x0][0x210] ;  /* 0x00008400ff0c9b82 */ /* 0x000e220000000a00 */
[----:B------:R-:W-:Y:S02]  /*17d0*/  @!P1 IMAD R16, R16, UR4, RZ ;  /* 0x0000000410109c24 */ /* 0x000fe4000f8e02ff */
[----:B------:R-:W-:Y:S02]  /*17e0*/  @!P1 IMAD.MOV.U32 R17, RZ, RZ, R15 ;  /* 0x000000ffff119224 */ /* 0x000fe400078e000f */
[----:B------:R-:W-:Y:S02]  /*17f0*/  @!P1 IMAD R21, R23, UR5, R16 ;  /* 0x0000000517159c24 */ /* 0x000fe4000f8e0210 */
[----:B------:R-:W-:-:S04]  /*1800*/  @!P1 IMAD.MOV.U32 R16, RZ, RZ, R14 ;  /* 0x000000ffff109224 */ /* 0x000fc800078e000e */
        /* <DEDUP_REMOVED lines=8> */
[----:B0-----:R-:W-:-:S05]  /*1890*/  @!P1 IADD3 R12, P2, R16, R12, RZ ;  /* 0x0000000c100c9210 */ /* 0x001fca0007f5e0ff */
        /* <DEDUP_REMOVED lines=30> */
.L_x_928:
[----:B------:R-:W-:Y:S05]  /*1a80*/  BSYNC B0 ;  /* 0x0000000000007941 */ /* 0x000fea0003800000 */
.L_x_927:
[----:B-1----:R-:W-:Y:S01]  /*1a90*/  IADD3 R21, P2, R4, 0x32, RZ ;  /* 0x0000003204157810 */ /* 0x002fe20007f5e0ff */
        /* <DEDUP_REMOVED lines=25> */
.L_x_930:
[----:B------:R-:W-:Y:S05]  /*1c30*/  BSYNC B0 ;  /* 0x0000000000007941 */ /* 0x000fea0003800000 */
.L_x_929:
        /* <DEDUP_REMOVED lines=26> */
.L_x_932:
[----:B------:R-:W-:Y:S05]  /*1de0*/  BSYNC B0 ;  /* 0x0000000000007941 */ /* 0x000fea0003800000 */
.L_x_931:
[----:B------:R-:W-:-:S04]  /*1df0*/  IADD3 R22, P2, R4, 0x40, RZ ;  /* 0x0000004004167810 */ /* 0x000fc80007f5e0ff */
[----:B------:R-:W-:Y:S01]  /*1e00*/  ISETP.GE.U32.AND P1, PT, R22, UR8, PT ;  /* 0x0000000816007c0c */ /* 0x000fe2000bf26070 */
[----:B------:R-:W-:-:S05]  /*1e10*/  IMAD.X R13, RZ, RZ, R5, P2 ;  /* 0x000000ffff0d7224 */ /* 0x000fca00010e0605 */
[----:B------:R-:W-:-:S13]  /*1e20*/  ISETP.GE.U32.OR.EX P1, PT, R13, UR9, P0, P1 ;  /* 0x000000090d007c0c */ /* 0x000fda0008726510 */
[----:B0-----:R-:W0:Y:S01]  /*1e30*/  @!P1 LDC.64 R16, c[0x0][0x210] ;  /* 0x00008400ff109b82 */ /* 0x001e220000000a00 */
        /* <DEDUP_REMOVED lines=11> */
[----:B------:R-:W-:Y:S04]  /*1ef0*/  BSSY B0, `(.L_x_933) ;  /* 0x0000020000007945 */ /* 0x000fe80003800000 */
[----:B------:R-:W-:Y:S01]  /*1f00*/  IMAD.X R21, RZ, RZ, R5, P3 ;  /* 0x000000ffff157224 */ /* 0x000fe200018e0605 */
[----:B0-----:R-:W-:-:S05]  /*1f10*/  @!P1 IADD3 R16, P2, R20, R16, RZ ;  /* 0x0000001014109210 */ /* 0x001fca0007f5e0ff */
[----:B------:R-:W-:Y:S01]  /*1f20*/  @!P1 IMAD.X R17, R24, 0x1, R17, P2 ;  /* 0x0000000118119824 */ /* 0x000fe200010e0611 */
[----:B------:R-:W-:-:S04]  /*1f30*/  ISETP.GE.U32.AND P2, PT, R13, UR8, PT ;  /* 0x000000080d007c0c */ /* 0x000fc8000bf46070 */
[----:B------:R-:W-:Y:S01]  /*1f40*/  ISETP.GE.U32.OR.EX P2, PT, R21, UR9, P0, P2 ;  /* 0x0000000915007c0c */ /* 0x000fe20008746520 */
[----:B--2---:R-:W-:Y:S01]  /*1f50*/  @!P1 FMUL R20, R22, R6 ;  /* 0x0000000616149220 */ /* 0x004fe20000400000 */
[----:B------:R-:W-:-:S04]  /*1f60*/  @!P1 FMNMX R7, R7, |R22|, !PT ;  /* 0x4000001607079209 */ /* 0x000fc80007800000 */
[----:B------:R-:W-:Y:S01]  /*1f70*/  @!P1 F2FP.SATFINITE.E4M3.F32.PACK_AB_MERGE_C R27, RZ, R20, RZ ;  /* 0x00000014ff1b923e */ /* 0x000fe200048070ff */
[----:B------:R-:W-:-:S03]  /*1f80*/  IMAD.U32 R20, R18, 0x20, R25 ;  /* 0x0000002012147824 */ /* 0x000fc600078e0019 */
[----:B------:R-:W-:Y:S01]  /*1f90*/  @!P1 LOP3.LUT R12, R27, 0xff, RZ, 0xc0, !PT ;  /* 0x000000ff1b0c9812 */ /* 0x000fe200078ec0ff */
[----:B------:R0:W-:Y:S02]  /*1fa0*/  @!P1 STG.E.U8 desc[UR6][R16.64], R27 ;  /* 0x0000001b10009986 */ /* 0x0001e4000c101106 */
[----:B------:R-:W-:Y:S05]  /*1fb0*/  @P2 BRA `(.L_x_934) ;  /* 0x00000000004c2947 */ /* 0x000fea0003800000 */
[----:B0-----:R-:W-:Y:S01]  /*1fc0*/  IMAD R16, R21, UR4, RZ ;  /* 0x0000000415107c24 */ /* 0x001fe2000f8e02ff */
[----:B------:R-:W-:Y:S01]  /*1fd0*/  ULDC.64 UR10, c[0x0][0x210] ;  /* 0x00008400000a7ab9 */ /* 0x000fe20000000a00 */
        /* <DEDUP_REMOVED lines=17> */
.L_x_934:
[----:B------:R-:W-:Y:S05]  /*20f0*/  BSYNC B0 ;  /* 0x0000000000007941 */ /* 0x000fea0003800000 */
.L_x_933:
        /* <DEDUP_REMOVED lines=26> */
.L_x_936:
[----:B------:R-:W-:Y:S05]  /*22a0*/  BSYNC B0 ;  /* 0x0000000000007941 */ /* 0x000fea0003800000 */
.L_x_935:
[C---:B------:R-:W-:Y:S01]  /*22b0*/  IADD3 R25, P2, R4.reuse, 0x43, RZ ;  /* 0x0000004304197810 */ /* 0x040fe20007f5e0ff */
[----:B------:R-:W-:Y:S01]  /*22c0*/  BSSY B0, `(.L_x_937) ;  /* 0x000001b000007945 */ /* 0x000fe20003800000 */
[----:B0-----:R-:W-:Y:S02]  /*22d0*/  IADD3 R13, P3, R4, 0x50, RZ ;  /* 0x00000050040d7810 */ /* 0x001fe40007f7e0ff */
[----:B------:R-:W-:Y:S01]  /*22e0*/  ISETP.GE.U32.AND P1, PT, R25, UR8, PT ;  /* 0x0000000819007c0c */ /* 0x000fe2000bf26070 */
[----:B------:R-:W-:Y:S01]  /*22f0*/  IMAD.X R16, RZ, RZ, R5, P2 ;  /* 0x000000ffff107224 */ /* 0x000fe200010e0605 */
[----:B------:R-:W-:-:S04]  /*2300*/  ISETP.GE.U32.AND P2, PT, R13, UR8, PT ;  /* 0x000000080d007c0c */ /* 0x000fc8000bf46070 */
        /* <DEDUP_REMOVED lines=22> */
.L_x_938:
[----:B------:R-:W-:Y:S05]  /*2470*/  BSYNC B0 ;  /* 0x0000000000007941 */ /* 0x000fea0003800000 */
.L_x_937:
        /* <DEDUP_REMOVED lines=46> */
.L_x_940:
[----:B------:R-:W-:Y:S05]  /*2760*/  BSYNC B0 ;  /* 0x0000000000007941 */ /* 0x000fea0003800000 */
.L_x_939:
        /* <DEDUP_REMOVED lines=26> */
.L_x_942:
[----:B------:R-:W-:Y:S05]  /*2910*/  BSYNC B0 ;  /* 0x0000000000007941 */ /* 0x000fea0003800000 */
.L_x_941:
        /* <DEDUP_REMOVED lines=28> */
.L_x_944:
[----:B------:R-:W-:Y:S05]  /*2ae0*/  BSYNC B0 ;  /* 0x0000000000007941 */ /* 0x000fea0003800000 */
.L_x_943:
[----:B------:R-:W-:-:S05]  /*2af0*/  IMAD.X R24, RZ, RZ, R5, P3 ;  /* 0x000000ffff187224 */ /* 0x000fca00018e0605 */
[----:B------:R-:W-:-:S13]  /*2b00*/  ISETP.GE.U32.OR.EX P1, PT, R24, UR9, P0, P2 ;  /* 0x0000000918007c0c */ /* 0x000fda0008726520 */
[----:B------:R-:W1:Y:S01]  /*2b10*/  @!P1 LDC.64 R16, c[0x0][0x210] ;  /* 0x00008400ff109b82 */ /* 0x000e620000000a00 */
[----:B------:R-:W-:Y:S02]  /*2b20*/  @!P1 IMAD R24, R24, UR4, RZ ;  /* 0x0000000418189c24 */ /* 0x000fe4000f8e02ff */
[----:B------:R-:W-:Y:S02]  /*2b30*/  @!P1 IMAD.MOV.U32 R21, RZ, RZ, R15 ;  /* 0x000000ffff159224 */ /* 0x000fe400078e000f */
[C---:B0-----:R-:W-:Y:S02]  /*2b40*/  @!P1 IMAD R23, R25.reuse, UR5, R24 ;  /* 0x0000000519179c24 */ /* 0x041fe4000f8e0218 */
[----:B------:R-:W-:-:S04]  /*2b50*/  @!P1 IMAD.WIDE.U32 R20, R25, UR4, R20 ;  /* 0x0000000419149c25 */ /* 0x000fc8000f8e0014 */
[----:B------:R-:W-:Y:S01]  /*2b60*/  @!P1 IMAD.IADD R26, R21, 0x1, R23 ;  /* 0x00000001151a9824 */ /* 0x000fe200078e0217 */
[----:B-1----:R-:W-:-:S04]  /*2b70*/  @!P1 LEA R24, P2, R20, R16, 0x2 ;  /* 0x0000001014189211 */ /* 0x002fc800078410ff */
[----:B------:R-:W-:Y:S02]  /*2b80*/  @!P1 LEA.HI.X R25, R20, R17, R26, 0x2, P2 ;  /* 0x0000001114199211 */ /* 0x000fe400010f141a */
[----:B------:R-:W0:Y:S03]  /*2b90*/  @!P1 LDC.64 R16, c[0x0][0x220] ;  /* 0x00008800ff109b82 */ /* 0x000e260000000a00 */
[----:B------:R-:W2:Y:S01]  /*2ba0*/  @!P1 LDG.E.CONSTANT R24, desc[UR6][R24.64] ;  /* 0x0000000618189981 */ /* 0x000ea2000c1e9900 */
[C---:B------:R-:W-:Y:S01]  /*2bb0*/  IADD3 R27, P3, R4.reuse, 0x61, RZ ;  /* 0x00000061041b7810 */ /* 0x040fe20007f7e0ff */
[----:B------:R-:W-:Y:S01]  /*2bc0*/  BSSY B0, `(.L_x_945) ;  /* 0x0000023000007945 */ /* 0x000fe20003800000 */
[----:B------:R-:W-:Y:S02]  /*2bd0*/  IADD3 R23, P4, R4, 0x62, RZ ;  /* 0x0000006204177810 */ /* 0x000fe40007f9e0ff */
[----:B0-----:R-:W-:-:S05]  /*2be0*/  @!P1 IADD3 R16, P2, R20, R16, RZ ;  /* 0x0000001014109210 */ /* 0x001fca0007f5e0ff */
[----:B------:R-:W-:Y:S01]  /*2bf0*/  @!P1 IMAD.X R17, R26, 0x1, R17, P2 ;  /* 0x000000011a119824 */ /* 0x000fe200010e0611 */
[----:B------:R-:W-:Y:S01]  /*2c00*/  ISETP.GE.U32.AND P2, PT, R27, UR8, PT ;  /* 0x000000081b007c0c */ /* 0x000fe2000bf46070 */
[----:B------:R-:W-:Y:S01]  /*2c10*/  IMAD.X R26, RZ, RZ, R5, P3 ;  /* 0x000000ffff1a7224 */ /* 0x000fe200018e0605 */
        /* <DEDUP_REMOVED lines=8> */
[----:B0-----:R-:W-:Y:S01]  /*2ca0*/  LOP3.LUT R21, R2, 0x1f, RZ, 0xc0, !PT ;  /* 0x0000001f02157812 */ /* 0x001fe200078ec0ff */
[----:B------:R-:W-:Y:S01]  /*2cb0*/  IMAD R16, R26, UR4, RZ ;  /* 0x000000041a107c24 */ /* 0x000fe2000f8e02ff */
[----:B------:R-:W-:-:S03]  /*2cc0*/  ULDC.64 UR10, c[0x0][0x210] ;  /* 0x00008400000a7ab9 */ /* 0x000fc60000000a00 */
[----:B------:R-:W-:Y:S02]  /*2cd0*/  IMAD.U32 R20, R18, 0x20, R21 ;  /* 0x0000002012147824 */ /* 0x000fe400078e0015 */
        /* <DEDUP_REMOVED lines=17> */
.L_x_946:
[----:B------:R-:W-:Y:S05]  /*2df0*/  BSYNC B0 ;  /* 0x0000000000007941 */ /* 0x000fea0003800000 */
.L_x_945:
[----:B0-----:R-:W-:Y:S01]  /*2e00*/  IMAD.X R16, RZ, RZ, R5, P4 ;  /* 0x000000ffff107224 */ /* 0x001fe200020e0605 */
[----:B------:R-:W-:Y:S04]  /*2e10*/  BSSY B0, `(.L_x_947) ;  /* 0x0000019000007945 */ /* 0x000fe80003800000 */
[----:B------:R-:W-:Y:S02]  /*2e20*/  ISETP.GE.U32.OR.EX P1, PT, R16, UR9, P0, P3 ;  /* 0x0000000910007c0c */ /* 0x000fe40008726530 */
[----:B-1----:R-:W-:-:S11]  /*2e30*/  IADD3 R25, P3, R4, 0x63, RZ ;  /* 0x0000006304197810 */ /* 0x002fd60007f7e0ff */
[----:B------:R-:W-:Y:S05]  /*2e40*/  @P1 BRA `(.L_x_948) ;  /* 0x0000000000541947 */ /* 0x000fea0003800000 */
[----:B------:R-:W-:Y:S01]  /*2e50*/  LOP3.LUT R21, R2, 0x1f, RZ, 0xc0, !PT ;  /* 0x0000001f02157812 */ /* 0x000fe200078ec0ff */
        /* <DEDUP_REMOVED lines=20> */
.L_x_948:
[----:B------:R-:W-:Y:S05]  /*2fa0*/  BSYNC B0 ;  /* 0x0000000000007941 */ /* 0x000fea0003800000 */
.L_x_947:
[--C-:B------:R-:W-:Y:S01]  /*2fb0*/  IMAD.X R16, RZ, RZ, R5.reuse, P3 ;  /* 0x000000ffff107224 */ /* 0x100fe200018e0605 */
[----:B------:R-:W-:Y:S01]  /*2fc0*/  ISETP.GE.U32.AND P2, PT, R25, UR8, PT ;  /* 0x0000000819007c0c */ /* 0x000fe2000bf46070 */
[----:B------:R-:W-:Y:S01]  /*2fd0*/  BSSY B0, `(.L_x_949) ;  /* 0x000001c000007945 */ /* 0x000fe20003800000 */
[----:B0-----:R-:W-:Y:S02]  /*2fe0*/  IADD3 R23, P4, R4, 0x70, RZ ;  /* 0x0000007004177810 */ /* 0x001fe40007f9e0ff */
[----:B------:R-:W-:Y:S02]  /*2ff0*/  ISETP.GE.U32.OR.EX P2, PT, R16, UR9, P0, P2 ;  /* 0x0000000910007c0c */ /* 0x000fe40008746520 */
[----:B------:R-:W-:Y:S01]  /*3000*/  ISETP.GE.U32.AND P1, PT, R23, UR8, PT ;  /* 0x0000000817007c0c */ /* 0x000fe2000bf26070 */
[----:B------:R-:W-:-:S05]  /*3010*/  IMAD.X R24, RZ, RZ, R5, P4 ;  /* 0x000000ffff187224 */ /* 0x000fca00020e0605 */
[----:B------:R-:W-:-:S05]  /*3020*/  ISETP.GE.U32.OR.EX P1, PT, R24, UR9, P0, P1 ;  /* 0x0000000918007c0c */ /* 0x000fca0008726510 */
[----:B------:R-:W-:Y:S08]  /*3030*/  @P2 BRA `(.L_x_950) ;  /* 0x0000000000542947 */ /* 0x000ff00003800000 */
        /* <DEDUP_REMOVED lines=21> */
.L_x_950:
[----:B------:R-:W-:Y:S05]  /*3190*/  BSYNC B0 ;  /* 0x0000000000007941 */ /* 0x000fea0003800000 */
.L_x_949:
[----:B------:R-:W1:Y:S01]  /*31a0*/  @!P1 LDC.64 R16, c[0x0][0x210] ;  /* 0x00008400ff109b82 */ /* 0x000e620000000a00 */
[----:B0-----:R-:W-:Y:S01]  /*31b0*/  LOP3.LUT R21, R2, 0x1f, RZ, 0xc0, !PT ;  /* 0x0000001f02157812 */ /* 0x001fe200078ec0ff */
[----:B------:R-:W-:-:S04]  /*31c0*/  @!P1 IMAD R24, R24, UR4, RZ ;  /* 0x0000000418189c24 */ /* 0x000fc8000f8e02ff */
[----:B------:R-:W-:Y:S02]  /*31d0*/  IMAD.U32 R20, R18, 0x20, R21 ;  /* 0x0000002012147824 */ /* 0x000fe400078e0015 */
[----:B------:R-:W-:Y:S02]  /*31e0*/  @!P1 IMAD.MOV.U32 R21, RZ, RZ, R15 ;  /* 0x000000ffff159224 */ /* 0x000fe400078e000f */
[----:B------:R-:W-:-:S04]  /*31f0*/  @!P1 IMAD.WIDE.U32 R20, R23, UR4, R20 ;  /* 0x0000000417149c25 */ /* 0x000fc8000f8e0014 */
[----:B------:R-:W-:-:S04]  /*3200*/  @!P1 IMAD R23, R23, UR5, R24 ;  /* 0x0000000517179c24 */ /* 0x000fc8000f8e0218 */
[----:B------:R-:W-:Y:S01]  /*3210*/  @!P1 IMAD.IADD R26, R21, 0x1, R23 ;  /* 0x00000001151a9824 */ /* 0x000fe200078e0217 */
[----:B-1----:R-:W-:-:S04]  /*3220*/  @!P1 LEA R28, P2, R20, R16, 0x2 ;  /* 0x00000010141c9211 */ /* 0x002fc800078410ff */
[----:B------:R-:W-:Y:S02]  /*3230*/  @!P1 LEA.HI.X R29, R20, R17, R26, 0x2, P2 ;  /* 0x00000011141d9211 */ /* 0x000fe400010f141a */
[----:B------:R-:W0:Y:S03]  /*3240*/  @!P1 LDC.64 R16, c[0x0][0x220] ;  /* 0x00008800ff109b82 */ /* 0x000e260000000a00 */
[----:B------:R-:W2:Y:S01]  /*3250*/  @!P1 LDG.E.CONSTANT R28, desc[UR6][R28.64] ;  /* 0x000000061c1c9981 */ /* 0x000ea2000c1e9900 */
[----:B------:R-:W-:Y:S01]  /*3260*/  IADD3 R25, P3, R4, 0x71, RZ ;  /* 0x0000007104197810 */ /* 0x000fe20007f7e0ff */
[----:B------:R-:W-:Y:S01]  /*3270*/  BSSY B0, `(.L_x_951) ;  /* 0x0000024000007945 */ /* 0x000fe20003800000 */
[----:B------:R-:W1:Y:S01]  /*3280*/  S2R R23, SR_TID.X ;  /* 0x0000000000177919 */ /* 0x000e620000002100 */
[----:B------:R-:W3:Y:S01]  /*3290*/  S2R R24, SR_CgaCtaId ;  /* 0x0000000000187919 */ /* 0x000ee20000008800 */
        /* <DEDUP_REMOVED lines=10> */
[----:B-1-3--:R-:W-:Y:S05]  /*3340*/  @P2 BRA `(.L_x_952) ;  /* 0x0000000000582947 */ /* 0x00afea0003800000 */
[----:B0-----:R-:W0:Y:S01]  /*3350*/  S2R R16, SR_TID.X ;  /* 0x0000000000107919 */ /* 0x001e220000002100 */
[----:B------:R-:W-:Y:S01]  /*3360*/  ULDC.64 UR10, c[0x0][0x210] ;  /* 0x00008400000a7ab9 */ /* 0x000fe20000000a00 */
[----:B0-----:R-:W-:Y:S01]  /*3370*/  LOP3.LUT R21, R16, 0x1f, RZ, 0xc0, !PT ;  /* 0x0000001f10157812 */ /* 0x001fe200078ec0ff */
[----:B------:R-:W-:-:S04]  /*3380*/  IMAD R16, R26, UR4, RZ ;  /* 0x000000041a107c24 */ /* 0x000fc8000f8e02ff */
        /* <DEDUP_REMOVED lines=18> */
.L_x_952:
[----:B------:R-:W-:Y:S05]  /*34b0*/  BSYNC B0 ;  /* 0x0000000000007941 */ /* 0x000fea0003800000 */
.L_x_951:
[C---:B-1----:R-:W-:Y:S01]  /*34c0*/  IADD3 R25, P2, R4.reuse, 0x72, RZ ;  /* 0x0000007204197810 */ /* 0x042fe20007f5e0ff */
[----:B------:R-:W-:Y:S01]  /*34d0*/  BSSY B0, `(.L_x_953) ;  /* 0x000001f000007945 */ /* 0x000fe20003800000 */
[----:B0-----:R-:W-:Y:S02]  /*34e0*/  IADD3 R21, P3, R4, 0x73, RZ ;  /* 0x0000007304157810 */ /* 0x001fe40007f7e0ff */
[----:B------:R-:W-:Y:S01]  /*34f0*/  ISETP.GE.U32.AND P1, PT, R25, UR8, PT ;  /* 0x0000000819007c0c */ /* 0x000fe2000bf26070 */
[--C-:B------:R-:W-:Y:S01]  /*3500*/  IMAD.X R4, RZ, RZ, R5.reuse, P2 ;  /* 0x000000ffff047224 */ /* 0x100fe200010e0605 */
[----:B------:R-:W-:Y:S01]  /*3510*/  ISETP.GE.U32.AND P2, PT, R21, UR8, PT ;  /* 0x0000000815007c0c */ /* 0x000fe2000bf46070 */
[----:B------:R-:W-:-:S03]  /*3520*/  IMAD.X R20, RZ, RZ, R5, P3 ;  /* 0x000000ffff147224 */ /* 0x000fc600018e0605 */
[----:B------:R-:W-:Y:S02]  /*3530*/  ISETP.GE.U32.OR.EX P1, PT, R4, UR9, P0, P1 ;  /* 0x0000000904007c0c */ /* 0x000fe40008726510 */
[----:B------:R-:W-:-:S11]  /*3540*/  ISETP.GE.U32.OR.EX P0, PT, R20, UR9, P0, P2 ;  /* 0x0000000914007c0c */ /* 0x000fd60008706520 */
[----:B------:R-:W-:Y:S05]  /*3550*/  @P1 BRA `(.L_x_954) ;  /* 0x0000000000581947 */ /* 0x000fea0003800000 */
[----:B------:R-:W0:Y:S01]  /*3560*/  S2R R5, SR_TID.X ;  /* 0x0000000000057919 */ /* 0x000e220000002100 */
[----:B------:R-:W-:Y:S01]  /*3570*/  IMAD R4, R4, UR4, RZ ;  /* 0x0000000404047c24 */ /* 0x000fe2000f8e02ff */
[----:B------:R-:W-:Y:S01]  /*3580*/  ULDC.64 UR10, c[0x0][0x210] ;  /* 0x00008400000a7ab9 */ /* 0x000fe20000000a00 */
[----:B------:R-:W-:Y:S01]  /*3590*/  IMAD.MOV.U32 R17, RZ, RZ, R15 ;  /* 0x000000ffff117224 */ /* 0x000fe200078e000f */
[----:B0-----:R-:W-:-:S05]  /*35a0*/  LOP3.LUT R5, R5, 0x1f, RZ, 0xc0, !PT ;  /* 0x0000001f05057812 */ /* 0x001fca00078ec0ff */
[----:B------:R-:W-:Y:S02]  /*35b0*/  IMAD.U32 R16, R18, 0x20, R5 ;  /* 0x0000002012107824 */ /* 0x000fe400078e0005 */
        /* <DEDUP_REMOVED lines=16> */
.L_x_954:
[----:B------:R-:W-:Y:S05]  /*36c0*/  BSYNC B0 ;  /* 0x0000000000007941 */ /* 0x000fea0003800000 */
.L_x_953:
[----:B0-----:R-:W-:Y:S01]  /*36d0*/  MOV R25, 0x400 ;  /* 0x0000040000197802 */ /* 0x001fe20000000f00 */
[----:B------:R-:W-:Y:S01]  /*36e0*/  BSSY B0, `(.L_x_955) ;  /* 0x0000017000007945 */ /* 0x000fe20003800000 */
[----:B------:R-:W-:-:S03]  /*36f0*/  LOP3.LUT R17, R23, 0x1f, RZ, 0xc0, !PT ;  /* 0x0000001f17117812 */ /* 0x000fc600078ec0ff */
[----:B------:R-:W-:Y:S01]  /*3700*/  VIADD R27, R25, 0x10 ;  /* 0x00000010191b7836 */ /* 0x000fe20000000000 */
[----:B------:R-:W-:Y:S06]  /*3710*/  @P0 BRA `(.L_x_956) ;  /* 0x00000000004c0947 */ /* 0x000fec0003800000 */
[----:B------:R-:W-:Y:S01]  /*3720*/  IMAD.U32 R14, R18, 0x20, R17 ;  /* 0x00000020120e7824 */ /* 0x000fe200078e0011 */
[----:B------:R-:W-:Y:S01]  /*3730*/  ULDC.64 UR10, c[0x0][0x210] ;  /* 0x00008400000a7ab9 */ /* 0x000fe20000000a00 */
[----:B------:R-:W-:Y:S02]  /*3740*/  IMAD R20, R20, UR4, RZ ;  /* 0x0000000414147c24 */ /* 0x000fe4000f8e02ff */
[----:B------:R-:W-:-:S04]  /*3750*/  IMAD.WIDE.U32 R14, R21, UR4, R14 ;  /* 0x00000004150e7c25 */ /* 0x000fc8000f8e000e */
[----:B------:R-:W-:Y:S01]  /*3760*/  IMAD R5, R21, UR5, R20 ;  /* 0x0000000515057c24 */ /* 0x000fe2000f8e0214 */
[----:B------:R-:W-:-:S03]  /*3770*/  LEA R4, P0, R14, UR10, 0x2 ;  /* 0x0000000a0e047c11 */ /* 0x000fc6000f8010ff */
[----:B------:R-:W-:-:S05]  /*3780*/  IMAD.IADD R15, R15, 0x1, R5 ;  /* 0x000000010f0f7824 */ /* 0x000fca00078e0205 */
        /* <DEDUP_REMOVED lines=12> */
.L_x_956:
[----:B------:R-:W-:Y:S05]  /*3850*/  BSYNC B0 ;  /* 0x0000000000007941 */ /* 0x000fea0003800000 */
.L_x_955:
[C---:B0-----:R-:W-:Y:S01]  /*3860*/  SHF.R.U64 R15, R23.reuse, 0x5, RZ ;  /* 0x00000005170f7819 */ /* 0x041fe200000012ff */
[C---:B------:R-:W-:Y:S01]  /*3870*/  IMAD.SHL.U32 R5, R23.reuse, 0x4, RZ ;  /* 0x0000000417057824 */ /* 0x040fe200078e00ff */
[----:B------:R-:W-:Y:S01]  /*3880*/  LEA R4, R24, R27, 0x18 ;  /* 0x0000001b18047211 */ /* 0x000fe200078ec0ff */
[----:B------:R-:W-:Y:S01]  /*3890*/  IMAD.SHL.U32 R14, R23, 0x4, RZ ;  /* 0x00000004170e7824 */ /* 0x000fe200078e00ff */
[C---:B------:R-:W-:Y:S01]  /*38a0*/  LEA R21, P1, R18.reuse, R15, 0x5 ;  /* 0x0000000f12157211 */ /* 0x040fe200078228ff */
[----:B------:R-:W-:Y:S01]  /*38b0*/  BSSY B0, `(.L_x_957) ;  /* 0x000003a000007945 */ /* 0x000fe20003800000 */
[----:B------:R-:W-:Y:S01]  /*38c0*/  LOP3.LUT R26, R5, 0x7c, RZ, 0xc0, !PT ;  /* 0x0000007c051a7812 */ /* 0x000fe200078ec0ff */
[--C-:B------:R-:W-:Y:S01]  /*38d0*/  IMAD R16, R17, 0x84, R4.reuse ;  /* 0x0000008411107824 */ /* 0x100fe200078e0204 */
[----:B------:R-:W-:Y:S01]  /*38e0*/  LEA.HI.X R18, R18, RZ, R19, 0x5, P1 ;  /* 0x000000ff12127211 */ /* 0x000fe200008f2c13 */
[----:B------:R-:W-:Y:S01]  /*38f0*/  IMAD R20, R15, 0x84, R4 ;  /* 0x000000840f147824 */ /* 0x000fe200078e0204 */
[----:B------:R-:W-:Y:S01]  /*3900*/  ISETP.GE.U32.AND P3, PT, R21, UR4, PT ;  /* 0x0000000415007c0c */ /* 0x000fe2000bf66070 */
[----:B------:R-:W-:Y:S01]  /*3910*/  IMAD R27, R15, 0x4, R16 ;  /* 0x000000040f1b7824 */ /* 0x000fe200078e0210 */
[----:B------:R-:W-:-:S02]  /*3920*/  LEA R4, P0, R3, R26, 0x7 ;  /* 0x0000001a03047211 */ /* 0x000fc400078038ff */
[----:B------:R-:W-:Y:S02]  /*3930*/  ISETP.GE.U32.AND.EX P3, PT, R18, UR5, PT, P3 ;  /* 0x0000000512007c0c */ /* 0x000fe4000bf66130 */
[----:B------:R-:W-:Y:S01]  /*3940*/  LOP3.LUT R29, R14, 0x7c, RZ, 0xc0, !PT ;  /* 0x0000007c0e1d7812 */ /* 0x000fe200078ec0ff */
[----:B------:R0:W-:Y:S01]  /*3950*/  STS [R27], R8 ;  /* 0x000000081b007388 */ /* 0x0001e20000000800 */
[----:B------:R-:W-:Y:S02]  /*3960*/  LEA.HI.X R5, R3, RZ, R0, 0x7, P0 ;  /* 0x000000ff03057211 */ /* 0x000fe400000f3c00 */
[C---:B------:R-:W-:Y:S01]  /*3970*/  IADD3 R19, P0, R21.reuse, 0x4, RZ ;  /* 0x0000000415137810 */ /* 0x040fe20007f1e0ff */
[----:B------:R-:W-:Y:S01]  /*3980*/  IMAD.IADD R0, R20, 0x1, R29 ;  /* 0x0000000114007824 */ /* 0x000fe200078e021d */
[----:B------:R0:W-:Y:S01]  /*3990*/  STS [R27+0x10], R9 ;  /* 0x000010091b007388 */ /* 0x0001e20000000800 */
[C---:B------:R-:W-:Y:S02]  /*39a0*/  IADD3 R3, P4, R21.reuse, 0x8, RZ ;  /* 0x0000000815037810 */ /* 0x040fe40007f9e0ff */
[----:B------:R-:W-:Y:S01]  /*39b0*/  IMAD.X R20, RZ, RZ, R18, P0 ;  /* 0x000000ffff147224 */ /* 0x000fe200000e0612 */
[----:B------:R-:W-:Y:S01]  /*39c0*/  IADD3 R16, P5, R21, 0xc, RZ ;  /* 0x0000000c15107810 */ /* 0x000fe20007fbe0ff */
[----:B------:R0:W-:Y:S01]  /*39d0*/  STS [R27+0x20], R10 ;  /* 0x0000200a1b007388 */ /* 0x0001e20000000800 */
[----:B------:R-:W-:-:S02]  /*39e0*/  ISETP.GE.U32.AND P2, PT, R19, UR4, PT ;  /* 0x0000000413007c0c */ /* 0x000fc4000bf46070 */
[----:B------:R-:W-:Y:S01]  /*39f0*/  ISETP.GE.U32.AND P0, PT, R3, UR4, PT ;  /* 0x0000000403007c0c */ /* 0x000fe2000bf06070 */
[----:B------:R0:W-:Y:S01]  /*3a00*/  STS [R27+0x30], R11 ;  /* 0x0000300b1b007388 */ /* 0x0001e20000000800 */
[----:B------:R-:W-:Y:S02]  /*3a10*/  ISETP.GE.U32.AND P1, PT, R16, UR4, PT ;  /* 0x0000000410007c0c */ /* 0x000fe4000bf26070 */
[----:B------:R-:W-:Y:S01]  /*3a20*/  ISETP.GE.U32.AND.EX P2, PT, R20, UR5, PT, P2 ;  /* 0x0000000514007c0c */ /* 0x000fe2000bf46120 */
[----:B------:R0:W-:Y:S04]  /*3a30*/  STS [R27+0x40], R12 ;  /* 0x0000400c1b007388 */ /* 0x0001e80000000800 */
[----:B------:R0:W-:Y:S04]  /*3a40*/  STS [R27+0x50], R13 ;  /* 0x0000500d1b007388 */ /* 0x0001e80000000800 */
[----:B------:R0:W-:Y:S04]  /*3a50*/  STS [R27+0x60], R22 ;  /* 0x000060161b007388 */ /* 0x0001e80000000800 */
[----:B------:R0:W-:Y:S01]  /*3a60*/  STS [R27+0x70], R2 ;  /* 0x000070021b007388 */ /* 0x0001e20000000800 */
[----:B------:R-:W-:Y:S06]  /*3a70*/  BAR.SYNC.DEFER_BLOCKING 0x0 ;  /* 0x0000000000007b1d */ /* 0x000fec0000010000 */
[----:B------:R-:W-:Y:S05]  /*3a80*/  @P3 BRA `(.L_x_958) ;  /* 0x0000000000703947 */ /* 0x000fea0003800000 */
[----:B0-----:R-:W-:Y:S01]  /*3a90*/  IMAD R2, R18, UR8, RZ ;  /* 0x0000000812027c24 */ /* 0x001fe2000f8e02ff */
[----:B------:R-:W-:Y:S01]  /*3aa0*/  ULDC.64 UR10, c[0x0][0x228] ;  /* 0x00008a00000a7ab9 */ /* 0x000fe20000000a00 */
[----:B------:R-:W-:Y:S01]  /*3ab0*/  IMAD.WIDE.U32 R8, R21, UR8, R4 ;  /* 0x0000000815087c25 */ /* 0x000fe2000f8e0004 */
[----:B------:R-:W-:-:S03]  /*3ac0*/  IADD3 R10, P6, R4, 0x1, RZ ;  /* 0x00000001040a7810 */ /* 0x000fc60007fde0ff */
[----:B------:R-:W-:Y:S01]  /*3ad0*/  IMAD R11, R21, UR9, R2 ;  /* 0x00000009150b7c24 */ /* 0x000fe2000f8e0202 */
[----:B------:R-:W-:-:S04]  /*3ae0*/  IADD3 R8, P3, R8, UR10, RZ ;  /* 0x0000000a08087c10 */ /* 0x000fc8000ff7e0ff */
[----:B------:R-:W-:Y:S01]  /*3af0*/  IADD3.X R9, R9, UR11, R11, P3, !PT ;  /* 0x0000000b09097c10 */ /* 0x000fe20009ffe40b */
[----:B------:R-:W-:Y:S01]  /*3b00*/  IMAD.X R11, RZ, RZ, R5, P6 ;  /* 0x000000ffff0b7224 */ /* 0x000fe200030e0605 */
[----:B------:R-:W-:Y:S02]  /*3b10*/  IADD3 R2, P3, R4, 0x2, RZ ;  /* 0x0000000204027810 */ /* 0x000fe40007f7e0ff */
[----:B------:R-:W-:-:S03]  /*3b20*/  ISETP.GE.U32.AND P6, PT, R10, UR8, PT ;  /* 0x000000080a007c0c */ /* 0x000fc6000bfc6070 */
[----:B------:R-:W-:Y:S01]  /*3b30*/  IMAD.X R10, RZ, RZ, R5, P3 ;  /* 0x000000ffff0a7224 */ /* 0x000fe200018e0605 */
[----:B------:R-:W-:Y:S02]  /*3b40*/  ISETP.GE.U32.AND.EX P6, PT, R11, UR9, PT, P6 ;  /* 0x000000090b007c0c */ /* 0x000fe4000bfc6160 */
[----:B------:R-:W-:-:S04]  /*3b50*/  ISETP.GE.U32.AND P3, PT, R2, UR8, PT ;  /* 0x0000000802007c0c */ /* 0x000fc8000bf66070 */
[----:B------:R-:W-:-:S07]  /*3b60*/  ISETP.GE.U32.AND.EX P3, PT, R10, UR9, PT, P3 ;  /* 0x000000090a007c0c */ /* 0x000fce000bf66130 */
[----:B------:R-:W0:Y:S06]  /*3b70*/  @!P6 LDS.U8 R13, [R0+0x1] ;  /* 0x00000100000de984 */ /* 0x000e2c0000000000 */
[----:B------:R-:W1:Y:S04]  /*3b80*/  @!P3 LDS.U8 R27, [R0+0x2] ;  /* 0x00000200001bb984 */ /* 0x000e680000000000 */
[----:B0-----:R-:W-:Y:S01]  /*3b90*/  @!P6 STG.E.U8 desc[UR6][R8.64+0x1], R13 ;  /* 0x0000010d0800e986 */ /* 0x001fe2000c101106 */
[----:B------:R-:W-:-:S03]  /*3ba0*/  IADD3 R2, P6, R4, 0x3, RZ ;  /* 0x0000000304027810 */ /* 0x000fc60007fde0ff */
[----:B-1----:R-:W-:Y:S02]  /*3bb0*/  @!P3 STG.E.U8 desc[UR6][R8.64+0x2], R27 ;  /* 0x0000021b0800b986 */ /* 0x002fe4000c101106 */
[----:B------:R-:W-:Y:S01]  /*3bc0*/  IMAD.X R10, RZ, RZ, R5, P6 ;  /* 0x000000ffff0a7224 */ /* 0x000fe200030e0605 */
[----:B------:R-:W-:Y:S02]  /*3bd0*/  ISETP.GE.U32.AND P3, PT, R4, UR8, PT ;  /* 0x0000000804007c0c */ /* 0x000fe4000bf66070 */
[----:B------:R-:W-:Y:S02]  /*3be0*/  ISETP.GE.U32.AND P6, PT, R2, UR8, PT ;  /* 0x0000000802007c0c */ /* 0x000fe4000bfc6070 */
[----:B------:R-:W-:Y:S02]  /*3bf0*/  ISETP.GE.U32.AND.EX P3, PT, R5, UR9, PT, P3 ;  /* 0x0000000905007c0c */ /* 0x000fe4000bf66130 */
[----:B------:R-:W-:-:S11]  /*3c00*/  ISETP.GE.U32.AND.EX P6, PT, R10, UR9, PT, P6 ;  /* 0x000000090a007c0c */ /* 0x000fd6000bfc6160 */
[----:B------:R-:W0:Y:S04]  /*3c10*/  @!P3 LDS.U8 R11, [R0] ;  /* 0x00000000000bb984 */ /* 0x000e280000000000 */
[----:B------:R-:W1:Y:S04]  /*3c20*/  @!P6 LDS.U8 R29, [R0+0x3] ;  /* 0x00000300001de984 */ /* 0x000e680000000000 */
[----:B0-----:R2:W-:Y:S04]  /*3c30*/  @!P3 STG.E.U8 desc[UR6][R8.64], R11 ;  /* 0x0000000b0800b986 */ /* 0x0015e8000c101106 */
[----:B-1----:R2:W-:Y:S02]  /*3c40*/  @!P6 STG.E.U8 desc[UR6][R8.64+0x3], R29 ;  /* 0x0000031d0800e986 */ /* 0x0025e4000c101106 */
.L_x_958:
[----:B------:R-:W-:Y:S05]  /*3c50*/  BSYNC B0 ;  /* 0x0000000000007941 */ /* 0x000fea0003800000 */
.L_x_957:
[----:B------:R-:W-:Y:S04]  /*3c60*/  BSSY B0, `(.L_x_959) ;  /* 0x0000020000007945 */ /* 0x000fe80003800000 */
[----:B------:R-:W-:Y:S05]  /*3c70*/  @P2 BRA `(.L_x_960) ;  /* 0x0000000000782947 */ /* 0x000fea0003800000 */
[----:B0-----:R-:W-:Y:S01]  /*3c80*/  IADD3 R2, P2, R4, 0x1, RZ ;  /* 0x0000000104027810 */ /* 0x001fe20007f5e0ff */
[----:B--2---:R-:W-:Y:S01]  /*3c90*/  IMAD.MOV.U32 R8, RZ, RZ, R4 ;  /* 0x000000ffff087224 */ /* 0x004fe200078e0004 */
        /* <DEDUP_REMOVED lines=13> */
[----:B------:R-:W-:Y:S02]  /*3d70*/  IADD3 R2, P2, R4, 0x2, RZ ;  /* 0x0000000204027810 */ /* 0x000fe40007f5e0ff */
        /* <DEDUP_REMOVED lines=14> */
.L_x_960:
[----:B------:R-:W-:Y:S05]  /*3e60*/  BSYNC B0 ;  /* 0x0000000000007941 */ /* 0x000fea0003800000 */
.L_x_959:
[--C-:B0-----:R-:W-:Y:S01]  /*3e70*/  IMAD.X R2, RZ, RZ, R18.reuse, P4 ;  /* 0x000000ffff027224 */ /* 0x101fe200020e0612 */
[----:B------:R-:W-:Y:S01]  /*3e80*/  BSSY B0, `(.L_x_961) ;  /* 0x0000025000007945 */ /* 0x000fe20003800000 */
[----:B------:R-:W-:Y:S01]  /*3e90*/  IMAD.X R12, RZ, RZ, R18, P5 ;  /* 0x000000ffff0c7224 */ /* 0x000fe200028e0612 */
[C---:B--23--:R-:W-:Y:S02]  /*3ea0*/  IADD3 R11, P3, R21.reuse, 0x10, RZ ;  /* 0x00000010150b7810 */ /* 0x04cfe40007f7e0ff */
[----:B------:R-:W-:Y:S02]  /*3eb0*/  ISETP.GE.U32.AND.EX P0, PT, R2, UR5, PT, P0 ;  /* 0x0000000502007c0c */ /* 0x000fe4000bf06100 */
[----:B------:R-:W-:Y:S02]  /*3ec0*/  IADD3 R10, P4, R21, 0x14, RZ ;  /* 0x00000014150a7810 */ /* 0x000fe40007f9e0ff */
[----:B------:R-:W-:-:S09]  /*3ed0*/  ISETP.GE.U32.AND.EX P1, PT, R12, UR5, PT, P1 ;  /* 0x000000050c007c0c */ /* 0x000fd2000bf26110 */
[----:B------:R-:W-:Y:S05]  /*3ee0*/  @P0 BRA `(.L_x_962) ;  /* 0x0000000000780947 */ /* 0x000fea0003800000 */
[----:B------:R-:W-:Y:S01]  /*3ef0*/  IMAD.MOV.U32 R8, RZ, RZ, R4 ;  /* 0x000000ffff087224 */ /* 0x000fe200078e0004 */
[----:B------:R-:W-:Y:S01]  /*3f00*/  ULDC.64 UR10, c[0x0][0x228] ;  /* 0x00008a00000a7ab9 */ /* 0x000fe20000000a00 */
[----:B------:R-:W-:Y:S01]  /*3f10*/  IMAD.MOV.U32 R9, RZ, RZ, R5 ;  /* 0x000000ffff097224 */ /* 0x000fe200078e0005 */
[----:B------:R-:W-:Y:S01]  /*3f20*/  IADD3 R13, P6, R4, 0x1, RZ ;  /* 0x00000001040d7810 */ /* 0x000fe20007fde0ff */
[----:B------:R-:W-:Y:S02]  /*3f30*/  IMAD R2, R2, UR8, RZ ;  /* 0x0000000802027c24 */ /* 0x000fe4000f8e02ff */
[----:B------:R-:W-:Y:S01]  /*3f40*/  IMAD.WIDE.U32 R8, R3, UR8, R8 ;  /* 0x0000000803087c25 */ /* 0x000fe2000f8e0008 */
[----:B------:R-:W-:Y:S02]  /*3f50*/  ISETP.GE.U32.AND P5, PT, R13, UR8, PT ;  /* 0x000000080d007c0c */ /* 0x000fe4000bfa6070 */
[----:B------:R-:W-:Y:S01]  /*3f60*/  IADD3 R13, P0, R4, 0x2, RZ ;  /* 0x00000002040d7810 */ /* 0x000fe20007f1e0ff */
[----:B------:R-:W-:Y:S01]  /*3f70*/  IMAD R3, R3, UR9, R2 ;  /* 0x0000000903037c24 */ /* 0x000fe2000f8e0202 */
[----:B------:R-:W-:Y:S01]  /*3f80*/  IADD3 R2, P2, R8, UR10, RZ ;  /* 0x0000000a08027c10 */ /* 0x000fe2000ff5e0ff */
[----:B------:R-:W-:Y:S01]  /*3f90*/  IMAD.X R8, RZ, RZ, R5, P6 ;  /* 0x000000ffff087224 */ /* 0x000fe200030e0605 */
[----:B------:R-:W-:-:S02]  /*3fa0*/  ISETP.GE.U32.AND P6, PT, R13, UR8, PT ;  /* 0x000000080d007c0c */ /* 0x000fc4000bfc6070 */
[----:B------:R-:W-:Y:S01]  /*3fb0*/  IADD3.X R3, R9, UR11, R3, P2, !PT ;  /* 0x0000000b09037c10 */ /* 0x000fe200097fe403 */
[--C-:B------:R-:W-:Y:S01]  /*3fc0*/  IMAD.X R9, RZ, RZ, R5.reuse, P0 ;  /* 0x000000ffff097224 */ /* 0x100fe200000e0605 */
[C---:B------:R-:W-:Y:S02]  /*3fd0*/  IADD3 R19, P2, R4.reuse, 0x3, RZ ;  /* 0x0000000304137810 */ /* 0x040fe40007f5e0ff */
[----:B------:R-:W-:Y:S02]  /*3fe0*/  ISETP.GE.U32.AND P0, PT, R4, UR8, PT ;  /* 0x0000000804007c0c */ /* 0x000fe4000bf06070 */
[----:B------:R-:W-:Y:S01]  /*3ff0*/  ISETP.GE.U32.AND.EX P5, PT, R8, UR9, PT, P5 ;  /* 0x0000000908007c0c */ /* 0x000fe2000bfa6150 */
[----:B------:R-:W-:Y:S01]  /*4000*/  IMAD.X R13, RZ, RZ, R5, P2 ;  /* 0x000000ffff0d7224 */ /* 0x000fe200010e0605 */
[----:B------:R-:W-:Y:S02]  /*4010*/  ISETP.GE.U32.AND P2, PT, R19, UR8, PT ;  /* 0x0000000813007c0c */ /* 0x000fe4000bf46070 */
[----:B------:R-:W-:-:S02]  /*4020*/  ISETP.GE.U32.AND.EX P6, PT, R9, UR9, PT, P6 ;  /* 0x0000000909007c0c */ /* 0x000fc4000bfc6160 */
        /* <DEDUP_REMOVED lines=10> */
.L_x_962:
[----:B------:R-:W-:Y:S05]  /*40d0*/  BSYNC B0 ;  /* 0x0000000000007941 */ /* 0x000fea0003800000 */
.L_x_961:
[----:B------:R-:W-:Y:S04]  /*40e0*/  BSSY B0, `(.L_x_963) ;  /* 0x0000020000007945 */ /* 0x000fe80003800000 */
[----:B------:R-:W-:Y:S05]  /*40f0*/  @P1 BRA `(.L_x_964) ;  /* 0x0000000000781947 */ /* 0x000fea0003800000 */
[----:B0-----:R-:W-:Y:S01]  /*4100*/  IADD3 R2, P0, R4, 0x1, RZ ;  /* 0x0000000104027810 */ /* 0x001fe20007f1e0ff */
        /* <DEDUP_REMOVED lines=29> */
.L_x_964:
[----:B------:R-:W-:Y:S05]  /*42e0*/  BSYNC B0 ;  /* 0x0000000000007941 */ /* 0x000fea0003800000 */
.L_x_963:
[--C-:B------:R-:W-:Y:S01]  /*42f0*/  IMAD.X R16, RZ, RZ, R18.reuse, P3 ;  /* 0x000000ffff107224 */ /* 0x100fe200018e0612 */
[----:B------:R-:W-:Y:S01]  /*4300*/  ISETP.GE.U32.AND P2, PT, R11, UR4, PT ;  /* 0x000000040b007c0c */ /* 0x000fe2000bf46070 */
[--C-:B------:R-:W-:Y:S01]  /*4310*/  IMAD.X R12, RZ, RZ, R18.reuse, P4 ;  /* 0x000000ffff0c7224 */ /* 0x100fe200020e0612 */
[C---:B------:R-:W-:Y:S01]  /*4320*/  IADD3 R8, P5, R21.reuse, 0x18, RZ ;  /* 0x0000001815087810 */ /* 0x040fe20007fbe0ff */
[----:B------:R-:W-:Y:S01]  /*4330*/  BSSY B0, `(.L_x_965) ;  /* 0x000002a000007945 */ /* 0x000fe20003800000 */
[----:B------:R-:W-:Y:S02]  /*4340*/  ISETP.GE.U32.AND.EX P3, PT, R16, UR5, PT, P2 ;  /* 0x0000000510007c0c */ /* 0x000fe4000bf66120 */
[----:B------:R-:W-:Y:S01]  /*4350*/  IADD3 R21, P6, R21, 0x1c, RZ ;  /* 0x0000001c15157810 */ /* 0x000fe20007fde0ff */
[--C-:B0---4-:R-:W-:Y:S01]  /*4360*/  IMAD.X R9, RZ, RZ, R18.reuse, P5 ;  /* 0x000000ffff097224 */ /* 0x111fe200028e0612 */
[----:B------:R-:W-:Y:S02]  /*4370*/  ISETP.GE.U32.AND P0, PT, R10, UR4, PT ;  /* 0x000000040a007c0c */ /* 0x000fe4000bf06070 */
[----:B------:R-:W-:Y:S01]  /*4380*/  ISETP.GE.U32.AND P1, PT, R8, UR4, PT ;  /* 0x0000000408007c0c */ /* 0x000fe2000bf26070 */
[----:B------:R-:W-:Y:S01]  /*4390*/  IMAD.X R18, RZ, RZ, R18, P6 ;  /* 0x000000ffff127224 */ /* 0x000fe200030e0612 */
[----:B------:R-:W-:-:S02]  /*43a0*/  ISETP.GE.U32.AND P4, PT, R21, UR4, PT ;  /* 0x0000000415007c0c */ /* 0x000fc4000bf86070 */
[----:B------:R-:W-:Y:S02]  /*43b0*/  ISETP.GE.U32.AND.EX P0, PT, R12, UR5, PT, P0 ;  /* 0x000000050c007c0c */ /* 0x000fe4000bf06100 */
[----:B------:R-:W-:Y:S02]  /*43c0*/  ISETP.GE.U32.AND.EX P1, PT, R9, UR5, PT, P1 ;  /* 0x0000000509007c0c */ /* 0x000fe4000bf26110 */
[----:B------:R-:W-:Y:S01]  /*43d0*/  ISETP.GE.U32.AND.EX P2, PT, R18, UR5, PT, P4 ;  /* 0x0000000512007c0c */ /* 0x000fe2000bf46140 */
[----:B------:R-:W-:-:S12]  /*43e0*/  @P3 BRA `(.L_x_966) ;  /* 0x0000000000783947 */ /* 0x000fd80003800000 */
        /* <DEDUP_REMOVED lines=9> */
[----:B------:R-:W-:-:S04]  /*4480*/  IADD3 R2, P4, R2, UR10, RZ ;  /* 0x0000000a02027c10 */ /* 0x000fc8000ff9e0ff */
[----:B------:R-:W-:Y:S01]  /*4490*/  IADD3.X R3, R3, UR11, R11, P4, !PT ;  /* 0x0000000b03037c10 */ /* 0x000fe2000a7fe40b */
[--C-:B------:R-:W-:Y:S01]  /*44a0*/  IMAD.X R11, RZ, RZ, R5.reuse, P6 ;  /* 0x000000ffff0b7224 */ /* 0x100fe200030e0605 */
[C---:B------:R-:W-:Y:S02]  /*44b0*/  IADD3 R16, P4, R4.reuse, 0x3, RZ ;  /* 0x0000000304107810 */ /* 0x040fe40007f9e0ff */
[----:B------:R-:W-:Y:S01]  /*44c0*/  ISETP.GE.U32.AND P6, PT, R13, UR8, PT ;  /* 0x000000080d007c0c */ /* 0x000fe2000bfc6070 */
[--C-:B------:R-:W-:Y:S01]  /*44d0*/  IMAD.X R13, RZ, RZ, R5.reuse, P3 ;  /* 0x000000ffff0d7224 */ /* 0x100fe200018e0605 */
[----:B------:R-:W-:Y:S01]  /*44e0*/  ISETP.GE.U32.AND P3, PT, R4, UR8, PT ;  /* 0x0000000804007c0c */ /* 0x000fe2000bf66070 */
[----:B------:R-:W-:Y:S01]  /*44f0*/  IMAD.X R19, RZ, RZ, R5, P4 ;  /* 0x000000ffff137224 */ /* 0x000fe200020e0605 */
[----:B------:R-:W-:Y:S02]  /*4500*/  ISETP.GE.U32.AND P4, PT, R16, UR8, PT ;  /* 0x0000000810007c0c */ /* 0x000fe4000bf86070 */
[----:B------:R-:W-:-:S02]  /*4510*/  ISETP.GE.U32.AND.EX P5, PT, R11, UR9, PT, P5 ;  /* 0x000000090b007c0c */ /* 0x000fc4000bfa6150 */
[----:B------:R-:W-:Y:S02]  /*4520*/  ISETP.GE.U32.AND.EX P6, PT, R13, UR9, PT, P6 ;  /* 0x000000090d007c0c */ /* 0x000fe4000bfc6160 */
[----:B------:R-:W-:Y:S02]  /*4530*/  ISETP.GE.U32.AND.EX P3, PT, R5, UR9, PT, P3 ;  /* 0x0000000905007c0c */ /* 0x000fe4000bf66130 */
[----:B------:R-:W-:-:S07]  /*4540*/  ISETP.GE.U32.AND.EX P4, PT, R19, UR9, PT, P4 ;  /* 0x0000000913007c0c */ /* 0x000fce000bf86140 */
        /* <DEDUP_REMOVED lines=8> */
.L_x_966:
[----:B------:R-:W-:Y:S05]  /*45d0*/  BSYNC B0 ;  /* 0x0000000000007941 */ /* 0x000fea0003800000 */
.L_x_965:
        /* <DEDUP_REMOVED lines=32> */
.L_x_968:
[----:B------:R-:W-:Y:S05]  /*47e0*/  BSYNC B0 ;  /* 0x0000000000007941 */ /* 0x000fea0003800000 */
.L_x_967:
[----:B------:R-:W-:Y:S04]  /*47f0*/  BSSY B0, `(.L_x_969) ;  /* 0x0000020000007945 */ /* 0x000fe80003800000 */
[----:B------:R-:W-:Y:S05]  /*4800*/  @P1 BRA `(.L_x_970) ;  /* 0x0000000000781947 */ /* 0x000fea0003800000 */
[C---:B0---4-:R-:W-:Y:S01]  /*4810*/  IADD3 R2, P3, R4.reuse, 0x1, RZ ;  /* 0x0000000104027810 */ /* 0x051fe20007f7e0ff */
        /* <DEDUP_REMOVED lines=29> */
.L_x_970:
[----:B------:R-:W-:Y:S05]  /*49f0*/  BSYNC B0 ;  /* 0x0000000000007941 */ /* 0x000fea0003800000 */
.L_x_969:
[----:B------:R-:W-:Y:S04]  /*4a00*/  BSSY B0, `(.L_x_971) ;  /* 0x000001e000007945 */ /* 0x000fe80003800000 */
[----:B------:R-:W-:Y:S05]  /*4a10*/  @P2 BRA `(.L_x_972) ;  /* 0x0000000000702947 */ /* 0x000fea0003800000 */
[----:B0---4-:R-:W-:Y:S01]  /*4a20*/  IADD3 R2, P3, R4, 0x1, RZ ;  /* 0x0000000104027810 */ /* 0x011fe20007f7e0ff */
[----:B------:R-:W-:Y:S01]  /*4a30*/  IMAD R18, R18, UR8, RZ ;  /* 0x0000000812127c24 */ /* 0x000fe2000f8e02ff */
        /* <DEDUP_REMOVED lines=14> */
[----:B------:R-:W-:-:S03]  /*4b20*/  ISETP.GE.U32.AND.EX P1, PT, R8, UR9, PT, P1 ;  /* 0x0000000908007c0c */ /* 0x000fc6000bf26110 */
[----:B------:R-:W-:Y:S01]  /*4b30*/  IMAD R21, R21, UR9, R18 ;  /* 0x0000000915157c24 */ /* 0x000fe2000f8e0212 */
        /* <DEDUP_REMOVED lines=10> */
.L_x_972:
[----:B------:R-:W-:Y:S05]  /*4be0*/  BSYNC B0 ;  /* 0x0000000000007941 */ /* 0x000fea0003800000 */
.L_x_971:
[----:B------:R-:W-:Y:S01]  /*4bf0*/  ULDC.64 UR4, c[0x0][0x238] ;  /* 0x00008e0000047ab9 */ /* 0x000fe20000000a00 */
[----:B------:R-:W-:Y:S01]  /*4c00*/  BAR.SYNC.DEFER_BLOCKING 0x0 ;  /* 0x0000000000007b1d */ /* 0x000fe20000010000 */
[----:B------:R-:W-:-:S04]  /*4c10*/  ISETP.NE.U32.AND P0, PT, RZ, UR4, PT ;  /* 0x00000004ff007c0c */ /* 0x000fc8000bf05070 */
[----:B------:R-:W-:-:S13]  /*4c20*/  ISETP.NE.AND.EX P0, PT, RZ, UR5, PT, P0 ;  /* 0x00000005ff007c0c */ /* 0x000fda000bf05300 */
[----:B------:R-:W-:Y:S05]  /*4c30*/  @!P0 BRA `(.L_x_973) ;  /* 0x0000000000988947 */ /* 0x000fea0003800000 */
[----:B------:R-:W1:Y:S01]  /*4c40*/  SHFL.DOWN PT, R0, R7, 0x10, 0x1f ;  /* 0x0a001f0007007f89 */ /* 0x000e6200000e0000 */
[----:B------:R-:W-:Y:S01]  /*4c50*/  ISETP.NE.AND P0, PT, R17, RZ, PT ;  /* 0x000000ff1100720c */ /* 0x000fe20003f05270 */
[----:B------:R-:W-:-:S12]  /*4c60*/  BSSY B0, `(.L_x_974) ;  /* 0x000001d000007945 */ /* 0x000fd80003800000 */
[----:B------:R-:W-:-:S05]  /*4c70*/  @!P0 LEA R8, R24, R25, 0x18 ;  /* 0x0000001918088211 */ /* 0x000fca00078ec0ff */
[----:B------:R-:W-:Y:S01]  /*4c80*/  @!P0 IMAD R8, R15, 0x4, R8 ;  /* 0x000000040f088824 */ /* 0x000fe200078e0208 */
[----:B-1----:R-:W-:Y:S01]  /*4c90*/  FMNMX R0, R0, R7, !PT ;  /* 0x0000000700007209 */ /* 0x002fe20007800000 */
[----:B------:R-:W-:-:S04]  /*4ca0*/  IMAD.MOV.U32 R7, RZ, RZ, RZ ;  /* 0x000000ffff077224 */ /* 0x000fc800078e00ff */
[----:B0---4-:R-:W0:Y:S02]  /*4cb0*/  SHFL.DOWN PT, R3, R0, 0x8, 0x1f ;  /* 0x09001f0000037f89 */ /* 0x011e2400000e0000 */
[----:B0-----:R-:W-:-:S05]  /*4cc0*/  FMNMX R3, R0, R3, !PT ;  /* 0x0000000300037209 */ /* 0x001fca0007800000 */
[----:B------:R-:W0:Y:S02]  /*4cd0*/  SHFL.DOWN PT, R2, R3, 0x4, 0x1f ;  /* 0x08801f0003027f89 */ /* 0x000e2400000e0000 */
[----:B0-----:R-:W-:-:S05]  /*4ce0*/  FMNMX R2, R3, R2, !PT ;  /* 0x0000000203027209 */ /* 0x001fca0007800000 */
        /* <DEDUP_REMOVED lines=13> */
[----:B------:R-:W-:-:S05]  /*4dc0*/  @!P0 IMAD.IADD R14, R14, 0x1, R25 ;  /* 0x000000010e0e8824 */ /* 0x000fca00078e0219 */
[----:B------:R0:W1:Y:S01]  /*4dd0*/  @!P0 LDS R0, [R14] ;  /* 0x000000000e008984 */ /* 0x0000620000000800 */
[----:B------:R-:W-:Y:S05]  /*4de0*/  BRA.DIV UR4, `(.L_x_976) ;  /* 0x0000000204807947 */ /* 0x000fea000b800000 */
[----:B-1----:R-:W1:Y:S02]  /*4df0*/  SHFL.DOWN PT, R3, R0, 0x2, 0x1f ;  /* 0x08401f0000037f89 */ /* 0x002e6400000e0000 */
[----:B-1----:R-:W-:-:S05]  /*4e00*/  FMNMX R3, R3, R0, !PT ;  /* 0x0000000003037209 */ /* 0x002fca0007800000 */
[----:B------:R1:W2:Y:S02]  /*4e10*/  SHFL.DOWN PT, R2, R3, 0x1, 0x1f ;  /* 0x08201f0003027f89 */ /* 0x0002a400000e0000 */
.L_x_982:
[----:B--2---:R-:W-:-:S07]  /*4e20*/  FMNMX R7, R3, R2, !PT ;  /* 0x0000000203077209 */ /* 0x004fce0007800000 */
.L_x_975:
[----:B------:R-:W-:Y:S05]  /*4e30*/  BSYNC B0 ;  /* 0x0000000000007941 */ /* 0x000fea0003800000 */
.L_x_974:
[----:B------:R-:W-:Y:S01]  /*4e40*/  ISETP.NE.AND P0, PT, R23, RZ, PT ;  /* 0x000000ff1700720c */ /* 0x000fe20003f05270 */
[----:B------:R-:W-:-:S12]  /*4e50*/  BSSY B0, `(.L_x_973) ;  /* 0x0000004000007945 */ /* 0x000fd80003800000 */
[----:B------:R-:W-:Y:S05]  /*4e60*/  @P0 BRA `(.L_x_977) ;  /* 0x0000000000080947 */ /* 0x000fea0003800000 */
[----:B-1----:R-:W1:Y:S02]  /*4e70*/  LDC.64 R2, c[0x0][0x238] ;  /* 0x00008e00ff027b82 */ /* 0x002e640000000a00 */
[----:B-1----:R2:W-:Y:S02]  /*4e80*/  REDG.E.MAX.S32.STRONG.GPU desc[UR6][R2.64], R7 ;  /* 0x000000070200798e */ /* 0x0025e4000d10e386 */
.L_x_977:
[----:B------:R-:W-:Y:S05]  /*4e90*/  BSYNC B0 ;  /* 0x0000000000007941 */ /* 0x000fea0003800000 */
.L_x_973:
[----:B------:R-:W3:Y:S01]  /*4ea0*/  S2UR UR8, SR_CTAID.X ;  /* 0x00000000000879c3 */ /* 0x000ee20000002500 */
[----:B------:R-:W-:Y:S02]  /*4eb0*/  ULDC.64 UR4, c[0x0][0x240] ;  /* 0x0000900000047ab9 */ /* 0x000fe40000000a00 */
[----:B------:R-:W-:Y:S02]  /*4ec0*/  ISETP.EQ.U32.AND P1, PT, RZ, UR4, PT ;  /* 0x00000004ff007c0c */ /* 0x000fe4000bf22070 */
[----:B---3--:R-:W-:-:S04]  /*4ed0*/  LOP3.LUT P0, RZ, R23, UR8, RZ, 0xfc, !PT ;  /* 0x0000000817ff7c12 */ /* 0x008fc8000f80fcff */
[----:B------:R-:W-:-:S13]  /*4ee0*/  ISETP.EQ.OR.EX P0, PT, RZ, UR5, P0, P1 ;  /* 0x00000005ff007c0c */ /* 0x000fda0008702710 */
[----:B------:R-:W-:Y:S05]  /*4ef0*/  @P0 EXIT ;  /* 0x000000000000094d */ /* 0x000fea0003800000 */
[----:B------:R-:W-:-:S05]  /*4f00*/  VIADD R0, R6, 0x1800000 ;  /* 0x0180000006007836 */ /* 0x000fca0000000000 */
[----:B------:R-:W-:-:S04]  /*4f10*/  LOP3.LUT R0, R0, 0x7f800000, RZ, 0xc0, !PT ;  /* 0x7f80000000007812 */ /* 0x000fc800078ec0ff */
[----:B------:R-:W-:-:S13]  /*4f20*/  ISETP.GT.U32.AND P0, PT, R0, 0x1ffffff, PT ;  /* 0x01ffffff0000780c */ /* 0x000fda0003f04070 */
[----:B------:R-:W-:Y:S05]  /*4f30*/  @P0 BRA `(.L_x_978) ;  /* 0x0000000000100947 */ /* 0x000fea0003800000 */
[----:B0-2-4-:R-:W-:-:S07]  /*4f40*/  MOV R2, 0x4f60 ;  /* 0x00004f6000027802 */ /* 0x015fce0000000f00 */
[----:B-1----:R-:W-:Y:S05]  /*4f50*/  CALL.REL.NOINC `($__internal_21_$__cuda_sm20_rcp_rn_f32_slowpath) ;  /* 0x0000000400647944 */ /* 0x002fea0003c00000 */
[----:B------:R-:W-:Y:S01]  /*4f60*/  IMAD.MOV.U32 R5, RZ, RZ, R0 ;  /* 0x000000ffff057224 */ /* 0x000fe200078e0000 */
[----:B------:R-:W-:Y:S06]  /*4f70*/  BRA `(.L_x_979) ;  /* 0x0000000000107947 */ /* 0x000fec0003800000 */
.L_x_978:
[----:B------:R-:W3:Y:S02]  /*4f80*/  MUFU.RCP R5, R6 ;  /* 0x0000000600057308 */ /* 0x000ee40000001000 */
[----:B---3--:R-:W-:-:S04]  /*4f90*/  FFMA R0, R5, R6, -1 ;  /* 0xbf80000005007423 */ /* 0x008fc80000000006 */
[----:B------:R-:W-:-:S04]  /*4fa0*/  FADD.FTZ R0, -R0, -RZ ;  /* 0x800000ff00007221 */ /* 0x000fc80000010100 */
[----:B------:R-:W-:-:S07]  /*4fb0*/  FFMA R5, R5, R0, R5 ;  /* 0x0000000005057223 */ /* 0x000fce0000000005 */
.L_x_979:
[----:B012-4-:R-:W0:Y:S02]  /*4fc0*/  LDC.64 R2, c[0x0][0x240] ;  /* 0x00009000ff027b82 */ /* 0x017e240000000a00 */
[----:B0-----:R-:W-:Y:S01]  /*4fd0*/  STG.E desc[UR6][R2.64], R5 ;  /* 0x0000000502007986 */ /* 0x001fe2000c101906 */
[----:B------:R-:W-:Y:S05]  /*4fe0*/  EXIT ;  /* 0x000000000000794d */ /* 0x000fea0003800000 */
.L_x_976:
[----:B------:R-:W-:Y:S02]  /*4ff0*/  IMAD.MOV.U32 R5, RZ, RZ, 0x2 ;  /* 0x00000002ff057424 */ /* 0x000fe400078e00ff */
[----:B------:R-:W-:Y:S02]  /*5000*/  IMAD.MOV.U32 R7, RZ, RZ, 0x1f ;  /* 0x0000001fff077424 */ /* 0x000fe400078e00ff */
[----:B------:R-:W-:-:S07]  /*5010*/  IMAD.MOV.U32 R4, RZ, RZ, -0x1 ;  /* 0xffffffffff047424 */ /* 0x000fce00078e00ff */
[----:B01----:R-:W-:Y:S05]  /*5020*/  WARPSYNC.COLLECTIVE R4, `(.L_x_980) ;  /* 0x0000000004087348 */ /* 0x003fea0003c00000 */
[----:B-1----:R1:W2:Y:S02]  /*5030*/  SHFL.DOWN P0, R2, R0, R5, R7 ;  /* 0x0800000500027389 */ /* 0x0022a40000000007 */
[----:B012---:R-:W-:Y:S01]  /*5040*/  ENDCOLLECTIVE ;  /* 0x000000000000791b */ /* 0x007fe20003800000 */
.L_x_980:
[----:B------:R-:W-:Y:S02]  /*5050*/  IMAD.MOV.U32 R5, RZ, RZ, 0x1 ;  /* 0x00000001ff057424 */ /* 0x000fe400078e00ff */
[----:B------:R-:W-:-:S05]  /*5060*/  IMAD.MOV.U32 R3, RZ, RZ, R2 ;  /* 0x000000ffff037224 */ /* 0x000fca00078e0002 */
[----:B------:R-:W-:-:S05]  /*5070*/  FMNMX R3, R3, R0, !PT ;  /* 0x0000000003037209 */ /* 0x000fca0007800000 */
[----:B------:R-:W-:-:S07]  /*5080*/  IMAD.MOV.U32 R0, RZ, RZ, R3 ;  /* 0x000000ffff007224 */ /* 0x000fce00078e0003 */
[----:B------:R-:W-:Y:S05]  /*5090*/  WARPSYNC.COLLECTIVE R4, `(.L_x_981) ;  /* 0x0000000004087348 */ /* 0x000fea0003c00000 */
[----:B------:R0:W1:Y:S02]  /*50a0*/  SHFL.DOWN P0, R2, R0, R5, R7 ;  /* 0x0800000500027389 */ /* 0x0000640000000007 */
[----:B01----:R-:W-:Y:S01]  /*50b0*/  ENDCOLLECTIVE ;  /* 0x000000000000791b */ /* 0x003fe20003800000 */
.L_x_981:
[----:B------:R-:W-:Y:S05]  /*50c0*/  BRA `(.L_x_982) ;  /* 0xfffffffc00547947 */ /* 0x000fea000383ffff */
        .weak           $__internal_20_$__cuda_sm20_div_u64
        .type           $__internal_20_$__cuda_sm20_div_u64,@function
        .size           $__internal_20_$__cuda_sm20_div_u64,($__internal_21_$__cuda_sm20_rcp_rn_f32_slowpath - $__internal_20_$__cuda_sm20_div_u64)
$__internal_20_$__cuda_sm20_div_u64:
        /* <DEDUP_REMOVED lines=65> */
[----:B------:R-:W-:Y:S06]  /*54e0*/  RET.REL.NODEC R4 `(_ZN18transformer_engine6detail50_GLOBAL__N__0b005ce5_17_cast_transpose_cu_f1c1739d29cast_transpose_general_kernelILm4ELm4Ef13__nv_fp8_e4m3EEvPKT1_PKfPT2_SA_S8_PfSB_mm) ;  /* 0xffffffa804c47950 */ /* 0x000fec0003c3ffff */
        .weak           $__internal_21_$__cuda_sm20_rcp_rn_f32_slowpath
        .type           $__internal_21_$__cuda_sm20_rcp_rn_f32_slowpath,@function
        .size           $__internal_21_$__cuda_sm20_rcp_rn_f32_slowpath,(.L_x_1197 - $__internal_21_$__cuda_sm20_rcp_rn_f32_slowpath)
$__internal_21_$__cuda_sm20_rcp_rn_f32_slowpath:
        /* <DEDUP_REMOVED lines=15> */
.L_x_983:
        /* <DEDUP_REMOVED lines=33> */
.L_x_985:
[----:B------:R0:W1:Y:S02]  /*57f0*/  MUFU.RCP R0, R6 ;  /* 0x0000000600007308 */ /* 0x0000640000001000 */
.L_x_984:
[----:B------:R-:W-:-:S04]  /*5800*/  IMAD.MOV.U32 R3, RZ, RZ, 0x0 ;  /* 0x00000000ff037424 */ /* 0x000fc800078e00ff */
[----:B0123--:R-:W-:Y:S05]  /*5810*/  RET.REL.NODEC R2 `(_ZN18transformer_engine6detail50_GLOBAL__N__0b005ce5_17_cast_transpose_cu_f1c1739d29cast_transpose_general_kernelILm4ELm4Ef13__nv_fp8_e4m3EEvPKT1_PKfPT2_SA_S8_PfSB_mm) ;  /* 0xffffffa402f87950 */ /* 0x00ffea0003c3ffff */
.L_x_986:
        /* <DEDUP_REMOVED lines=14> */
.L_x_1197:


//--------------------- .text._ZN18transformer_engine6detail50_GLOBAL__N__0b005ce5_17_cast_transpose_cu_f1c1739d29cast_transpose_general_kernelILm4ELm4Ef13__nv_fp8_e5m2EEvPKT1_PKfPT2_SA_S8_PfSB_mm --------------------------
	.section	.text._ZN18transformer_engine6detail50_GLOBAL__N__0b005ce5_17_cast_transpose_cu_f1c1739d29cast_transpose_general_kernelILm4ELm4Ef13__nv_fp8_e5m2EEvPKT1_PKfPT2_SA_S8_PfSB_mm,"ax",@progbits
	.align	128
.text._ZN18transformer_engine6detail50_GLOBAL__N__0b005ce5_17_cast_transpose_cu_f1c1739d29cast_transpose_general_kernelILm4ELm4Ef13__nv_fp8_e5m2EEvPKT1_PKfPT2_SA_S8_PfSB_mm:
        .type           _ZN18transformer_engine6detail50_GLOBAL__N__0b005ce5_17_cast_transpose_cu_f1c1739d29cast_transpose_general_kernelILm4ELm4Ef13__nv_fp8_e5m2EEvPKT1_PKfPT2_SA_S8_PfSB_mm,@function
        .size           _ZN18transformer_engine6detail50_GLOBAL__N__0b005ce5_17_cast_transpose_cu_f1c1739d29cast_transpose_general_kernelILm4ELm4Ef13__nv_fp8_e5m2EEvPKT1_PKfPT2_SA_S8_PfSB_mm,(.L_x_1200 - _ZN18transformer_engine6detail50_GLOBAL__N__0b005ce5_17_cast_transpose_cu_f1c1739d29cast_transpose_general_kernelILm4ELm4Ef13__nv_fp8_e5m2EEvPKT1_PKfPT2_SA_S8_PfSB_mm)
        .other          _ZN18transformer_engine6detail50_GLOBAL__N__0b005ce5_17_cast_transpose_cu_f1c1739d29cast_transpose_general_kernelILm4ELm4Ef13__nv_fp8_e5m2EEvPKT1_PKfPT2_SA_S8_PfSB_mm,@"STO_CUDA_ENTRY STV_DEFAULT"
_ZN18transformer_engine6detail50_GLOBAL__N__0b005ce5_17_cast_transpose_cu_f1c1739d29cast_transpose_general_kernelILm4ELm4Ef13__nv_fp8_e5m2EEvPKT1_PKfPT2_SA_S8_PfSB_mm:
        /* <DEDUP_REMOVED lines=10> */
.L_x_987:
        /* <DEDUP_REMOVED lines=9> */
[----:B0-----:R-:W-:Y:S05]  /*0130*/  CALL.REL.NOINC `($__internal_22_$__cuda_sm20_div_u64) ;  /* 0x0000004c00e47944 */ /* 0x001fea0003c00000 */
        /* <DEDUP_REMOVED lines=9> */
.L_x_988:
        /* <DEDUP_REMOVED lines=23> */
.L_x_989:
        /* <DEDUP_REMOVED lines=37> */
[----:B------:R-:W-:Y:S01]  /*0590*/  @!P1 F2FP.SATFINITE.E5M2.F32.PACK_AB_MERGE_C R9, RZ, R7, RZ ;  /* 0x00000007ff09923e */ /* 0x000fe200048060ff */
        /* <DEDUP_REMOVED lines=21> */
[----:B------:R-:W-:-:S05]  /*06f0*/  F2FP.SATFINITE.E5M2.F32.PACK_AB_MERGE_C R9, RZ, R9, RZ ;  /* 0x00000009ff09723e */ /* 0x000fca00048060ff */
[----:B------:R1:W-:Y:S01]  /*0700*/  STG.E.U8 desc[UR6][R10.64], R9 ;  /* 0x000000090a007986 */ /* 0x0003e2000c101106 */
[----:B------:R-:W-:-:S05]  /*0710*/  IMAD.SHL.U32 R8, R9, 0x100, RZ ;  /* 0x0000010009087824 */ /* 0x000fca00078e00ff */
[----:B------:R-:W-:-:S07]  /*0720*/  LOP3.LUT R8, R17, 0xffff, R8, 0xf8, !PT ;  /* 0x0000ffff11087812 */ /* 0x000fce00078ef808 */
.L_x_991:
[----:B------:R-:W-:Y:S05]  /*0730*/  BSYNC B0 ;  /* 0x0000000000007941 */ /* 0x000fea0003800000 */
.L_x_990:
        /* <DEDUP_REMOVED lines=24> */
[----:B------:R-:W-:-:S05]  /*08c0*/  IMAD.U32 R8, R9, 0x10000, RZ ;  /* 0x0001000009087824 */ /* 0x000fca00078e00ff */
[----:B------:R-:W-:-:S07]  /*08d0*/  LOP3.LUT R8, R17, 0xff0000, R8, 0xf8, !PT ;  /* 0x00ff000011087812 */ /* 0x000fce00078ef808 */
.L_x_993:
[----:B------:R-:W-:Y:S05]  /*08e0*/  BSYNC B0 ;  /* 0x0000000000007941 */ /* 0x000fea0003800000 */
.L_x_992:
        /* <DEDUP_REMOVED lines=22> */
[----:B------:R-:W-:-:S04]  /*0a50*/  F2FP.SATFINITE.E5M2.F32.PACK_AB_MERGE_C R9, RZ, R9, RZ ;  /* 0x00000009ff09723e */ /* 0x000fc800048060ff */
[----:B------:R-:W-:Y:S01]  /*0a60*/  LOP3.LUT R8, R9, 0xffff, RZ, 0xc0, !PT ;  /* 0x0000ffff09087812 */ /* 0x000fe200078ec0ff */
[----:B------:R0:W-:Y:S03]  /*0a70*/  STG.E.U8 desc[UR6][R10.64], R9 ;  /* 0x000000090a007986 */ /* 0x0001e6000c101106 */
[----:B------:R-:W-:-:S07]  /*0a80*/  PRMT R8, R8, 0x654, R17 ;  /* 0x0000065408087816 */ /* 0x000fce0000000011 */
.L_x_995:
[----:B------:R-:W-:Y:S05]  /*0a90*/  BSYNC B0 ;  /* 0x0000000000007941 */ /* 0x000fea0003800000 */
.L_x_994:
        /* <DEDUP_REMOVED lines=24> */
[----:B------:R-:W-:-:S04]  /*0c20*/  @!P1 F2FP.SATFINITE.E5M2.F32.PACK_AB_MERGE_C R17, RZ, R16, RZ ;  /* 0x00000010ff11923e */ /* 0x000fc800048060ff */
        /* <DEDUP_REMOVED lines=18> */
[----:B------:R-:W-:Y:S02]  /*0d50*/  F2FP.SATFINITE.E5M2.F32.PACK_AB_MERGE_C R17, RZ, R16, RZ ;  /* 0x00000010ff11723e */ /* 0x000fe400048060ff */
[----:B------:R-:W-:-:S03]  /*0d60*/  LOP3.LUT R16, R9, 0xffff00ff, RZ, 0xc0, !PT ;  /* 0xffff00ff09107812 */ /* 0x000fc600078ec0ff */
[----:B------:R1:W-:Y:S01]  /*0d70*/  STG.E.U8 desc[UR6][R10.64], R17 ;  /* 0x000000110a007986 */ /* 0x0003e2000c101106 */
[----:B------:R-:W-:-:S05]  /*0d80*/  IMAD.SHL.U32 R9, R17, 0x100, RZ ;  /* 0x0000010011097824 */ /* 0x000fca00078e00ff */
[----:B------:R-:W-:-:S07]  /*0d90*/  LOP3.LUT R9, R16, 0xffff, R9, 0xf8, !PT ;  /* 0x0000ffff10097812 */ /* 0x000fce00078ef809 */
.L_x_997:
[----:B------:R-:W-:Y:S05]  /*0da0*/  BSYNC B0 ;  /* 0x0000000000007941 */ /* 0x000fea0003800000 */
.L_x_996:
        /* <DEDUP_REMOVED lines=24> */
[----:B------:R-:W-:-:S05]  /*0f30*/  IMAD.U32 R9, R17, 0x10000, RZ ;  /* 0x0001000011097824 */ /* 0x000fca00078e00ff */
[----:B------:R-:W-:-:S07]  /*0f40*/  LOP3.LUT R9, R16, 0xff0000, R9, 0xf8, !PT ;  /* 0x00ff000010097812 */ /* 0x000fce00078ef809 */
.L_x_999:
[----:B------:R-:W-:Y:S05]  /*0f50*/  BSYNC B0 ;  /* 0x0000000000007941 */ /* 0x000fea0003800000 */
.L_x_998:
        /* <DEDUP_REMOVED lines=22> */
[----:B------:R-:W-:Y:S02]  /*10c0*/  LOP3.LUT R16, R9, 0xffffff, RZ, 0xc0, !PT ;  /* 0x00ffffff09107812 */ /* 0x000fe400078ec0ff */
[----:B------:R-:W-:Y:S01]  /*10d0*/  LOP3.LUT R9, R17, 0xffff, RZ, 0xc0, !PT ;  /* 0x0000ffff11097812 */ /* 0x000fe200078ec0ff */
[----:B------:R0:W-:Y:S03]  /*10e0*/  STG.E.U8 desc[UR6][R10.64], R17 ;  /* 0x000000110a007986 */ /* 0x0001e6000c101106 */
[----:B------:R-:W-:-:S07]  /*10f0*/  PRMT R9, R9, 0x654, R16 ;  /* 0x0000065409097816 */ /* 0x000fce0000000010 */
.L_x_1001:
[----:B------:R-:W-:Y:S05]  /*1100*/  BSYNC B0 ;  /* 0x0000000000007941 */ /* 0x000fea0003800000 */
.L_x_1000:
        /* <DEDUP_REMOVED lines=48> */
.L_x_1003:
[----:B------:R-:W-:Y:S05]  /*1410*/  BSYNC B0 ;  /* 0x0000000000007941 */ /* 0x000fea0003800000 */
.L_x_1002:
        /* <DEDUP_REMOVED lines=26> */
.L_x_1005:
[----:B------:R-:W-:Y:S05]  /*15c0*/  BSYNC B0 ;  /* 0x0000000000007941 */ /* 0x000fea0003800000 */
.L_x_1004:
        /* <DEDUP_REMOVED lines=26> */
.L_x_1007:
[----:B------:R-:W-:Y:S05]  /*1770*/  BSYNC B0 ;  /* 0x0000000000007941 */ /* 0x000fea0003800000 */
.L_x_1006:
        /* <DEDUP_REMOVED lines=48> */
.L_x_1009:
[----:B------:R-:W-:Y:S05]  /*1a80*/  BSYNC B0 ;  /* 0x0000000000007941 */ /* 0x000fea0003800000 */
.L_x_1008:
        /* <DEDUP_REMOVED lines=26> */
.L_x_1011:
[----:B------:R-:W-:Y:S05]  /*1c30*/  BSYNC B0 ;  /* 0x0000000000007941 */ /* 0x000fea0003800000 */
.L_x_1010:
        /* <DEDUP_REMOVED lines=26> */
.L_x_1013:
[----:B------:R-:W-:Y:S05]  /*1de0*/  BSYNC B0 ;  /* 0x0000000000007941 */ /* 0x000fea0003800000 */
.L_x_1012:
        /* <DEDUP_REMOVED lines=24> */
[----:B------:R-:W-:Y:S01]  /*1f70*/  @!P1 F2FP.SATFINITE.E5M2.F32.PACK_AB_MERGE_C R27, RZ, R20, RZ ;  /* 0x00000014ff1b923e */ /* 0x000fe200048060ff */
        /* <DEDUP_REMOVED lines=23> */
.L_x_1015:
[----:B------:R-:W-:Y:S05]  /*20f0*/  BSYNC B0 ;  /* 0x0000000000007941 */ /* 0x000fea0003800000 */
.L_x_1014:
        /* <DEDUP_REMOVED lines=26> */
.L_x_1017:
[----:B------:R-:W-:Y:S05]  /*22a0*/  BSYNC B0 ;  /* 0x0000000000007941 */ /* 0x000fea0003800000 */
.L_x_1016:
        /* <DEDUP_REMOVED lines=28> */
.L_x_1019:
[----:B------:R-:W-:Y:S05]  /*2470*/  BSYNC B0 ;  /* 0x0000000000007941 */ /* 0x000fea0003800000 */
.L_x_1018:
        /* <DEDUP_REMOVED lines=46> */
.L_x_1021:
[----:B------:R-:W-:Y:S05]  /*2760*/  BSYNC B0 ;  /* 0x0000000000007941 */ /* 0x000fea0003800000 */
.L_x_1020:
        /* <DEDUP_REMOVED lines=26> */
.L_x_1023:
[----:B------:R-:W-:Y:S05]  /*2910*/  BSYNC B0 ;  /* 0x0000000000007941 */ /* 0x000fea0003800000 */
.L_x_1022:
        /* <DEDUP_REMOVED lines=28> */
.L_x_1025:
[----:B------:R-:W-:Y:S05]  /*2ae0*/  BSYNC B0 ;  /* 0x0000000000007941 */ /* 0x000fea0003800000 */
.L_x_1024:
        /* <DEDUP_REMOVED lines=48> */
.L_x_1027:
[----:B------:R-:W-:Y:S05]  /*2df0*/  BSYNC B0 ;  /* 0x0000000000007941 */ /* 0x000fea0003800000 */
.L_x_1026:
        /* <DEDUP_REMOVED lines=26> */
.L_x_1029:
[----:B------:R-:W-:Y:S05]  /*2fa0*/  BSYNC B0 ;  /* 0x0000000000007941 */ /* 0x000fea0003800000 */
.L_x_1028:
        /* <DEDUP_REMOVED lines=30> */
.L_x_1031:
[----:B------:R-:W-:Y:S05]  /*3190*/  BSYNC B0 ;  /* 0x0000000000007941 */ /* 0x000fea0003800000 */
.L_x_1030:
        /* <DEDUP_REMOVED lines=49> */
.L_x_1033:
[----:B------:R-:W-:Y:S05]  /*34b0*/  BSYNC B0 ;  /* 0x0000000000007941 */ /* 0x000fea0003800000 */
.L_x_1032:
        /* <DEDUP_REMOVED lines=32> */
.L_x_1035:
[----:B------:R-:W-:Y:S05]  /*36c0*/  BSYNC B0 ;  /* 0x0000000000007941 */ /* 0x000fea0003800000 */
.L_x_1034:
        /* <DEDUP_REMOVED lines=24> */
.L_x_1037:
[----:B------:R-:W-:Y:S05]  /*3850*/  BSYNC B0 ;  /* 0x0000000000007941 */ /* 0x000fea0003800000 */
.L_x_1036:
        /* <DEDUP_REMOVED lines=63> */
.L_x_1039:
[----:B------:R-:W-:Y:S05]  /*3c50*/  BSYNC B0 ;  /* 0x0000000000007941 */ /* 0x000fea0003800000 */
.L_x_1038:
        /* <DEDUP_REMOVED lines=32> */
.L_x_1041:
[----:B------:R-:W-:Y:S05]  /*3e60*/  BSYNC B0 ;  /* 0x0000000000007941 */ /* 0x000fea0003800000 */
.L_x_1040:
        /* <DEDUP_REMOVED lines=38> */
.L_x_1043:
[----:B------:R-:W-:Y:S05]  /*40d0*/  BSYNC B0 ;  /* 0x0000000000007941 */ /* 0x000fea0003800000 */
.L_x_1042:
        /* <DEDUP_REMOVED lines=32> */
.L_x_1045:
[----:B------:R-:W-:Y:S05]  /*42e0*/  BSYNC B0 ;  /* 0x0000000000007941 */ /* 0x000fea0003800000 */
.L_x_1044:
        /* <DEDUP_REMOVED lines=46> */
.L_x_1047:
[----:B------:R-:W-:Y:S05]  /*45d0*/  BSYNC B0 ;  /* 0x0000000000007941 */ /* 0x000fea0003800000 */
.L_x_1046:
        /* <DEDUP_REMOVED lines=32> */
.L_x_1049:
[----:B------:R-:W-:Y:S05]  /*47e0*/  BSYNC B0 ;  /* 0x0000000000007941 */ /* 0x000fea0003800000 */
.L_x_1048:
        /* <DEDUP_REMOVED lines=32> */
.L_x_1051:
[----:B------:R-:W-:Y:S05]  /*49f0*/  BSYNC B0 ;  /* 0x0000000000007941 */ /* 0x000fea0003800000 */
.L_x_1050:
        /* <DEDUP_REMOVED lines=30> */
.L_x_1053:
[----:B------:R-:W-:Y:S05]  /*4be0*/  BSYNC B0 ;  /* 0x0000000000007941 */ /* 0x000fea0003800000 */
.L_x_1052:
        /* <DEDUP_REMOVED lines=35> */
.L_x_1063:
[----:B--2---:R-:W-:-:S07]  /*4e20*/  FMNMX R7, R3, R2, !PT ;  /* 0x0000000203077209 */ /* 0x004fce0007800000 */
.L_x_1056:
[----:B------:R-:W-:Y:S05]  /*4e30*/  BSYNC B0 ;  /* 0x0000000000007941 */ /* 0x000fea0003800000 */
.L_x_1055:
[----:B------:R-:W-:Y:S01]  /*4e40*/  ISETP.NE.AND P0, PT, R23, RZ, PT ;  /* 0x000000ff1700720c */ /* 0x000fe20003f05270 */
[----:B------:R-:W-:-:S12]  /*4e50*/  BSSY B0, `(.L_x_1054) ;  /* 0x0000004000007945 */ /* 0x000fd80003800000 */
[----:B------:R-:W-:Y:S05]  /*4e60*/  @P0 BRA `(.L_x_1058) ;  /* 0x0000000000080947 */ /* 0x000fea0003800000 */
[----:B-1----:R-:W1:Y:S02]  /*4e70*/  LDC.64 R2, c[0x0][0x238] ;  /* 0x00008e00ff027b82 */ /* 0x002e640000000a00 */
[----:B-1----:R2:W-:Y:S02]  /*4e80*/  REDG.E.MAX.S32.STRONG.GPU desc[UR6][R2.64], R7 ;  /* 0x000000070200798e */ /* 0x0025e4000d10e386 */
.L_x_1058:
[----:B------:R-:W-:Y:S05]  /*4e90*/  BSYNC B0 ;  /* 0x0000000000007941 */ /* 0x000fea0003800000 */
.L_x_1054:
        /* <DEDUP_REMOVED lines=11> */
[----:B-1----:R-:W-:Y:S05]  /*4f50*/  CALL.REL.NOINC `($__internal_23_$__cuda_sm20_rcp_rn_f32_slowpath) ;  /* 0x0000000400647944 */ /* 0x002fea0003c00000 */
[----:B------:R-:W-:Y:S01]  /*4f60*/  IMAD.MOV.U32 R5, RZ, RZ, R0 ;  /* 0x000000ffff057224 */ /* 0x000fe200078e0000 */
[----:B------:R-:W-:Y:S06]  /*4f70*/  BRA `(.L_x_1060) ;  /* 0x0000000000107947 */ /* 0x000fec0003800000 */
.L_x_1059:
[----:B------:R-:W3:Y:S02]  /*4f80*/  MUFU.RCP R5, R6 ;  /* 0x0000000600057308 */ /* 0x000ee40000001000 */
[----:B---3--:R-:W-:-:S04]  /*4f90*/  FFMA R0, R5, R6, -1 ;  /* 0xbf80000005007423 */ /* 0x008fc80000000006 */
[----:B------:R-:W-:-:S04]  /*4fa0*/  FADD.FTZ R0, -R0, -RZ ;  /* 0x800000ff00007221 */ /* 0x000fc80000010100 */
[----:B------:R-:W-:-:S07]  /*4fb0*/  FFMA R5, R5, R0, R5 ;  /* 0x0000000005057223 */ /* 0x000fce0000000005 */
.L_x_1060:
[----:B012-4-:R-:W0:Y:S02]  /*4fc0*/  LDC.64 R2, c[0x0][0x240] ;  /* 0x00009000ff027b82 */ /* 0x017e240000000a00 */
[----:B0-----:R-:W-:Y:S01]  /*4fd0*/  STG.E desc[UR6][R2.64], R5 ;  /* 0x0000000502007986 */ /* 0x001fe2000c101906 */
[----:B------:R-:W-:Y:S05]  /*4fe0*/  EXIT ;  /* 0x000000000000794d */ /* 0x000fea0003800000 */
.L_x_1057:
[----:B------:R-:W-:Y:S02]  /*4ff0*/  IMAD.MOV.U32 R5, RZ, RZ, 0x2 ;  /* 0x00000002ff057424 */ /* 0x000fe400078e00ff */
[----:B------:R-:W-:Y:S02]  /*5000*/  IMAD.MOV.U32 R7, RZ, RZ, 0x1f ;  /* 0x0000001fff077424 */ /* 0x000fe400078e00ff */
[----:B------:R-:W-:-:S07]  /*5010*/  IMAD.MOV.U32 R4, RZ, RZ, -0x1 ;  /* 0xffffffffff047424 */ /* 0x000fce00078e00ff */
[----:B01----:R-:W-:Y:S05]  /*5020*/  WARPSYNC.COLLECTIVE R4, `(.L_x_1061) ;  /* 0x0000000004087348 */ /* 0x003fea0003c00000 */
[----:B-1----:R1:W2:Y:S02]  /*5030*/  SHFL.DOWN P0, R2, R0, R5, R7 ;  /* 0x0800000500027389 */ /* 0x0022a40000000007 */
[----:B012---:R-:W-:Y:S01]  /*5040*/  ENDCOLLECTIVE ;  /* 0x000000000000791b */ /* 0x007fe20003800000 */
.L_x_1061:
[----:B------:R-:W-:Y:S02]  /*5050*/  IMAD.MOV.U32 R5, RZ, RZ, 0x1 ;  /* 0x00000001ff057424 */ /* 0x000fe400078e00ff */
[----:B------:R-:W-:-:S05]  /*5060*/  IMAD.MOV.U32 R3, RZ, RZ, R2 ;  /* 0x000000ffff037224 */ /* 0x000fca00078e0002 */
[----:B------:R-:W-:-:S05]  /*5070*/  FMNMX R3, R3, R0, !PT ;  /* 0x0000000003037209 */ /* 0x000fca0007800000 */
[----:B------:R-:W-:-:S07]  /*5080*/  IMAD.MOV.U32 R0, RZ, RZ, R3 ;  /* 0x000000ffff007224 */ /* 0x000fce00078e0003 */
[----:B------:R-:W-:Y:S05]  /*5090*/  WARPSYNC.COLLECTIVE R4, `(.L_x_1062) ;  /* 0x0000000004087348 */ /* 0x000fea0003c00000 */
[----:B------:R0:W1:Y:S02]  /*50a0*/  SHFL.DOWN P0, R2, R0, R5, R7 ;  /* 0x0800000500027389 */ /* 0x0000640000000007 */
[----:B01----:R-:W-:Y:S01]  /*50b0*/  ENDCOLLECTIVE ;  /* 0x000000000000791b */ /* 0x003fe20003800000 */
.L_x_1062:
[----:B------:R-:W-:Y:S05]  /*50c0*/  BRA `(.L_x_1063) ;  /* 0xfffffffc00547947 */ /* 0x000fea000383ffff */
        .weak           $__internal_22_$__cuda_sm20_div_u64
        .type           $__internal_22_$__cuda_sm20_div_u64,@function
        .size           $__internal_22_$__cuda_sm20_div_u64,($__internal_23_$__cuda_sm20_rcp_rn_f32_slowpath - $__internal_22_$__cuda_sm20_div_u64)
$__internal_22_$__cuda_sm20_div_u64:
        /* <DEDUP_REMOVED lines=65> */
[----:B------:R-:W-:Y:S06]  /*54e0*/  RET.REL.NODEC R4 `(_ZN18transformer_engine6detail50_GLOBAL__N__0b005ce5_17_cast_transpose_cu_f1c1739d29cast_transpose_general_kernelILm4ELm4Ef13__nv_fp8_e5m2EEvPKT1_PKfPT2_SA_S8_PfSB_mm) ;  /* 0xffffffa804c47950 */ /* 0x000fec0003c3ffff */
        .weak           $__internal_23_$__cuda_sm20_rcp_rn_f32_slowpath
        .type           $__internal_23_$__cuda_sm20_rcp_rn_f32_slowpath,@function
        .size           $__internal_23_$__cuda_sm20_rcp_rn_f32_slowpath,(.L_x_1200 - $__internal_23_$__cuda_sm20_rcp_rn_f32_slowpath)
$__internal_23_$__cuda_sm20_rcp_rn_f32_slowpath:
        /* <DEDUP_REMOVED lines=15> */
.L_x_1064:
        /* <DEDUP_REMOVED lines=33> */
.L_x_1066:
[----:B------:R0:W1:Y:S02]  /*57f0*/  MUFU.RCP R0, R6 ;  /* 0x0000000600007308 */ /* 0x0000640000001000 */
.L_x_1065:
[----:B------:R-:W-:-:S04]  /*5800*/  IMAD.MOV.U32 R3, RZ, RZ, 0x0 ;  /* 0x00000000ff037424 */ /* 0x000fc800078e00ff */
[----:B0123--:R-:W-:Y:S05]  /*5810*/  RET.REL.NODEC R2 `(_ZN18transformer_engine6detail50_GLOBAL__N__0b005ce5_17_cast_transpose_cu_f1c1739d29cast_transpose_general_kernelILm4ELm4Ef13__nv_fp8_e5m2EEvPKT1_PKfPT2_SA_S8_PfSB_mm) ;  /* 0xffffffa402f87950 */ /* 0x00ffea0003c3ffff */
.L_x_1067:
        /* <DEDUP_REMOVED lines=14> */
.L_x_1200:


//--------------------- .text._ZN18transformer_engine6detail50_GLOBAL__N__0b005ce5_17_cast_transpose_cu_f1c1739d29cast_transpose_general_kernelILm4ELm4Ef13__nv_bfloat16EEvPKT1_PKfPT2_SA_S8_PfSB_mm --------------------------
	.section	.text._ZN18transformer_engine6detail50_GLOBAL__N__0b005ce5_17_cast_transpose_cu_f1c1739d29cast_transpose_general_kernelILm4ELm4Ef13__nv_bfloat16EEvPKT1_PKfPT2_SA_S8_PfSB_mm,"ax",@progbits
	.align	128
.text._ZN18transformer_engine6detail50_GLOBAL__N__0b005ce5_17_cast_transpose_cu_f1c1739d29cast_transpose_general_kernelILm4ELm4Ef13__nv_bfloat16EEvPKT1_PKfPT2_SA_S8_PfSB_mm:
        .type           _ZN18transformer_engine6detail50_GLOBAL__N__0b005ce5_17_cast_transpose_cu_f1c1739d29cast_transpose_general_kernelILm4ELm4Ef13__nv_bfloat16EEvPKT1_PKfPT2_SA_S8_PfSB_mm,@function
        .size           _ZN18transformer_engine6detail50_GLOBAL__N__0b005ce5_17_cast_transpose_cu_f1c1739d29cast_transpose_general_kernelILm4ELm4Ef13__nv_bfloat16EEvPKT1_PKfPT2_SA_S8_PfSB_mm,(.L_x_1203 - _ZN18transformer_engine6detail50_GLOBAL__N__0b005ce5_17_cast_transpose_cu_f1c1739d29cast_transpose_general_kernelILm4ELm4Ef13__nv_bfloat16EEvPKT1_PKfPT2_SA_S8_PfSB_mm)
        .other          _ZN18transformer_engine6detail50_GLOBAL__N__0b005ce5_17_cast_transpose_cu_f1c1739d29cast_transpose_general_kernelILm4ELm4Ef13__nv_bfloat16EEvPKT1_PKfPT2_SA_S8_PfSB_mm,@"STO_CUDA_ENTRY STV_DEFAULT"
_ZN18transformer_engine6detail50_GLOBAL__N__0b005ce5_17_cast_transpose_cu_f1c1739d29cast_transpose_general_kernelILm4ELm4Ef13__nv_bfloat16EEvPKT1_PKfPT2_SA_S8_PfSB_mm:
[----:B------:R-:W0:Y:S01]  /*0000*/  LDC R1, c[0x0][0x28] ;  /* 0x00000a00ff017b82 */ /* 0x000e220000000800 */
[----:B------:R-:W-:Y:S01]  /*0010*/  ULDC.64 UR4, c[0x0][0x218] ;  /* 0x0000860000047ab9 */ /* 0x000fe20000000a00 */
[----:B------:R-:W-:Y:S01]  /*0020*/  ULDC.64 UR14, c[0x0][0x208] ;  /* 0x00008200000e7ab9 */ /* 0x000fe20000000a00 */
[----:B------:R-:W-:-:S04]  /*0030*/  ISETP.NE.U32.AND P0, PT, RZ, UR4, PT ;  /* 0x00000004ff007c0c */ /* 0x000fc8000bf05070 */
[----:B------:R-:W-:-:S13]  /*0040*/  ISETP.NE.AND.EX P0, PT, RZ, UR5, PT, P0 ;  /* 0x00000005ff007c0c */ /* 0x000fda000bf05300 */
[----:B------:R-:W-:Y:S05]  /*0050*/  @!P0 BRA `(.L_x_1068) ;  /* 0x0000000000108947 */ /* 0x000fea0003800000 */
[----:B------:R-:W1:Y:S02]  /*0060*/  LDC.64 R2, c[0x0][0x218] ;  /* 0x00008600ff027b82 */ /* 0x000e640000000a00 */
[----:B-1----:R-:W2:Y:S02]  /*0070*/  LDG.E.CONSTANT R2, desc[UR14][R2.64] ;  /* 0x0000000e02027981 */ /* 0x002ea4000c1e9900 */
[----:B--2---:R-:W-:-:S13]  /*0080*/  FSETP.NEU.AND P0, PT, R2, 1, PT ;  /* 0x3f8000000200780b */ /* 0x004fda0003f0d000 */
[----:B------:R-:W-:Y:S05]  /*0090*/  @!P0 EXIT ;  /* 0x000000000000894d */ /* 0x000fea0003800000 */
.L_x_1068:
[----:B------:R-:W-:Y:S02]  /*00a0*/  ULDC.64 UR6, c[0x0][0x250] ;  /* 0x0000940000067ab9 */ /* 0x000fe40000000a00 */
[----:B------:R-:W-:-:S04]  /*00b0*/  UIADD3 UR6, UP0, UR6, 0x3f, URZ ;  /* 0x0000003f06067890 */ /* 0x000fc8000ff1e03f */
[----:B------:R-:W-:-:S04]  /*00c0*/  UIADD3.X UR4, URZ, UR7, URZ, UP0, !UPT ;  /* 0x000000073f047290 */ /* 0x000fc800087fe43f */
[----:B------:R-:W-:Y:S02]  /*00d0*/  USHF.R.U32.HI UR7, URZ, 0x6, UR4 ;  /* 0x000000063f077899 */ /* 0x000fe40008011604 */
[----:B------:R-:W-:Y:S02]  /*00e0*/  USHF.R.U64 UR6, UR6, 0x6, UR4 ;  /* 0x0000000606067899 */ /* 0x000fe40008001204 */
[----:B------:R-:W-:-:S06]  /*00f0*/  ULOP3.LUT UP0, URZ, UR7, 0x3ffffff, URZ, 0xc0, !UPT ;  /* 0x03ffffff073f7892 */ /* 0x000fcc000f80c03f */
[----:B------:R-:W-:-:S13]  /*0100*/  PLOP3.LUT P0, PT, PT, PT, UP0, 0x80, 0x0 ;  /* 0x000000000000781c */ /* 0x000fda0003f0f008 */
[----:B------:R-:W-:Y:S05]  /*0110*/  @!P0 BRA `(.L_x_1069) ;  /* 0x0000000000388947 */ /* 0x000fea0003800000 */
[----:B------:R-:W1:Y:S01]  /*0120*/  S2UR UR8, SR_CTAID.X ;  /* 0x00000000000879c3 */ /* 0x000e620000002500 */
[----:B------:R-:W-:-:S07]  /*0130*/  MOV R4, 0x150 ;  /* 0x0000015000047802 */ /* 0x000fce0000000f00 */
[----:B01----:R-:W-:Y:S05]  /*0140*/  CALL.REL.NOINC `($__internal_24_$__cuda_sm20_div_u64) ;  /* 0x0000002c00947944 */ /* 0x003fea0003c00000 */
        /* <DEDUP_REMOVED lines=11> */
.L_x_1069:
[----:B------:R-:W1:Y:S01]  /*0200*/  I2F.U32.RP R0, UR6 ;  /* 0x0000000600007d06 */ /* 0x000e620008209000 */
[----:B------:R-:W2:Y:S01]  /*0210*/  S2UR UR9, SR_CTAID.X ;  /* 0x00000000000979c3 */ /* 0x000ea20000002500 */
[----:B------:R-:W-:Y:S01]  /*0220*/  UMOV UR4, URZ ;  /* 0x0000003f00047c82 */ /* 0x000fe20008000000 */
[----:B------:R-:W-:-:S05]  /*0230*/  UISETP.NE.U32.AND UP2, UPT, UR6, URZ, UPT ;  /* 0x0000003f0600728c */ /* 0x000fca000bf45070 */
[----:B-1----:R-:W1:Y:S02]  /*0240*/  MUFU.RCP R0, R0 ;  /* 0x0000000000007308 */ /* 0x002e640000001000 */
[----:B-1----:R-:W-:-:S06]  /*0250*/  VIADD R2, R0, 0xffffffe ;  /* 0x0ffffffe00027836 */ /* 0x002fcc0000000000 */
[----:B------:R-:W1:Y:S02]  /*0260*/  F2I.FTZ.U32.TRUNC.NTZ R2, R2 ;  /* 0x0000000200027305 */ /* 0x000e64000021f000 */
[----:B-1----:R-:W-:-:S13]  /*0270*/  R2UR UR5, R2 ;  /* 0x00000000020572ca */ /* 0x002fda00000e0000 */
[----:B------:R-:W-:-:S04]  /*0280*/  UIADD3 UR7, URZ, -UR5, URZ ;  /* 0x800000053f077290 */ /* 0x000fc8000fffe03f */
[----:B------:R-:W-:-:S04]  /*0290*/  UIMAD UR7, UR7, UR6, URZ ;  /* 0x00000006070772a4 */ /* 0x000fc8000f8e023f */
[----:B------:R-:W-:-:S04]  /*02a0*/  UIMAD.WIDE.U32 UR4, UR5, UR7, UR4 ;  /* 0x00000007050472a5 */ /* 0x000fc8000f8e0004 */
[----:B--2---:R-:W-:-:S07]  /*02b0*/  UIMAD.WIDE.U32 UR4, UR5, UR9, URZ ;  /* 0x00000009050472a5 */ /* 0x004fce000f8e003f */
        /* <DEDUP_REMOVED lines=13> */
.L_x_1070:
[----:B------:R-:W1:Y:S01]  /*0390*/  S2R R18, SR_TID.X ;  /* 0x0000000000127919 */ /* 0x000e620000002100 */
[----:B------:R-:W-:Y:S02]  /*03a0*/  USHF.L.U32 UR12, UR4, 0x5, URZ ;  /* 0x00000005040c7899 */ /* 0x000fe4000800063f */
[----:B------:R-:W-:Y:S02]  /*03b0*/  USHF.L.U64.HI UR4, UR4, 0x5, UR5 ;  /* 0x0000000504047899 */ /* 0x000fe40008010205 */
[----:B------:R-:W-:Y:S02]  /*03c0*/  USHF.L.U32 UR7, UR8, 0x6, URZ ;  /* 0x0000000608077899 */ /* 0x000fe4000800063f */
[----:B------:R-:W-:Y:S01]  /*03d0*/  USHF.L.U64.HI UR6, UR8, 0x6, UR6 ;  /* 0x0000000608067899 */ /* 0x000fe20008010206 */
[----:B------:R-:W-:Y:S01]  /*03e0*/  ULDC.64 UR10, c[0x0][0x248] ;  /* 0x00009200000a7ab9 */ /* 0x000fe20000000a00 */
[----:B------:R-:W-:Y:S01]  /*03f0*/  ULDC.64 UR16, c[0x0][0x250] ;  /* 0x0000940000107ab9 */ /* 0x000fe20000000a00 */
[----:B------:R-:W-:Y:S01]  /*0400*/  ULDC.64 UR8, c[0x0][0x230] ;  /* 0x00008c0000087ab9 */ /* 0x000fe20000000a00 */
[----:B-1----:R-:W-:-:S02]  /*0410*/  LOP3.LUT R10, R18, 0x1f, RZ, 0xc0, !PT ;  /* 0x0000001f120a7812 */ /* 0x002fc400078ec0ff */
[----:B------:R-:W-:Y:S02]  /*0420*/  SHF.R.U64 R0, R18, 0x4, RZ ;  /* 0x0000000412007819 */ /* 0x000fe400000012ff */
[----:B------:R-:W-:Y:S02]  /*0430*/  IADD3 R10, P0, R10, UR12, RZ ;  /* 0x0000000c0a0a7c10 */ /* 0x000fe4000ff1e0ff */
[----:B------:R-:W-:Y:S02]  /*0440*/  LOP3.LUT R0, R0, 0xffffffe, RZ, 0xc0, !PT ;  /* 0x0ffffffe00007812 */ /* 0x000fe400078ec0ff */
[----:B------:R-:W-:Y:S01]  /*0450*/  ISETP.GE.U32.AND P5, PT, R10, UR10, PT ;  /* 0x0000000a0a007c0c */ /* 0x000fe2000bfa6070 */
[----:B------:R-:W-:Y:S01]  /*0460*/  IMAD.X R11, RZ, RZ, UR4, P0 ;  /* 0x00000004ff0b7e24 */ /* 0x000fe200080e06ff */
[----:B------:R-:W-:Y:S02]  /*0470*/  IADD3 R15, P0, R0, UR7, RZ ;  /* 0x00000007000f7c10 */ /* 0x000fe4000ff1e0ff */
[----:B------:R-:W-:-:S02]  /*0480*/  SHF.R.U64 R0, R18, 0x4, RZ ;  /* 0x0000000412007819 */ /* 0x000fc400000012ff */
[----:B------:R-:W-:Y:S01]  /*0490*/  ISETP.GE.U32.AND.EX P5, PT, R11, UR11, PT, P5 ;  /* 0x0000000b0b007c0c */ /* 0x000fe2000bfa6150 */
[----:B------:R-:W-:Y:S01]  /*04a0*/  IMAD.X R7, RZ, RZ, UR6, P0 ;  /* 0x00000006ff077e24 */ /* 0x000fe200080e06ff */
[----:B------:R-:W-:Y:S02]  /*04b0*/  ISETP.GE.U32.AND P1, PT, R15, UR16, PT ;  /* 0x000000100f007c0c */ /* 0x000fe4000bf26070 */
[----:B------:R-:W-:Y:S02]  /*04c0*/  ISETP.NE.U32.AND P0, PT, RZ, UR8, PT ;  /* 0x00000008ff007c0c */ /* 0x000fe4000bf05070 */
[----:B------:R-:W-:Y:S02]  /*04d0*/  ISETP.GE.U32.OR.EX P1, PT, R7, UR17, P5, P1 ;  /* 0x0000001107007c0c */ /* 0x000fe4000af26510 */
[----:B------:R-:W-:Y:S02]  /*04e0*/  ISETP.NE.AND.EX P0, PT, RZ, UR9, PT, P0 ;  /* 0x00000009ff007c0c */ /* 0x000fe4000bf05300 */
[----:B------:R-:W-:-:S05]  /*04f0*/  LOP3.LUT R0, R0, 0xffffffe, RZ, 0xc0, !PT ;  /* 0x0ffffffe00007812 */ /* 0x000fca00078ec0ff */
[----:B------:R-:W-:-:S04]  /*0500*/  VIADD R0, R0, UR7 ;  /* 0x0000000700007c36 */ /* 0x000fc80008000000 */
[----:B------:R-:W-:Y:S01]  /*0510*/  @!P1 IMAD R9, R7, UR10, RZ ;  /* 0x0000000a07099c24 */ /* 0x000fe2000f8e02ff */
[----:B------:R-:W-:Y:S01]  /*0520*/  IADD3 R14, P2, R0, 0x1, RZ ;  /* 0x00000001000e7810 */ /* 0x000fe20007f5e0ff */
[----:B------:R-:W-:Y:S01]  /*0530*/  @!P1 IMAD.WIDE.U32 R10, R15, UR10, R10 ;  /* 0x0000000a0f0a9c25 */ /* 0x000fe2000f8e000a */
[----:B------:R-:W1:Y:S02]  /*0540*/  @!P1 LDC.64 R12, c[0x0][0x210] ;  /* 0x00008400ff0c9b82 */ /* 0x000e640000000a00 */
[----:B------:R-:W-:Y:S01]  /*0550*/  ISETP.GE.U32.AND P3, PT, R14, UR16, PT ;  /* 0x000000100e007c0c */ /* 0x000fe2000bf66070 */
[----:B------:R-:W-:Y:S02]  /*0560*/  @!P1 IMAD R15, R0, UR11, R9 ;  /* 0x0000000b000f9c24 */ /* 0x000fe4000f8e0209 */
[----:B------:R-:W-:Y:S02]  /*0570*/  IMAD.X R0, RZ, RZ, R7, P2 ;  /* 0x000000ffff007224 */ /* 0x000fe400010e0607 */
[----:B------:R-:W-:Y:S01]  /*0580*/  @!P1 IMAD.IADD R4, R11, 0x1, R15 ;  /* 0x000000010b049824 */ /* 0x000fe200078e020f */
[----:B------:R-:W2:Y:S02]  /*0590*/  @P0 LDC.64 R8, c[0x0][0x230] ;  /* 0x00008c00ff080b82 */ /* 0x000ea40000000a00 */
[----:B------:R-:W-:-:S06]  /*05a0*/  ISETP.GE.U32.OR.EX P3, PT, R0, UR17, P5, P3 ;  /* 0x0000001100007c0c */ /* 0x000fcc000af66530 */
[----:B------:R-:W3:Y:S07]  /*05b0*/  @!P1 LDC.64 R2, c[0x0][0x220] ;  /* 0x00008800ff029b82 */ /* 0x000eee0000000a00 */
[----:B------:R-:W-:Y:S01]  /*05c0*/  @!P3 IMAD R15, R0, UR10, RZ ;  /* 0x0000000a000fbc24 */ /* 0x000fe2000f8e02ff */
[----:B-1----:R-:W-:-:S03]  /*05d0*/  @!P1 LEA R12, P2, R10, R12, 0x2 ;  /* 0x0000000c0a0c9211 */ /* 0x002fc600078410ff */
[----:B------:R-:W-:Y:S01]  /*05e0*/  @!P3 IMAD R6, R14, UR11, R15 ;  /* 0x0000000b0e06bc24 */ /* 0x000fe2000f8e020f */
[C-C-:B------:R-:W-:Y:S01]  /*05f0*/  @!P1 LEA.HI.X R13, R10.reuse, R13, R4.reuse, 0x2, P2 ;  /* 0x0000000d0a0d9211 */ /* 0x140fe200010f1404 */
[----:B--2---:R1:W2:Y:S04]  /*0600*/  @P0 LDG.E.CONSTANT R0, desc[UR14][R8.64] ;  /* 0x0000000e08000981 */ /* 0x0042a8000c1e9900 */
[----:B------:R-:W4:Y:S01]  /*0610*/  @!P1 LDG.E.CONSTANT R12, desc[UR14][R12.64] ;  /* 0x0000000e0c0c9981 */ /* 0x000f22000c1e9900 */
[C---:B---3--:R-:W-:Y:S01]  /*0620*/  @!P1 LEA R2, P4, R10.reuse, R2, 0x1 ;  /* 0x000000020a029211 */ /* 0x048fe200078808ff */
[----:B-1----:R-:W1:Y:S03]  /*0630*/  @!P3 LDC.64 R8, c[0x0][0x210] ;  /* 0x00008400ff08bb82 */ /* 0x002e660000000a00 */
[----:B------:R-:W-:-:S02]  /*0640*/  @!P1 LEA.HI.X R3, R10, R3, R4, 0x1, P4 ;  /* 0x000000030a039211 */ /* 0x000fc400020f0c04 */
[----:B------:R-:W-:-:S04]  /*0650*/  LOP3.LUT R10, R18, 0x1f, RZ, 0xc0, !PT ;  /* 0x0000001f120a7812 */ /* 0x000fc800078ec0ff */
[----:B------:R-:W-:-:S05]  /*0660*/  IADD3 R10, P2, R10, UR12, RZ ;  /* 0x0000000c0a0a7c10 */ /* 0x000fca000ff5e0ff */
[----:B------:R-:W-:Y:S02]  /*0670*/  IMAD.X R11, RZ, RZ, UR4, P2 ;  /* 0x00000004ff0b7e24 */ /* 0x000fe400090e06ff */
[----:B------:R-:W-:-:S04]  /*0680*/  @!P3 IMAD.WIDE.U32 R14, R14, UR10, R10 ;  /* 0x0000000a0e0ebc25 */ /* 0x000fc8000f8e000a */
[----:B------:R-:W-:Y:S01]  /*0690*/  @!P3 IMAD.IADD R6, R15, 0x1, R6 ;  /* 0x000000010f06b824 */ /* 0x000fe200078e0206 */
[----:B-1----:R-:W-:-:S04]  /*06a0*/  @!P3 LEA R8, P2, R14, R8, 0x2 ;  /* 0x000000080e08b211 */ /* 0x002fc800078410ff */
[----:B------:R-:W-:-:S05]  /*06b0*/  @!P3 LEA.HI.X R9, R14, R9, R6, 0x2, P2 ;  /* 0x000000090e09b211 */ /* 0x000fca00010f1406 */
[----:B------:R1:W3:Y:S02]  /*06c0*/  @!P3 LDG.E.CONSTANT R4, desc[UR14][R8.64] ;  /* 0x0000000e0804b981 */ /* 0x0002e4000c1e9900 */
[----:B-1----:R-:W1:Y:S01]  /*06d0*/  @!P3 LDC.64 R8, c[0x0][0x220] ;  /* 0x00008800ff08bb82 */ /* 0x002e620000000a00 */
[----:B------:R-:W-:Y:S01]  /*06e0*/  UMOV UR5, 0x3f800000 ;  /* 0x3f80000000057882 */ /* 0x000fe20000000000 */
[----:B-1----:R-:W-:-:S04]  /*06f0*/  @!P3 LEA R8, P2, R14, R8, 0x1 ;  /* 0x000000080e08b211 */ /* 0x002fc800078408ff */
[----:B------:R-:W-:Y:S02]  /*0700*/  @!P3 LEA.HI.X R9, R14, R9, R6, 0x1, P2 ;  /* 0x000000090e09b211 */ /* 0x000fe400010f0c06 */
[----:B------:R-:W-:-:S04]  /*0710*/  SHF.R.U64 R6, R18, 0x4, RZ ;  /* 0x0000000412067819 */ /* 0x000fc800000012ff */
[----:B------:R-:W-:Y:S02]  /*0720*/  LOP3.LUT R6, R6, 0xffffffe, RZ, 0xc0, !PT ;  /* 0x0ffffffe06067812 */ /* 0x000fe400078ec0ff */
[----:B--2---:R-:W-:-:S03]  /*0730*/  @P0 R2UR UR5, R0 ;  /* 0x00000000000502ca */ /* 0x004fc600000e0000 */
[----:B------:R-:W-:-:S05]  /*0740*/  VIADD R0, R6, UR7 ;  /* 0x0000000706007c36 */ /* 0x000fca0008000000 */
[----:B------:R-:W-:-:S04]  /*0750*/  IADD3 R0, P0, R0, 0x8, RZ ;  /* 0x0000000800007810 */ /* 0x000fc80007f1e0ff */
[----:B------:R-:W-:Y:S01]  /*0760*/  ISETP.GE.U32.AND P2, PT, R0, UR16, PT ;  /* 0x0000001000007c0c */ /* 0x000fe2000bf46070 */
[----:B------:R-:W-:Y:S02]  /*0770*/  IMAD.X R6, RZ, RZ, R7, P0 ;  /* 0x000000ffff067224 */ /* 0x000fe400000e0607 */
[----:B----4-:R-:W-:-:S03]  /*0780*/  @!P1 FMUL R17, R12, UR5 ;  /* 0x000000050c119c20 */ /* 0x010fc60008400000 */
[----:B------:R-:W-:Y:S02]  /*0790*/  ISETP.GE.U32.OR.EX P2, PT, R6, UR17, P5, P2 ;  /* 0x0000001106007c0c */ /* 0x000fe4000af46520 */
[----:B------:R-:W-:-:S04]  /*07a0*/  @!P1 F2FP.BF16.F32.PACK_AB R17, RZ, R17 ;  /* 0x00000011ff11923e */ /* 0x000fc800000010ff */
[----:B------:R-:W-:-:S05]  /*07b0*/  PRMT R13, R17, 0x7610, R13 ;  /* 0x00007610110d7816 */ /* 0x000fca000000000d */
[----:B------:R1:W-:Y:S02]  /*07c0*/  @!P1 STG.E.U16 desc[UR14][R2.64], R13 ;  /* 0x0000000d02009986 */ /* 0x0003e4000c10150e */
[----:B-1----:R-:W1:Y:S01]  /*07d0*/  @!P2 LDC.64 R2, c[0x0][0x210] ;  /* 0x00008400ff02ab82 */ /* 0x002e620000000a00 */
[----:B---3--:R-:W-:-:S05]  /*07e0*/  @!P3 FMUL R16, R4, UR5 ;  /* 0x000000050410bc20 */ /* 0x008fca0008400000 */
[----:B------:R-:W-:-:S04]  /*07f0*/  @!P3 F2FP.BF16.F32.PACK_AB R16, RZ, R16 ;  /* 0x00000010ff10b23e */ /* 0x000fc800000010ff */
[----:B------:R-:W-:Y:S01]  /*0800*/  PRMT R13, R16, 0x7610, R13 ;  /* 0x00007610100d7816 */ /* 0x000fe2000000000d */
[----:B------:R-:W-:-:S04]  /*0810*/  @!P2 IMAD R15, R6, UR10, RZ ;  /* 0x0000000a060fac24 */ /* 0x000fc8000f8e02ff */
[----:B------:R2:W-:Y:S01]  /*0820*/  @!P3 STG.E.U16 desc[UR14][R8.64], R13 ;  /* 0x0000000d0800b986 */ /* 0x0005e2000c10150e */
[C---:B------:R-:W-:Y:S02]  /*0830*/  @!P2 IMAD R6, R0.reuse, UR11, R15 ;  /* 0x0000000b0006ac24 */ /* 0x040fe4000f8e020f */
[----:B--2---:R-:W-:Y:S02]  /*0840*/  @!P2 IMAD.MOV.U32 R8, RZ, RZ, R10 ;  /* 0x000000ffff08a224 */ /* 0x004fe400078e000a */
[----:B------:R-:W-:Y:S02]  /*0850*/  @!P2 IMAD.MOV.U32 R9, RZ, RZ, R11 ;  /* 0x000000ffff09a224 */ /* 0x000fe400078e000b */
[----:B------:R-:W-:-:S04]  /*0860*/  @!P2 IMAD.WIDE.U32 R8, R0, UR10, R8 ;  /* 0x0000000a0008ac25 */ /* 0x000fc8000f8e0008 */
[----:B------:R-:W-:Y:S01]  /*0870*/  @!P2 IMAD.IADD R0, R9, 0x1, R6 ;  /* 0x000000010900a824 */ /* 0x000fe200078e0206 */
[----:B-1----:R-:W-:-:S04]  /*0880*/  @!P2 LEA R14, P0, R8, R2, 0x2 ;  /* 0x00000002080ea211 */ /* 0x002fc800078010ff */
[C---:B------:R-:W-:Y:S02]  /*0890*/  @!P2 LEA.HI.X R15, R8.reuse, R3, R0, 0x2, P0 ;  /* 0x00000003080fa211 */ /* 0x040fe400000f1400 */
[----:B------:R-:W1:Y:S03]  /*08a0*/  @!P2 LDC.64 R2, c[0x0][0x220] ;  /* 0x00008800ff02ab82 */ /* 0x000e660000000a00 */
[----:B------:R2:W3:Y:S01]  /*08b0*/  @!P2 LDG.E.CONSTANT R14, desc[UR14][R14.64] ;  /* 0x0000000e0e0ea981 */ /* 0x0004e2000c1e9900 */
[----:B-1----:R-:W-:-:S04]  /*08c0*/  @!P2 LEA R2, P0, R8, R2, 0x1 ;  /* 0x000000020802a211 */ /* 0x002fc800078008ff */
[----:B------:R-:W-:Y:S02]  /*08d0*/  @!P2 LEA.HI.X R3, R8, R3, R0, 0x1, P0 ;  /* 0x000000030803a211 */ /* 0x000fe400000f0c00 */
[----:B------:R-:W-:-:S04]  /*08e0*/  SHF.R.U64 R0, R18, 0x4, RZ ;  /* 0x0000000412007819 */ /* 0x000fc800000012ff */
[----:B------:R-:W-:-:S05]  /*08f0*/  LOP3.LUT R0, R0, 0xffffffe, RZ, 0xc0, !PT ;  /* 0x0ffffffe00007812 */ /* 0x000fca00078ec0ff */
[----:B------:R-:W-:-:S05]  /*0900*/  VIADD R6, R0, UR7 ;  /* 0x0000000700067c36 */ /* 0x000fca0008000000 */
[----:B--2---:R-:W-:-:S04]  /*0910*/  IADD3 R15, P4, R6, 0x9, RZ ;  /* 0x00000009060f7810 */ /* 0x004fc80007f9e0ff */
[----:B------:R-:W-:Y:S01]  /*0920*/  ISETP.GE.U32.AND P0, PT, R15, UR16, PT ;  /* 0x000000100f007c0c */ /* 0x000fe2000bf06070 */
[----:B------:R-:W-:-:S05]  /*0930*/  IMAD.X R8, RZ, RZ, R7, P4 ;  /* 0x000000ffff087224 */ /* 0x000fca00020e0607 */
[----:B------:R-:W-:-:S13]  /*0940*/  ISETP.GE.U32.OR.EX P0, PT, R8, UR17, P5, P0 ;  /* 0x0000001108007c0c */ /* 0x000fda000af06500 */
[----:B------:R-:W-:Y:S02]  /*0950*/  @!P0 IMAD R8, R8, UR10, RZ ;  /* 0x0000000a08088c24 */ /* 0x000fe4000f8e02ff */
[----:B------:R-:W-:Y:S01]  /*0960*/  @!P0 IMAD.MOV.U32 R9, RZ, RZ, R11 ;  /* 0x000000ffff098224 */ /* 0x000fe200078e000b */
[----:B0-----:R-:W-:Y:S01]  /*0970*/  @!P1 PRMT R29, R17, 0x5410, R1 ;  /* 0x00005410111d9816 */ /* 0x001fe20000000001 */
[----:B---3--:R-:W-:-:S05]  /*0980*/  @!P2 FMUL R13, R14, UR5 ;  /* 0x000000050e0dac20 */ /* 0x008fca0008400000 */
[----:B------:R-:W-:-:S04]  /*0990*/  @!P2 F2FP.BF16.F32.PACK_AB R13, RZ, R13 ;  /* 0x0000000dff0da23e */ /* 0x000fc800000010ff */
[----:B------:R-:W-:-:S05]  /*09a0*/  PRMT R0, R13, 0x7610, R0 ;  /* 0x000076100d007816 */ /* 0x000fca0000000000 */
[----:B------:R0:W-:Y:S02]  /*09b0*/  @!P2 STG.E.U16 desc[UR14][R2.64], R0 ;  /* 0x000000000200a986 */ /* 0x0001e4000c10150e */
[----:B0-----:R-:W0:Y:S01]  /*09c0*/  @!P0 LDC.64 R2, c[0x0][0x210] ;  /* 0x00008400ff028b82 */ /* 0x001e220000000a00 */
[----:B------:R-:W-:Y:S01]  /*09d0*/  IMAD.MOV.U32 R0, RZ, RZ, RZ ;  /* 0x000000ffff007224 */ /* 0x000fe200078e00ff */
[----:B------:R-:W-:Y:S01]  /*09e0*/  @!P1 FMNMX R0, RZ, |R12|, !PT ;  /* 0x4000000cff009209 */ /* 0x000fe20007800000 */
[----:B------:R-:W-:Y:S02]  /*09f0*/  @!P0 IMAD R12, R15, UR11, R8 ;  /* 0x0000000b0f0c8c24 */ /* 0x000fe4000f8e0208 */
[----:B------:R-:W-:-:S04]  /*0a00*/  @!P0 IMAD.MOV.U32 R8, RZ, RZ, R10 ;  /* 0x000000ffff088224 */ /* 0x000fc800078e000a */
[----:B------:R-:W-:-:S04]  /*0a10*/  @!P0 IMAD.WIDE.U32 R8, R15, UR10, R8 ;  /* 0x0000000a0f088c25 */ /* 0x000fc8000f8e0008 */
[----:B------:R-:W-:Y:S01]  /*0a20*/  @!P0 IMAD.IADD R9, R9, 0x1, R12 ;  /* 0x0000000109098824 */ /* 0x000fe200078e020c */
[----:B0-----:R-:W-:-:S04]  /*0a30*/  @!P0 LEA R2, P1, R8, R2, 0x2 ;  /* 0x0000000208028211 */ /* 0x001fc800078210ff */
[----:B------:R-:W-:-:S05]  /*0a40*/  @!P0 LEA.HI.X R3, R8, R3, R9, 0x2, P1 ;  /* 0x0000000308038211 */ /* 0x000fca00008f1409 */
[----:B------:R0:W2:Y:S02]  /*0a50*/  @!P0 LDG.E.CONSTANT R12, desc[UR14][R2.64] ;  /* 0x0000000e020c8981 */ /* 0x0000a4000c1e9900 */
[----:B0-----:R-:W0:Y:S01]  /*0a60*/  @!P0 LDC.64 R2, c[0x0][0x220] ;  /* 0x00008800ff028b82 */ /* 0x001e220000000a00 */
[----:B------:R-:W-:Y:S02]  /*0a70*/  @!P3 FMNMX R0, R0, |R4|, !PT ;  /* 0x400000040000b209 */ /* 0x000fe40007800000 */
[----:B0-----:R-:W-:-:S04]  /*0a80*/  @!P0 LEA R2, P1, R8, R2, 0x1 ;  /* 0x0000000208028211 */ /* 0x001fc800078208ff */
[----:B------:R-:W-:Y:S02]  /*0a90*/  @!P0 LEA.HI.X R3, R8, R3, R9, 0x1, P1 ;  /* 0x0000000308038211 */ /* 0x000fe400008f0c09 */
[----:B------:R-:W-:-:S04]  /*0aa0*/  IADD3 R17, P1, R6, 0x10, RZ ;  /* 0x0000001006117810 */ /* 0x000fc80007f3e0ff */
[----:B------:R-:W-:Y:S01]  /*0ab0*/  ISETP.GE.U32.AND P4, PT, R17, UR16, PT ;  /* 0x0000001011007c0c */ /* 0x000fe2000bf86070 */
[----:B------:R-:W-:-:S05]  /*0ac0*/  IMAD.X R8, RZ, RZ, R7, P1 ;  /* 0x000000ffff087224 */ /* 0x000fca00008e0607 */
[----:B------:R-:W-:-:S13]  /*0ad0*/  ISETP.GE.U32.OR.EX P4, PT, R8, UR17, P5, P4 ;  /* 0x0000001108007c0c */ /* 0x000fda000af86540 */
[----:B------:R-:W-:Y:S02]  /*0ae0*/  @!P4 IMAD R8, R8, UR10, RZ ;  /* 0x0000000a0808cc24 */ /* 0x000fe4000f8e02ff */
[----:B------:R-:W-:Y:S02]  /*0af0*/  @!P4 IMAD.MOV.U32 R9, RZ, RZ, R11 ;  /* 0x000000ffff09c224 */ /* 0x000fe400078e000b */
[----:B------:R-:W-:Y:S02]  /*0b00*/  @!P4 IMAD R15, R17, UR11, R8 ;  /* 0x0000000b110fcc24 */ /* 0x000fe4000f8e0208 */
[----:B------:R-:W-:-:S04]  /*0b10*/  @!P4 IMAD.MOV.U32 R8, RZ, RZ, R10 ;  /* 0x000000ffff08c224 */ /* 0x000fc800078e000a */
[----:B------:R-:W-:-:S04]  /*0b20*/  @!P4 IMAD.WIDE.U32 R8, R17, UR10, R8 ;  /* 0x0000000a1108cc25 */ /* 0x000fc8000f8e0008 */
[----:B------:R-:W-:Y:S02]  /*0b30*/  @!P4 IMAD.IADD R9, R9, 0x1, R15 ;  /* 0x000000010909c824 */ /* 0x000fe400078e020f */
[----:B--2---:R-:W-:-:S05]  /*0b40*/  @!P0 FMUL R4, R12, UR5 ;  /* 0x000000050c048c20 */ /* 0x004fca0008400000 */
[----:B------:R-:W-:-:S05]  /*0b50*/  @!P0 F2FP.BF16.F32.PACK_AB R4, RZ, R4 ;  /* 0x00000004ff04823e */ /* 0x000fca00000010ff */
[----:B------:R0:W-:Y:S02]  /*0b60*/  @!P0 STG.E.U16 desc[UR14][R2.64], R4 ;  /* 0x0000000402008986 */ /* 0x0001e4000c10150e */
[----:B0-----:R-:W0:Y:S02]  /*0b70*/  @!P4 LDC.64 R2, c[0x0][0x210] ;  /* 0x00008400ff02cb82 */ /* 0x001e240000000a00 */
[----:B0-----:R-:W-:-:S04]  /*0b80*/  @!P4 LEA R2, P1, R8, R2, 0x2 ;  /* 0x000000020802c211 */ /* 0x001fc800078210ff */
[----:B------:R-:W-:-:S05]  /*0b90*/  @!P4 LEA.HI.X R3, R8, R3, R9, 0x2, P1 ;  /* 0x000000030803c211 */ /* 0x000fca00008f1409 */
[----:B------:R0:W2:Y:S02]  /*0ba0*/  @!P4 LDG.E.CONSTANT R15, desc[UR14][R2.64] ;  /* 0x0000000e020fc981 */ /* 0x0000a4000c1e9900 */
[----:B0-----:R-:W0:Y:S01]  /*0bb0*/  @!P4 LDC.64 R2, c[0x0][0x220] ;  /* 0x00008800ff02cb82 */ /* 0x001e220000000a00 */
[----:B------:R-:W-:Y:S02]  /*0bc0*/  @!P2 FMNMX R0, R0, |R14|, !PT ;  /* 0x4000000e0000a209 */ /* 0x000fe40007800000 */
[----:B------:R-:W-:Y:S02]  /*0bd0*/  IADD3 R14, P6, R6, 0x11, RZ ;  /* 0x00000011060e7810 */ /* 0x000fe40007fde0ff */
[----:B0-----:R-:W-:-:S04]  /*0be0*/  @!P4 LEA R2, P1, R8, R2, 0x1 ;  /* 0x000000020802c211 */ /* 0x001fc800078208ff */
[----:B------:R-:W-:Y:S01]  /*0bf0*/  @!P4 LEA.HI.X R3, R8, R3, R9, 0x1, P1 ;  /* 0x000000030803c211 */ /* 0x000fe200008f0c09 */
[----:B------:R-:W-:Y:S01]  /*0c00*/  IMAD.X R8, RZ, RZ, R7, P6 ;  /* 0x000000ffff087224 */ /* 0x000fe200030e0607 */
[----:B------:R-:W-:-:S04]  /*0c10*/  ISETP.GE.U32.AND P1, PT, R14, UR16, PT ;  /* 0x000000100e007c0c */ /* 0x000fc8000bf26070 */
[----:B------:R-:W-:Y:S02]  /*0c20*/  ISETP.GE.U32.OR.EX P1, PT, R8, UR17, P5, P1 ;  /* 0x0000001108007c0c */ /* 0x000fe4000af26510 */
[----:B------:R-:W-:-:S11]  /*0c30*/  @!P2 PRMT R28, R13, 0x5410, R1 ;  /* 0x000054100d1ca816 */ /* 0x000fd60000000001 */
[----:B------:R-:W-:Y:S02]  /*0c40*/  @!P1 IMAD R19, R8, UR10, RZ ;  /* 0x0000000a08139c24 */ /* 0x000fe4000f8e02ff */
[----:B------:R-:W-:Y:S02]  /*0c50*/  @!P1 IMAD.MOV.U32 R8, RZ, RZ, R10 ;  /* 0x000000ffff089224 */ /* 0x000fe400078e000a */
[----:B------:R-:W-:Y:S02]  /*0c60*/  @!P1 IMAD R13, R14, UR11, R19 ;  /* 0x0000000b0e0d9c24 */ /* 0x000fe4000f8e0213 */
[----:B--2---:R-:W-:-:S05]  /*0c70*/  @!P4 FMUL R17, R15, UR5 ;  /* 0x000000050f11cc20 */ /* 0x004fca0008400000 */
[----:B------:R-:W-:-:S04]  /*0c80*/  @!P4 F2FP.BF16.F32.PACK_AB R17, RZ, R17 ;  /* 0x00000011ff11c23e */ /* 0x000fc800000010ff */
[----:B------:R-:W-:-:S05]  /*0c90*/  PRMT R9, R17, 0x7610, R9 ;  /* 0x0000761011097816 */ /* 0x000fca0000000009 */
[----:B------:R0:W-:Y:S02]  /*0ca0*/  @!P4 STG.E.U16 desc[UR14][R2.64], R9 ;  /* 0x000000090200c986 */ /* 0x0001e4000c10150e */
[----:B0-----:R-:W0:Y:S01]  /*0cb0*/  @!P1 LDC.64 R2, c[0x0][0x210] ;  /* 0x00008400ff029b82 */ /* 0x001e220000000a00 */
[----:B------:R-:W-:Y:S02]  /*0cc0*/  @!P1 IMAD.MOV.U32 R9, RZ, RZ, R11 ;  /* 0x000000ffff099224 */ /* 0x000fe400078e000b */
[----:B------:R-:W-:-:S04]  /*0cd0*/  @!P1 IMAD.WIDE.U32 R8, R14, UR10, R8 ;  /* 0x0000000a0e089c25 */ /* 0x000fc8000f8e0008 */
[----:B------:R-:W-:Y:S01]  /*0ce0*/  @!P1 IMAD.IADD R9, R9, 0x1, R13 ;  /* 0x0000000109099824 */ /* 0x000fe200078e020d */
[----:B0-----:R-:W-:-:S04]  /*0cf0*/  @!P1 LEA R2, P2, R8, R2, 0x2 ;  /* 0x0000000208029211 */ /* 0x001fc800078410ff */
[----:B------:R-:W-:-:S05]  /*0d00*/  @!P1 LEA.HI.X R3, R8, R3, R9, 0x2, P2 ;  /* 0x0000000308039211 */ /* 0x000fca00010f1409 */
[----:B------:R0:W2:Y:S02]  /*0d10*/  @!P1 LDG.E.CONSTANT R14, desc[UR14][R2.64] ;  /* 0x0000000e020e9981 */ /* 0x0000a4000c1e9900 */
[----:B0-----:R-:W0:Y:S01]  /*0d20*/  @!P1 LDC.64 R2, c[0x0][0x220] ;  /* 0x00008800ff029b82 */ /* 0x001e220000000a00 */
[----:B------:R-:W-:Y:S02]  /*0d30*/  IADD3 R18, P6, R6, 0x18, RZ ;  /* 0x0000001806127810 */ /* 0x000fe40007fde0ff */
[----:B0-----:R-:W-:-:S04]  /*0d40*/  @!P1 LEA R2, P2, R8, R2, 0x1 ;  /* 0x0000000208029211 */ /* 0x001fc800078408ff */
[----:B------:R-:W-:Y:S01]  /*0d50*/  @!P1 LEA.HI.X R3, R8, R3, R9, 0x1, P2 ;  /* 0x0000000308039211 */ /* 0x000fe200010f0c09 */
[----:B------:R-:W-:Y:S01]  /*0d60*/  IMAD.X R9, RZ, RZ, R7, P6 ;  /* 0x000000ffff097224 */ /* 0x000fe200030e0607 */
[----:B------:R-:W-:-:S04]  /*0d70*/  ISETP.GE.U32.AND P2, PT, R18, UR16, PT ;  /* 0x0000001012007c0c */ /* 0x000fc8000bf46070 */
[----:B------:R-:W-:Y:S02]  /*0d80*/  ISETP.GE.U32.OR.EX P2, PT, R9, UR17, P5, P2 ;  /* 0x0000001109007c0c */ /* 0x000fe4000af46520 */
[----:B------:R-:W-:-:S11]  /*0d90*/  @!P0 FMNMX R0, R0, |R12|, !PT ;  /* 0x4000000c00008209 */ /* 0x000fd60007800000 */
[----:B------:R-:W-:Y:S02]  /*0da0*/  @!P2 IMAD R9, R9, UR10, RZ ;  /* 0x0000000a0909ac24 */ /* 0x000fe4000f8e02ff */
[----:B------:R-:W-:Y:S02]  /*0db0*/  @!P2 IMAD.MOV.U32 R12, RZ, RZ, R10 ;  /* 0x000000ffff0ca224 */ /* 0x000fe400078e000a */
[----:B------:R-:W-:Y:S02]  /*0dc0*/  @!P2 IMAD.MOV.U32 R13, RZ, RZ, R11 ;  /* 0x000000ffff0da224 */ /* 0x000fe400078e000b */
[C---:B------:R-:W-:Y:S02]  /*0dd0*/  @!P2 IMAD R9, R18.reuse, UR11, R9 ;  /* 0x0000000b1209ac24 */ /* 0x040fe4000f8e0209 */
        /* <DEDUP_REMOVED lines=10> */
[----:B------:R-:W-:Y:S02]  /*0e80*/  @!P3 PRMT R29, R29, 0x5410, R16 ;  /* 0x000054101d1db816 */ /* 0x000fe40000000010 */
[----:B0-----:R-:W-:-:S04]  /*0e90*/  @!P2 LEA R2, P6, R12, R2, 0x1 ;  /* 0x000000020c02a211 */ /* 0x001fc800078c08ff */
[----:B------:R-:W-:Y:S02]  /*0ea0*/  @!P2 LEA.HI.X R3, R12, R3, R13, 0x1, P6 ;  /* 0x000000030c03a211 */ /* 0x000fe400030f0c0d */
[----:B------:R-:W-:-:S04]  /*0eb0*/  IADD3 R12, P6, R6, 0x19, RZ ;  /* 0x00000019060c7810 */ /* 0x000fc80007fde0ff */
[----:B------:R-:W-:Y:S01]  /*0ec0*/  ISETP.GE.U32.AND P3, PT, R12, UR16, PT ;  /* 0x000000100c007c0c */ /* 0x000fe2000bf66070 */
[----:B------:R-:W-:-:S05]  /*0ed0*/  IMAD.X R13, RZ, RZ, R7, P6 ;  /* 0x000000ffff0d7224 */ /* 0x000fca00030e0607 */
[----:B------:R-:W-:-:S13]  /*0ee0*/  ISETP.GE.U32.OR.EX P3, PT, R13, UR17, P5, P3 ;  /* 0x000000110d007c0c */ /* 0x000fda000af66530 */
[----:B------:R-:W-:Y:S02]  /*0ef0*/  @!P3 IMAD R13, R13, UR10, RZ ;  /* 0x0000000a0d0dbc24 */ /* 0x000fe4000f8e02ff */
[----:B--2---:R-:W-:-:S05]  /*0f00*/  @!P2 FMUL R18, R9, UR5 ;  /* 0x000000050912ac20 */ /* 0x004fca0008400000 */
[----:B------:R-:W-:-:S04]  /*0f10*/  @!P2 F2FP.BF16.F32.PACK_AB R18, RZ, R18 ;  /* 0x00000012ff12a23e */ /* 0x000fc800000010ff */
[----:B------:R-:W-:-:S05]  /*0f20*/  PRMT R16, R18, 0x7610, R16 ;  /* 0x0000761012107816 */ /* 0x000fca0000000010 */
[----:B------:R0:W-:Y:S02]  /*0f30*/  @!P2 STG.E.U16 desc[UR14][R2.64], R16 ;  /* 0x000000100200a986 */ /* 0x0001e4000c10150e */
[----:B0-----:R-:W-:Y:S02]  /*0f40*/  @!P3 IMAD.MOV.U32 R2, RZ, RZ, R10 ;  /* 0x000000ffff02b224 */ /* 0x001fe400078e000a */
[----:B------:R-:W-:Y:S02]  /*0f50*/  @!P3 IMAD.MOV.U32 R3, RZ, RZ, R11 ;  /* 0x000000ffff03b224 */ /* 0x000fe400078e000b */
[C---:B------:R-:W-:Y:S02]  /*0f60*/  @!P3 IMAD R16, R12.reuse, UR11, R13 ;  /* 0x0000000b0c10bc24 */ /* 0x040fe4000f8e020d */
[----:B------:R-:W-:Y:S02]  /*0f70*/  @!P3 IMAD.WIDE.U32 R2, R12, UR10, R2 ;  /* 0x0000000a0c02bc25 */ /* 0x000fe4000f8e0002 */
[----:B------:R-:W0:Y:S02]  /*0f80*/  @!P3 LDC.64 R12, c[0x0][0x210] ;  /* 0x00008400ff0cbb82 */ /* 0x000e240000000a00 */
[----:B------:R-:W-:Y:S01]  /*0f90*/  @!P3 IMAD.IADD R16, R3, 0x1, R16 ;  /* 0x000000010310b824 */ /* 0x000fe200078e0210 */
[----:B0-----:R-:W-:-:S04]  /*0fa0*/  @!P3 LEA R12, P6, R2, R12, 0x2 ;  /* 0x0000000c020cb211 */ /* 0x001fc800078c10ff */
[----:B------:R-:W-:-:S05]  /*0fb0*/  @!P3 LEA.HI.X R13, R2, R13, R16, 0x2, P6 ;  /* 0x0000000d020db211 */ /* 0x000fca00030f1410 */
[----:B------:R0:W2:Y:S02]  /*0fc0*/  @!P3 LDG.E.CONSTANT R3, desc[UR14][R12.64] ;  /* 0x0000000e0c03b981 */ /* 0x0000a4000c1e9900 */
[----:B0-----:R-:W0:Y:S01]  /*0fd0*/  @!P3 LDC.64 R12, c[0x0][0x220] ;  /* 0x00008800ff0cbb82 */ /* 0x001e220000000a00 */
[----:B------:R-:W-:Y:S02]  /*0fe0*/  @!P4 PRMT R27, R17, 0x5410, R1 ;  /* 0x00005410111bc816 */ /* 0x000fe40000000001 */
[----:B------:R-:W-:Y:S02]  /*0ff0*/  @!P4 FMNMX R0, R0, |R15|, !PT ;  /* 0x4000000f0000c209 */ /* 0x000fe40007800000 */
[----:B------:R-:W-:Y:S02]  /*1000*/  IADD3 R15, P6, R6, 0x20, RZ ;  /* 0x00000020060f7810 */ /* 0x000fe40007fde0ff */
[----:B0-----:R-:W-:-:S04]  /*1010*/  @!P3 LEA R12, P4, R2, R12, 0x1 ;  /* 0x0000000c020cb211 */ /* 0x001fc800078808ff */
[----:B------:R-:W-:Y:S01]  /*1020*/  @!P3 LEA.HI.X R13, R2, R13, R16, 0x1, P4 ;  /* 0x0000000d020db211 */ /* 0x000fe200020f0c10 */
[----:B------:R-:W-:Y:S01]  /*1030*/  IMAD.X R16, RZ, RZ, R7, P6 ;  /* 0x000000ffff107224 */ /* 0x000fe200030e0607 */
[----:B------:R-:W-:-:S04]  /*1040*/  ISETP.GE.U32.AND P4, PT, R15, UR16, PT ;  /* 0x000000100f007c0c */ /* 0x000fc8000bf86070 */
[----:B------:R-:W-:Y:S02]  /*1050*/  ISETP.GE.U32.OR.EX P4, PT, R16, UR17, P5, P4 ;  /* 0x0000001110007c0c */ /* 0x000fe4000af86540 */
[----:B------:R-:W-:-:S11]  /*1060*/  @!P1 FMNMX R0, R0, |R14|, !PT ;  /* 0x4000000e00009209 */ /* 0x000fd60007800000 */
[----:B------:R-:W-:-:S04]  /*1070*/  @!P4 IMAD R16, R16, UR10, RZ ;  /* 0x0000000a1010cc24 */ /* 0x000fc8000f8e02ff */
[----:B------:R-:W-:Y:S02]  /*1080*/  @!P4 IMAD R16, R15, UR11, R16 ;  /* 0x0000000b0f10cc24 */ /* 0x000fe4000f8e0210 */
[----:B--2---:R-:W-:-:S05]  /*1090*/  @!P3 FMUL R2, R3, UR5 ;  /* 0x000000050302bc20 */ /* 0x004fca0008400000 */
[----:B------:R-:W-:-:S05]  /*10a0*/  @!P3 F2FP.BF16.F32.PACK_AB R2, RZ, R2 ;  /* 0x00000002ff02b23e */ /* 0x000fca00000010ff */
[----:B------:R0:W-:Y:S02]  /*10b0*/  @!P3 STG.E.U16 desc[UR14][R12.64], R2 ;  /* 0x000000020c00b986 */ /* 0x0001e4000c10150e */
[----:B0-----:R-:W-:Y:S02]  /*10c0*/  @!P4 IMAD.MOV.U32 R12, RZ, RZ, R10 ;  /* 0x000000ffff0cc224 */ /* 0x001fe400078e000a */
[----:B------:R-:W-:Y:S02]  /*10d0*/  @!P4 IMAD.MOV.U32 R13, RZ, RZ, R11 ;  /* 0x000000ffff0dc224 */ /* 0x000fe400078e000b */
[----:B------:R-:W-:Y:S02]  /*10e0*/  @!P4 IMAD.WIDE.U32 R12, R15, UR10, R12 ;  /* 0x0000000a0f0ccc25 */ /* 0x000fe4000f8e000c */
[----:B------:R-:W0:Y:S02]  /*10f0*/  @!P4 LDC.64 R14, c[0x0][0x210] ;  /* 0x00008400ff0ecb82 */ /* 0x000e240000000a00 */
        /* <DEDUP_REMOVED lines=8> */
[----:B------:R-:W-:-:S05]  /*1180*/  IADD3 R16, P6, R6, 0x21, RZ ;  /* 0x0000002106107810 */ /* 0x000fca0007fde0ff */
[----:B------:R-:W-:Y:S01]  /*1190*/  IMAD.X R12, RZ, RZ, R7, P6 ;  /* 0x000000ffff0c7224 */ /* 0x000fe200030e0607 */
[----:B------:R-:W-:-:S04]  /*11a0*/  ISETP.GE.U32.AND P6, PT, R16, UR16, PT ;  /* 0x0000001010007c0c */ /* 0x000fc8000bfc6070 */
[----:B------:R-:W-:-:S13]  /*11b0*/  ISETP.GE.U32.OR.EX P6, PT, R12, UR17, P5, P6 ;  /* 0x000000110c007c0c */ /* 0x000fda000afc6560 */
[----:B------:R-:W-:-:S04]  /*11c0*/  @!P6 IMAD R17, R12, UR10, RZ ;  /* 0x0000000a0c11ec24 */ /* 0x000fc8000f8e02ff */
[----:B------:R-:W-:Y:S01]  /*11d0*/  @!P6 IMAD R12, R16, UR11, R17 ;  /* 0x0000000b100cec24 */ /* 0x000fe2000f8e0211 */
[----:B------:R-:W-:Y:S01]  /*11e0*/  P2R R19, PR, RZ, 0x1 ;  /* 0x00000001ff137803 */ /* 0x000fe20000000000 */
        /* <DEDUP_REMOVED lines=12> */
[----:B------:R-:W-:Y:S02]  /*12b0*/  ISETP.NE.AND P0, PT, R19, RZ, PT ;  /* 0x000000ff1300720c */ /* 0x000fe40003f05270 */
[----:B------:R-:W-:-:S11]  /*12c0*/  @!P2 PRMT R26, R18, 0x5410, R1 ;  /* 0x00005410121aa816 */ /* 0x000fd60000000001 */
        /* <DEDUP_REMOVED lines=9> */
[C---:B------:R-:W-:Y:S02]  /*1360*/  @!P0 IMAD R4, R18.reuse, UR11, R15 ;  /* 0x0000000b12048c24 */ /* 0x040fe4000f8e020f */
[----:B------:R-:W-:Y:S02]  /*1370*/  @!P0 IMAD.MOV.U32 R15, RZ, RZ, R11 ;  /* 0x000000ffff0f8224 */ /* 0x000fe400078e000b */
        /* <DEDUP_REMOVED lines=35> */
[----:B------:R-:W-:-:S05]  /*15b0*/  IADD3 R18, P2, R6, 0x30, RZ ;  /* 0x0000003006127810 */ /* 0x000fca0007f5e0ff */
[----:B------:R-:W-:Y:S01]  /*15c0*/  IMAD.X R14, RZ, RZ, R7, P2 ;  /* 0x000000ffff0e7224 */ /* 0x000fe200010e0607 */
[----:B------:R-:W-:-:S04]  /*15d0*/  ISETP.GE.U32.AND P2, PT, R18, UR16, PT ;  /* 0x0000001012007c0c */ /* 0x000fc8000bf46070 */
[----:B------:R-:W-:Y:S02]  /*15e0*/  ISETP.GE.U32.OR.EX P2, PT, R14, UR17, P5, P2 ;  /* 0x000000110e007c0c */ /* 0x000fe4000af46520 */
[----:B------:R-:W-:-:S11]  /*15f0*/  @!P3 PRMT R26, R26, 0x5410, R2 ;  /* 0x000054101a1ab816 */ /* 0x000fd60000000002 */
        /* <DEDUP_REMOVED lines=20> */
[----:B------:R-:W-:Y:S02]  /*1740*/  ISETP.GE.U32.OR.EX P3, PT, R13, UR17, P5, P3 ;  /* 0x000000110d007c0c */ /* 0x000fe4000af66530 */
[----:B------:R-:W-:-:S11]  /*1750*/  @!P6 FMNMX R0, R0, |R12|, !PT ;  /* 0x4000000c0000e209 */ /* 0x000fd60007800000 */
[----:B------:R-:W-:Y:S02]  /*1760*/  @!P3 IMAD R13, R13, UR10, RZ ;  /* 0x0000000a0d0dbc24 */ /* 0x000fe4000f8e02ff */
[----:B------:R-:W-:Y:S02]  /*1770*/  @!P3 IMAD.MOV.U32 R12, RZ, RZ, R10 ;  /* 0x000000ffff0cb224 */ /* 0x000fe400078e000a */
[----:B--2---:R-:W-:-:S05]  /*1780*/  @!P2 FMUL R18, R2, UR5 ;  /* 0x000000050212ac20 */ /* 0x004fca0008400000 */
[----:B------:R-:W-:-:S04]  /*1790*/  @!P2 F2FP.BF16.F32.PACK_AB R18, RZ, R18 ;  /* 0x00000012ff12a23e */ /* 0x000fc800000010ff */
[----:B------:R-:W-:-:S05]  /*17a0*/  PRMT R15, R18, 0x7610, R15 ;  /* 0x00007610120f7816 */ /* 0x000fca000000000f */
[----:B------:R0:W-:Y:S02]  /*17b0*/  @!P2 STG.E.U16 desc[UR14][R16.64], R15 ;  /* 0x0000000f1000a986 */ /* 0x0001e4000c10150e */
[C---:B0-----:R-:W-:Y:S02]  /*17c0*/  @!P3 IMAD R16, R14.reuse, UR11, R13 ;  /* 0x0000000b0e10bc24 */ /* 0x041fe4000f8e020d */
[----:B------:R-:W-:Y:S02]  /*17d0*/  @!P3 IMAD.MOV.U32 R13, RZ, RZ, R11 ;  /* 0x000000ffff0db224 */ /* 0x000fe400078e000b */
[----:B------:R-:W-:Y:S02]  /*17e0*/  @!P3 IMAD.WIDE.U32 R12, R14, UR10, R12 ;  /* 0x0000000a0e0cbc25 */ /* 0x000fe4000f8e000c */
[----:B------:R-:W0:Y:S02]  /*17f0*/  @!P3 LDC.64 R14, c[0x0][0x210] ;  /* 0x00008400ff0ebb82 */ /* 0x000e240000000a00 */
[----:B------:R-:W-:Y:S01]  /*1800*/  @!P3 IMAD.IADD R13, R13, 0x1, R16 ;  /* 0x000000010d0db824 */ /* 0x000fe200078e0210 */
[----:B0-----:R-:W-:-:S04]  /*1810*/  @!P3 LEA R14, P4, R12, R14, 0x2 ;  /* 0x0000000e0c0eb211 */ /* 0x001fc800078810ff */
[----:B------:R-:W-:-:S05]  /*1820*/  @!P3 LEA.HI.X R15, R12, R15, R13, 0x2, P4 ;  /* 0x0000000f0c0fb211 */ /* 0x000fca00020f140d */
[----:B------:R0:W2:Y:S02]  /*1830*/  @!P3 LDG.E.CONSTANT R19, desc[UR14][R14.64] ;  /* 0x0000000e0e13b981 */ /* 0x0000a4000c1e9900 */
[----:B0-----:R-:W0:Y:S02]  /*1840*/  @!P3 LDC.64 R14, c[0x0][0x220] ;  /* 0x00008800ff0ebb82 */ /* 0x001e240000000a00 */
[----:B0-----:R-:W-:-:S04]  /*1850*/  @!P3 LEA R14, P4, R12, R14, 0x1 ;  /* 0x0000000e0c0eb211 */ /* 0x001fc800078808ff */
[----:B------:R-:W-:Y:S02]  /*1860*/  @!P3 LEA.HI.X R15, R12, R15, R13, 0x1, P4 ;  /* 0x0000000f0c0fb211 */ /* 0x000fe400020f0c0d */
[----:B------:R-:W-:Y:S02]  /*1870*/  P2R R23, PR, RZ, 0x2 ;  /* 0x00000002ff177803 */ /* 0x000fe40000000000 */
[----:B------:R-:W-:Y:S01]  /*1880*/  @!P0 PRMT R24, R8, 0x5410, R1 ;  /* 0x0000541008188816 */ /* 0x000fe20000000001 */
[----:B--2---:R-:W-:-:S05]  /*1890*/  @!P3 FMUL R20, R19, UR5 ;  /* 0x000000051314bc20 */ /* 0x004fca0008400000 */
[----:B------:R-:W-:-:S05]  /*18a0*/  @!P3 F2FP.BF16.F32.PACK_AB R20, RZ, R20 ;  /* 0x00000014ff14b23e */ /* 0x000fca00000010ff */
[----:B------:R0:W-:Y:S02]  /*18b0*/  @!P3 STG.E.U16 desc[UR14][R14.64], R20 ;  /* 0x000000140e00b986 */ /* 0x0001e4000c10150e */
[----:B0-----:R-:W-:-:S05]  /*18c0*/  IADD3 R14, P4, R6, 0x38, RZ ;  /* 0x00000038060e7810 */ /* 0x001fca0007f9e0ff */
[----:B------:R-:W-:Y:S01]  /*18d0*/  IMAD.X R13, RZ, RZ, R7, P4 ;  /* 0x000000ffff0d7224 */ /* 0x000fe200020e0607 */
[----:B------:R-:W-:-:S04]  /*18e0*/  ISETP.GE.U32.AND P4, PT, R14, UR16, PT ;  /* 0x000000100e007c0c */ /* 0x000fc8000bf86070 */
[----:B------:R-:W-:-:S13]  /*18f0*/  ISETP.GE.U32.OR.EX P4, PT, R13, UR17, P5, P4 ;  /* 0x000000110d007c0c */ /* 0x000fda000af86540 */
[----:B------:R-:W-:Y:S02]  /*1900*/  @!P4 IMAD R13, R13, UR10, RZ ;  /* 0x0000000a0d0dcc24 */ /* 0x000fe4000f8e02ff */
[----:B------:R-:W-:Y:S02]  /*1910*/  @!P4 IMAD.MOV.U32 R12, RZ, RZ, R10 ;  /* 0x000000ffff0cc224 */ /* 0x000fe400078e000a */
[C---:B------:R-:W-:Y:S02]  /*1920*/  @!P4 IMAD R16, R14.reuse, UR11, R13 ;  /* 0x0000000b0e10cc24 */ /* 0x040fe4000f8e020d */
[----:B------:R-:W-:Y:S02]  /*1930*/  @!P4 IMAD.MOV.U32 R13, RZ, RZ, R11 ;  /* 0x000000ffff0dc224 */ /* 0x000fe400078e000b */
[----:B------:R-:W-:Y:S02]  /*1940*/  @!P4 IMAD.WIDE.U32 R12, R14, UR10, R12 ;  /* 0x0000000a0e0ccc25 */ /* 0x000fe4000f8e000c */
[----:B------:R-:W0:Y:S02]  /*1950*/  @!P4 LDC.64 R14, c[0x0][0x210] ;  /* 0x00008400ff0ecb82 */ /* 0x000e240000000a00 */
[----:B------:R-:W-:-:S06]  /*1960*/  @!P4 IMAD.IADD R13, R13, 0x1, R16 ;  /* 0x000000010d0dc824 */ /* 0x000fcc00078e0210 */
[----:B------:R-:W1:Y:S01]  /*1970*/  @!P4 LDC.64 R16, c[0x0][0x220] ;  /* 0x00008800ff10cb82 */ /* 0x000e620000000a00 */
[----:B0-----:R-:W-:-:S04]  /*1980*/  @!P4 LEA R14, P1, R12, R14, 0x2 ;  /* 0x0000000e0c0ec211 */ /* 0x001fc800078210ff */
[----:B------:R-:W-:-:S05]  /*1990*/  @!P4 LEA.HI.X R15, R12, R15, R13, 0x2, P1 ;  /* 0x0000000f0c0fc211 */ /* 0x000fca00008f140d */
[----:B------:R-:W2:Y:S01]  /*19a0*/  @!P4 LDG.E.CONSTANT R14, desc[UR14][R14.64] ;  /* 0x0000000e0e0ec981 */ /* 0x000ea2000c1e9900 */
[----:B-1----:R-:W-:-:S04]  /*19b0*/  @!P4 LEA R16, P1, R12, R16, 0x1 ;  /* 0x000000100c10c211 */ /* 0x002fc800078208ff */
[----:B------:R-:W-:Y:S02]  /*19c0*/  @!P4 LEA.HI.X R17, R12, R17, R13, 0x1, P1 ;  /* 0x000000110c11c211 */ /* 0x000fe400008f0c0d */
[----:B------:R-:W-:-:S05]  /*19d0*/  IADD3 R12, P1, R6, 0x39, RZ ;  /* 0x00000039060c7810 */ /* 0x000fca0007f3e0ff */
[----:B------:R-:W-:Y:S01]  /*19e0*/  IMAD.X R7, RZ, RZ, R7, P1 ;  /* 0x000000ffff077224 */ /* 0x000fe200008e0607 */
[----:B------:R-:W-:-:S04]  /*19f0*/  ISETP.GE.U32.AND P1, PT, R12, UR16, PT ;  /* 0x000000100c007c0c */ /* 0x000fc8000bf26070 */
[----:B------:R-:W-:-:S13]  /*1a00*/  ISETP.GE.U32.OR.EX P5, PT, R7, UR17, P5, P1 ;  /* 0x0000001107007c0c */ /* 0x000fda000afa6510 */
[----:B------:R-:W-:Y:S02]  /*1a10*/  @!P5 IMAD R8, R7, UR10, RZ ;  /* 0x0000000a0708dc24 */ /* 0x000fe4000f8e02ff */
[----:B------:R-:W-:Y:S02]  /*1a20*/  @!P5 IMAD.MOV.U32 R6, RZ, RZ, R10 ;  /* 0x000000ffff06d224 */ /* 0x000fe400078e000a */
[----:B------:R-:W-:Y:S02]  /*1a30*/  @!P5 IMAD.MOV.U32 R7, RZ, RZ, R11 ;  /* 0x000000ffff07d224 */ /* 0x000fe400078e000b */
[----:B------:R-:W0:Y:S01]  /*1a40*/  @!P5 LDC.64 R10, c[0x0][0x210] ;  /* 0x00008400ff0adb82 */ /* 0x000e220000000a00 */
[C---:B------:R-:W-:Y:S02]  /*1a50*/  @!P5 IMAD R8, R12.reuse, UR11, R8 ;  /* 0x0000000b0c08dc24 */ /* 0x040fe4000f8e0208 */
[----:B------:R-:W-:-:S04]  /*1a60*/  @!P5 IMAD.WIDE.U32 R6, R12, UR10, R6 ;  /* 0x0000000a0c06dc25 */ /* 0x000fc8000f8e0006 */
[----:B------:R-:W-:Y:S01]  /*1a70*/  @!P5 IMAD.IADD R7, R7, 0x1, R8 ;  /* 0x000000010707d824 */ /* 0x000fe200078e0208 */
[----:B0-----:R-:W-:-:S04]  /*1a80*/  @!P5 LEA R10, P1, R6, R10, 0x2 ;  /* 0x0000000a060ad211 */ /* 0x001fc800078210ff */
[----:B------:R-:W-:-:S05]  /*1a90*/  @!P5 LEA.HI.X R11, R6, R11, R7, 0x2, P1 ;  /* 0x0000000b060bd211 */ /* 0x000fca00008f1407 */
[----:B------:R0:W3:Y:S01]  /*1aa0*/  @!P5 LDG.E.CONSTANT R8, desc[UR14][R10.64] ;  /* 0x0000000e0a08d981 */ /* 0x0000e2000c1e9900 */
[----:B------:R-:W-:Y:S02]  /*1ab0*/  ISETP.NE.AND P1, PT, R23, RZ, PT ;  /* 0x000000ff1700720c */ /* 0x000fe40003f25270 */
[----:B------:R-:W1:Y:S01]  /*1ac0*/  S2R R23, SR_TID.X ;  /* 0x0000000000177919 */ /* 0x000e620000002100 */
[----:B0-----:R-:W0:Y:S01]  /*1ad0*/  @!P5 LDC.64 R10, c[0x0][0x220] ;  /* 0x00008800ff0adb82 */ /* 0x001e220000000a00 */
[----:B------:R-:W-:Y:S02]  /*1ae0*/  @!P6 PRMT R25, R25, 0x5410, R22 ;  /* 0x000054101919e816 */ /* 0x000fe40000000016 */
[----:B------:R-:W-:Y:S02]  /*1af0*/  MOV R13, 0x400 ;  /* 0x00000400000d7802 */ /* 0x000fe40000000f00 */
[----:B------:R-:W-:Y:S02]  /*1b00*/  @!P2 PRMT R21, R18, 0x5410, R1 ;  /* 0x000054101215a816 */ /* 0x000fe40000000001 */
[----:B0-----:R-:W-:-:S04]  /*1b10*/  @!P5 LEA R10, P6, R6, R10, 0x1 ;  /* 0x0000000a060ad211 */ /* 0x001fc800078c08ff */
[----:B------:R-:W-:Y:S01]  /*1b20*/  @!P5 LEA.HI.X R11, R6, R11, R7, 0x1, P6 ;  /* 0x0000000b060bd211 */ /* 0x000fe200030f0c07 */
[----:B------:R-:W-:Y:S01]  /*1b30*/  VIADD R6, R13, 0x10 ;  /* 0x000000100d067836 */ /* 0x000fe20000000000 */
[----:B-1----:R-:W-:Y:S02]  /*1b40*/  LOP3.LUT R18, R23, 0x1f, RZ, 0xc0, !PT ;  /* 0x0000001f17127812 */ /* 0x002fe400078ec0ff */
[----:B------:R-:W-:Y:S02]  /*1b50*/  @!P1 PRMT R24, R24, 0x5410, R9 ;  /* 0x0000541018189816 */ /* 0x000fe40000000009 */
[----:B------:R-:W-:Y:S01]  /*1b60*/  @!P3 PRMT R21, R21, 0x5410, R20 ;  /* 0x000054101515b816 */ /* 0x000fe20000000014 */
[----:B------:R-:W-:Y:S01]  /*1b70*/  BSSY B0, `(.L_x_1071) ;  /* 0x0000036000007945 */ /* 0x000fe20003800000 */
[----:B--2---:R-:W-:-:S05]  /*1b80*/  @!P4 FMUL R12, R14, UR5 ;  /* 0x000000050e0ccc20 */ /* 0x004fca0008400000 */
[----:B------:R-:W-:-:S05]  /*1b90*/  @!P4 F2FP.BF16.F32.PACK_AB R12, RZ, R12 ;  /* 0x0000000cff0cc23e */ /* 0x000fca00000010ff */
[----:B------:R0:W-:Y:S02]  /*1ba0*/  @!P4 STG.E.U16 desc[UR14][R16.64], R12 ;  /* 0x0000000c1000c986 */ /* 0x0001e4000c10150e */
[----:B0-----:R-:W0:Y:S02]  /*1bb0*/  S2R R17, SR_CgaCtaId ;  /* 0x0000000000117919 */ /* 0x001e240000008800 */
[----:B0-----:R-:W-:-:S05]  /*1bc0*/  LEA R15, R17, R6, 0x18 ;  /* 0x00000006110f7211 */ /* 0x001fca00078ec0ff */
[----:B------:R-:W-:Y:S01]  /*1bd0*/  IMAD R7, R18, 0x84, R15 ;  /* 0x0000008412077824 */ /* 0x000fe200078e020f */
[----:B------:R-:W-:-:S05]  /*1be0*/  SHF.R.U64 R18, R23, 0x5, RZ ;  /* 0x0000000517127819 */ /* 0x000fca00000012ff */
[----:B------:R-:W-:-:S05]  /*1bf0*/  IMAD R22, R18, 0x4, R7 ;  /* 0x0000000412167824 */ /* 0x000fca00078e0207 */
[----:B------:R0:W-:Y:S02]  /*1c00*/  STS [R22], R29 ;  /* 0x0000001d16007388 */ /* 0x0001e40000000800 */
[----:B0-----:R-:W0:Y:S02]  /*1c10*/  S2R R29, SR_TID.X ;  /* 0x00000000001d7919 */ /* 0x001e240000002100 */
[----:B------:R1:W-:Y:S01]  /*1c20*/  STS [R22+0x30], R26 ;  /* 0x0000301a16007388 */ /* 0x0003e20000000800 */
[----:B---3--:R-:W-:Y:S01]  /*1c30*/  @!P5 FMUL R16, R8, UR5 ;  /* 0x000000050810dc20 */ /* 0x008fe20008400000 */
[----:B0-----:R-:W-:-:S05]  /*1c40*/  IMAD.SHL.U32 R6, R29, 0x2, RZ ;  /* 0x000000021d067824 */ /* 0x001fca00078e00ff */
[----:B------:R-:W-:-:S04]  /*1c50*/  LOP3.LUT R6, R6, 0x3e, RZ, 0xc0, !PT ;  /* 0x0000003e06067812 */ /* 0x000fc800078ec0ff */
[----:B------:R-:W-:-:S05]  /*1c60*/  IADD3 R6, P6, R6, UR7, RZ ;  /* 0x0000000706067c10 */ /* 0x000fca000ffde0ff */
[----:B------:R-:W-:Y:S01]  /*1c70*/  IMAD.X R7, RZ, RZ, UR6, P6 ;  /* 0x00000006ff077e24 */ /* 0x000fe2000b0e06ff */
[C---:B------:R-:W-:Y:S01]  /*1c80*/  IADD3 R9, P6, R18.reuse, UR12, RZ ;  /* 0x0000000c12097c10 */ /* 0x040fe2000ffde0ff */
[----:B-1----:R-:W-:-:S04]  /*1c90*/  IMAD R26, R18, 0x84, R15 ;  /* 0x00000084121a7824 */ /* 0x002fc800078e020f */
[----:B------:R-:W-:Y:S01]  /*1ca0*/  IMAD.X R15, RZ, RZ, UR4, P6 ;  /* 0x00000004ff0f7e24 */ /* 0x000fe2000b0e06ff */
[----:B------:R-:W-:Y:S02]  /*1cb0*/  ISETP.GE.U32.AND P6, PT, R9, UR10, PT ;  /* 0x0000000a09007c0c */ /* 0x000fe4000bfc6070 */
[----:B------:R-:W-:Y:S02]  /*1cc0*/  @!P5 F2FP.BF16.F32.PACK_AB R20, RZ, R16 ;  /* 0x00000010ff14d23e */ /* 0x000fe400000010ff */
[----:B------:R-:W-:Y:S02]  /*1cd0*/  ISETP.GE.U32.AND.EX P6, PT, R15, UR11, PT, P6 ;  /* 0x0000000b0f007c0c */ /* 0x000fe4000bfc6160 */
[----:B------:R-:W-:Y:S01]  /*1ce0*/  @!P4 PRMT R5, R12, 0x5410, R1 ;  /* 0x000054100c05c816 */ /* 0x000fe20000000001 */
[----:B------:R-:W-:-:S03]  /*1cf0*/  IMAD.SHL.U32 R23, R29, 0x4, RZ ;  /* 0x000000041d177824 */ /* 0x000fc600078e00ff */
[----:B------:R-:W-:Y:S01]  /*1d00*/  @!P5 PRMT R5, R5, 0x5410, R20 ;  /* 0x000054100505d816 */ /* 0x000fe20000000014 */
[----:B------:R0:W-:Y:S04]  /*1d10*/  STS [R22+0x40], R25 ;  /* 0x0000401916007388 */ /* 0x0001e80000000800 */
[----:B------:R1:W-:Y:S04]  /*1d20*/  STS [R22+0x10], R28 ;  /* 0x0000101c16007388 */ /* 0x0003e80000000800 */
[----:B------:R1:W-:Y:S01]  /*1d30*/  STS [R22+0x20], R27 ;  /* 0x0000201b16007388 */ /* 0x0003e20000000800 */
[----:B0-----:R-:W-:-:S03]  /*1d40*/  LOP3.LUT R25, R23, 0x7c, RZ, 0xc0, !PT ;  /* 0x0000007c17197812 */ /* 0x001fc600078ec0ff */
[----:B------:R1:W-:Y:S04]  /*1d50*/  STS [R22+0x50], R24 ;  /* 0x0000501816007388 */ /* 0x0003e80000000800 */
[----:B------:R1:W-:Y:S04]  /*1d60*/  STS [R22+0x60], R21 ;  /* 0x0000601516007388 */ /* 0x0003e80000000800 */
[----:B------:R1:W-:Y:S04]  /*1d70*/  STS [R22+0x70], R5 ;  /* 0x0000700516007388 */ /* 0x0003e80000000800 */
[----:B------:R1:W-:Y:S01]  /*1d80*/  @!P5 STG.E.U16 desc[UR14][R10.64], R20 ;  /* 0x000000140a00d986 */ /* 0x0003e2000c10150e */
[----:B------:R-:W-:Y:S01]  /*1d90*/  IMAD.IADD R16, R26, 0x1, R25 ;  /* 0x000000011a107824 */ /* 0x000fe200078e0219 */
[----:B------:R-:W-:Y:S06]  /*1da0*/  BAR.SYNC.DEFER_BLOCKING 0x0 ;  /* 0x0000000000007b1d */ /* 0x000fec0000010000 */
[----:B------:R-:W-:Y:S05]  /*1db0*/  @P6 BRA `(.L_x_1072) ;  /* 0x0000000000446947 */ /* 0x000fea0003800000 */
[----:B------:R-:W-:Y:S01]  /*1dc0*/  IMAD R12, R15, UR16, RZ ;  /* 0x000000100f0c7c24 */ /* 0x000fe2000f8e02ff */
[----:B------:R-:W-:Y:S01]  /*1dd0*/  ULDC.64 UR6, c[0x0][0x228] ;  /* 0x00008a0000067ab9 */ /* 0x000fe20000000a00 */
[----:B-1----:R-:W-:-:S04]  /*1de0*/  IMAD.WIDE.U32 R10, R9, UR16, R6 ;  /* 0x00000010090a7c25 */ /* 0x002fc8000f8e0006 */
[----:B------:R-:W-:Y:S01]  /*1df0*/  IMAD R5, R9, UR17, R12 ;  /* 0x0000001109057c24 */ /* 0x000fe2000f8e020c */
[----:B------:R-:W-:-:S03]  /*1e00*/  LEA R20, P6, R10, UR6, 0x1 ;  /* 0x000000060a147c11 */ /* 0x000fc6000f8c08ff */
[----:B------:R-:W-:-:S05]  /*1e10*/  IMAD.IADD R5, R11, 0x1, R5 ;  /* 0x000000010b057824 */ /* 0x000fca00078e0205 */
[----:B------:R-:W-:Y:S02]  /*1e20*/  LEA.HI.X R21, R10, UR7, R5, 0x1, P6 ;  /* 0x000000070a157c11 */ /* 0x000fe4000b0f0c05 */
[----:B------:R-:W-:-:S04]  /*1e30*/  ISETP.GE.U32.AND P6, PT, R6, UR16, PT ;  /* 0x0000001006007c0c */ /* 0x000fc8000bfc6070 */
[----:B------:R-:W-:-:S13]  /*1e40*/  ISETP.GE.U32.AND.EX P6, PT, R7, UR17, PT, P6 ;  /* 0x0000001107007c0c */ /* 0x000fda000bfc6160 */
[----:B------:R-:W0:Y:S04]  /*1e50*/  @!P6 LDS.U16 R5, [R16] ;  /* 0x000000001005e984 */ /* 0x000e280000000400 */
[----:B0-----:R-:W-:Y:S01]  /*1e60*/  @!P6 STG.E.U16 desc[UR14][R20.64], R5 ;  /* 0x000000051400e986 */ /* 0x001fe2000c10150e */
[----:B------:R-:W-:-:S05]  /*1e70*/  IADD3 R10, P6, R6, 0x1, RZ ;  /* 0x00000001060a7810 */ /* 0x000fca0007fde0ff */
[----:B------:R-:W-:Y:S01]  /*1e80*/  IMAD.X R11, RZ, RZ, R7, P6 ;  /* 0x000000ffff0b7224 */ /* 0x000fe200030e0607 */
[----:B------:R-:W-:-:S04]  /*1e90*/  ISETP.GE.U32.AND P6, PT, R10, UR16, PT ;  /* 0x000000100a007c0c */ /* 0x000fc8000bfc6070 */
[----:B------:R-:W-:-:S13]  /*1ea0*/  ISETP.GE.U32.AND.EX P6, PT, R11, UR17, PT, P6 ;  /* 0x000000110b007c0c */ /* 0x000fda000bfc6160 */
[----:B------:R-:W0:Y:S04]  /*1eb0*/  @!P6 LDS.U16 R11, [R16+0x2] ;  /* 0x00000200100be984 */ /* 0x000e280000000400 */
[----:B0-----:R0:W-:Y:S02]  /*1ec0*/  @!P6 STG.E.U16 desc[UR14][R20.64+0x2], R11 ;  /* 0x0000020b1400e986 */ /* 0x0011e4000c10150e */
.L_x_1072:
[----:B------:R-:W-:Y:S05]  /*1ed0*/  BSYNC B0 ;  /* 0x0000000000007941 */ /* 0x000fea0003800000 */
.L_x_1071:
[----:B------:R-:W-:Y:S01]  /*1ee0*/  IADD3 R12, P6, R9, 0x4, RZ ;  /* 0x00000004090c7810 */ /* 0x000fe20007fde0ff */
[----:B------:R-:W-:Y:S04]  /*1ef0*/  BSSY B0, `(.L_x_1073) ;  /* 0x0000018000007945 */ /* 0x000fe80003800000 */
[----:B-1----:R-:W-:Y:S01]  /*1f00*/  IMAD.X R5, RZ, RZ, R15, P6 ;  /* 0x000000ffff057224 */ /* 0x002fe200030e060f */
[----:B------:R-:W-:-:S04]  /*1f10*/  ISETP.GE.U32.AND P6, PT, R12, UR10, PT ;  /* 0x0000000a0c007c0c */ /* 0x000fc8000bfc6070 */
[----:B------:R-:W-:-:S13]  /*1f20*/  ISETP.GE.U32.AND.EX P6, PT, R5, UR11, PT, P6 ;  /* 0x0000000b05007c0c */ /* 0x000fda000bfc6160 */
[----:B------:R-:W-:Y:S05]  /*1f30*/  @P6 BRA `(.L_x_1074) ;  /* 0x00000000004c6947 */ /* 0x000fea0003800000 */
[----:B------:R-:W-:Y:S01]  /*1f40*/  IMAD R5, R5, UR16, RZ ;  /* 0x0000001005057c24 */ /* 0x000fe2000f8e02ff */
[----:B------:R-:W-:Y:S01]  /*1f50*/  ULDC.64 UR6, c[0x0][0x228] ;  /* 0x00008a0000067ab9 */ /* 0x000fe20000000a00 */
[----:B------:R-:W-:Y:S02]  /*1f60*/  IMAD.MOV.U32 R10, RZ, RZ, R6 ;  /* 0x000000ffff0a7224 */ /* 0x000fe400078e0006 */
[----:B0-----:R-:W-:Y:S02]  /*1f70*/  IMAD.MOV.U32 R11, RZ, RZ, R7 ;  /* 0x000000ffff0b7224 */ /* 0x001fe400078e0007 */
[C---:B------:R-:W-:Y:S02]  /*1f80*/  IMAD R5, R12.reuse, UR17, R5 ;  /* 0x000000110c057c24 */ /* 0x040fe4000f8e0205 */
[----:B------:R-:W-:-:S04]  /*1f90*/  IMAD.WIDE.U32 R10, R12, UR16, R10 ;  /* 0x000000100c0a7c25 */ /* 0x000fc8000f8e000a */
[----:B------:R-:W-:Y:S01]  /*1fa0*/  IMAD.IADD R5, R11, 0x1, R5 ;  /* 0x000000010b057824 */ /* 0x000fe200078e0205 */
[----:B------:R-:W-:-:S04]  /*1fb0*/  LEA R20, P6, R10, UR6, 0x1 ;  /* 0x000000060a147c11 */ /* 0x000fc8000f8c08ff */
[----:B------:R-:W-:Y:S02]  /*1fc0*/  LEA.HI.X R21, R10, UR7, R5, 0x1, P6 ;  /* 0x000000070a157c11 */ /* 0x000fe4000b0f0c05 */
[----:B------:R-:W-:-:S04]  /*1fd0*/  ISETP.GE.U32.AND P6, PT, R6, UR16, PT ;  /* 0x0000001006007c0c */ /* 0x000fc8000bfc6070 */
[----:B------:R-:W-:-:S13]  /*1fe0*/  ISETP.GE.U32.AND.EX P6, PT, R7, UR17, PT, P6 ;  /* 0x0000001107007c0c */ /* 0x000fda000bfc6160 */
[----:B------:R-:W0:Y:S04]  /*1ff0*/  @!P6 LDS.U16 R5, [R16+0x210] ;  /* 0x000210001005e984 */ /* 0x000e280000000400 */
[----:B0-----:R-:W-:Y:S01]  /*2000*/  @!P6 STG.E.U16 desc[UR14][R20.64], R5 ;  /* 0x000000051400e986 */ /* 0x001fe2000c10150e */
[----:B------:R-:W-:-:S05]  /*2010*/  IADD3 R10, P6, R6, 0x1, RZ ;  /* 0x00000001060a7810 */ /* 0x000fca0007fde0ff */
[----:B------:R-:W-:Y:S01]  /*2020*/  IMAD.X R11, RZ, RZ, R7, P6 ;  /* 0x000000ffff0b7224 */ /* 0x000fe200030e0607 */
[----:B------:R-:W-:-:S04]  /*2030*/  ISETP.GE.U32.AND P6, PT, R10, UR16, PT ;  /* 0x000000100a007c0c */ /* 0x000fc8000bfc6070 */
[----:B------:R-:W-:-:S13]  /*2040*/  ISETP.GE.U32.AND.EX P6, PT, R11, UR17, PT, P6 ;  /* 0x000000110b007c0c */ /* 0x000fda000bfc6160 */
[----:B------:R-:W0:Y:S04]  /*2050*/  @!P6 LDS.U16 R11, [R16+0x212] ;  /* 0x00021200100be984 */ /* 0x000e280000000400 */
[----:B0-----:R1:W-:Y:S02]  /*2060*/  @!P6 STG.E.U16 desc[UR14][R20.64+0x2], R11 ;  /* 0x0000020b1400e986 */ /* 0x0013e4000c10150e */
.L_x_1074:
[----:B------:R-:W-:Y:S05]  /*2070*/  BSYNC B0 ;  /* 0x0000000000007941 */ /* 0x000fea0003800000 */
.L_x_1073:
[----:B------:R-:W-:Y:S01]  /*2080*/  IADD3 R12, P6, R9, 0x8, RZ ;  /* 0x00000008090c7810 */ /* 0x000fe20007fde0ff */
[----:B------:R-:W-:Y:S04]  /*2090*/  BSSY B0, `(.L_x_1075) ;  /* 0x0000018000007945 */ /* 0x000fe80003800000 */
[----:B------:R-:W-:Y:S01]  /*20a0*/  IMAD.X R5, RZ, RZ, R15, P6 ;  /* 0x000000ffff057224 */ /* 0x000fe200030e060f */
[----:B------:R-:W-:-:S04]  /*20b0*/  ISETP.GE.U32.AND P6, PT, R12, UR10, PT ;  /* 0x0000000a0c007c0c */ /* 0x000fc8000bfc6070 */
[----:B------:R-:W-:-:S13]  /*20c0*/  ISETP.GE.U32.AND.EX P6, PT, R5, UR11, PT, P6 ;  /* 0x0000000b05007c0c */ /* 0x000fda000bfc6160 */
[----:B------:R-:W-:Y:S05]  /*20d0*/  @P6 BRA `(.L_x_1076) ;  /* 0x00000000004c6947 */ /* 0x000fea0003800000 */
[----:B------:R-:W-:Y:S01]  /*20e0*/  IMAD R5, R5, UR16, RZ ;  /* 0x0000001005057c24 */ /* 0x000fe2000f8e02ff */
[----:B------:R-:W-:Y:S01]  /*20f0*/  ULDC.64 UR6, c[0x0][0x228] ;  /* 0x00008a0000067ab9 */ /* 0x000fe20000000a00 */
[----:B------:R-:W-:Y:S02]  /*2100*/  IMAD.MOV.U32 R10, RZ, RZ, R6 ;  /* 0x000000ffff0a7224 */ /* 0x000fe400078e0006 */
[----:B01----:R-:W-:Y:S02]  /*2110*/  IMAD.MOV.U32 R11, RZ, RZ, R7 ;  /* 0x000000ffff0b7224 */ /* 0x003fe400078e0007 */
        /* <DEDUP_REMOVED lines=15> */
.L_x_1076:
[----:B------:R-:W-:Y:S05]  /*2210*/  BSYNC B0 ;  /* 0x0000000000007941 */ /* 0x000fea0003800000 */
.L_x_1075:
        /* <DEDUP_REMOVED lines=9> */
[----:B012---:R-:W-:Y:S02]  /*22b0*/  IMAD.MOV.U32 R11, RZ, RZ, R7 ;  /* 0x000000ffff0b7224 */ /* 0x007fe400078e0007 */
        /* <DEDUP_REMOVED lines=15> */
.L_x_1078:
[----:B------:R-:W-:Y:S05]  /*23b0*/  BSYNC B0 ;  /* 0x0000000000007941 */ /* 0x000fea0003800000 */
.L_x_1077:
        /* <DEDUP_REMOVED lines=9> */
[----:B0123--:R-:W-:Y:S02]  /*2450*/  IMAD.MOV.U32 R11, RZ, RZ, R7 ;  /* 0x000000ffff0b7224 */ /* 0x00ffe400078e0007 */
        /* <DEDUP_REMOVED lines=15> */
.L_x_1080:
[----:B------:R-:W-:Y:S05]  /*2550*/  BSYNC B0 ;  /* 0x0000000000007941 */ /* 0x000fea0003800000 */
.L_x_1079:
        /* <DEDUP_REMOVED lines=9> */
[----:B01234-:R-:W-:Y:S02]  /*25f0*/  IMAD.MOV.U32 R11, RZ, RZ, R7 ;  /* 0x000000ffff0b7224 */ /* 0x01ffe400078e0007 */
        /* <DEDUP_REMOVED lines=15> */
.L_x_1082:
[----:B------:R-:W-:Y:S05]  /*26f0*/  BSYNC B0 ;  /* 0x0000000000007941 */ /* 0x000fea0003800000 */
.L_x_1081:
[C---:B------:R-:W-:Y:S01]  /*2700*/  IADD3 R10, P6, R9.reuse, 0x18, RZ ;  /* 0x00000018090a7810 */ /* 0x040fe20007fde0ff */
[----:B------:R-:W-:Y:S01]  /*2710*/  BSSY B0, `(.L_x_1083) ;  /* 0x000001e000007945 */ /* 0x000fe20003800000 */
[----:B------:R-:W-:Y:S02]  /*2720*/  @!P0 FMNMX R0, R0, |R4|, !PT ;  /* 0x4000000400008209 */ /* 0x000fe40007800000 */
[----:B------:R-:W-:Y:S01]  /*2730*/  IADD3 R9, P0, R9, 0x1c, RZ ;  /* 0x0000001c09097810 */ /* 0x000fe20007f1e0ff */
[--C-:B------:R-:W-:Y:S01]  /*2740*/  IMAD.X R4, RZ, RZ, R15.reuse, P6 ;  /* 0x000000ffff047224 */ /* 0x100fe200030e060f */
[----:B------:R-:W-:Y:S02]  /*2750*/  ISETP.GE.U32.AND P6, PT, R10, UR10, PT ;  /* 0x0000000a0a007c0c */ /* 0x000fe4000bfc6070 */
[----:B------:R-:W-:Y:S01]  /*2760*/  @!P1 FMNMX R0, R0, |R3|, !PT ;  /* 0x4000000300009209 */ /* 0x000fe20007800000 */
[----:B------:R-:W-:Y:S01]  /*2770*/  IMAD.X R15, RZ, RZ, R15, P0 ;  /* 0x000000ffff0f7224 */ /* 0x000fe200000e060f */
[----:B------:R-:W-:-:S02]  /*2780*/  ISETP.GE.U32.AND.EX P6, PT, R4, UR11, PT, P6 ;  /* 0x0000000b04007c0c */ /* 0x000fc4000bfc6160 */
[----:B------:R-:W-:-:S04]  /*2790*/  ISETP.GE.U32.AND P0, PT, R9, UR10, PT ;  /* 0x0000000a09007c0c */ /* 0x000fc8000bf06070 */
[----:B------:R-:W-:-:S07]  /*27a0*/  ISETP.GE.U32.AND.EX P0, PT, R15, UR11, PT, P0 ;  /* 0x0000000b0f007c0c */ /* 0x000fce000bf06100 */
[----:B------:R-:W-:Y:S06]  /*27b0*/  @P6 BRA `(.L_x_1084) ;  /* 0x00000000004c6947 */ /* 0x000fec0003800000 */
[----:B------:R-:W-:Y:S01]  /*27c0*/  IMAD R3, R4, UR16, RZ ;  /* 0x0000001004037c24 */ /* 0x000fe2000f8e02ff */
[----:B------:R-:W-:Y:S01]  /*27d0*/  ULDC.64 UR6, c[0x0][0x228] ;  /* 0x00008a0000067ab9 */ /* 0x000fe20000000a00 */
[----:B------:R-:W-:Y:S02]  /*27e0*/  IMAD.MOV.U32 R4, RZ, RZ, R6 ;  /* 0x000000ffff047224 */ /* 0x000fe400078e0006 */
[----:B------:R-:W-:Y:S02]  /*27f0*/  IMAD.MOV.U32 R5, RZ, RZ, R7 ;  /* 0x000000ffff057224 */ /* 0x000fe400078e0007 */
[C---:B------:R-:W-:Y:S02]  /*2800*/  IMAD R3, R10.reuse, UR17, R3 ;  /* 0x000000110a037c24 */ /* 0x040fe4000f8e0203 */
[----:B------:R-:W-:-:S04]  /*2810*/  IMAD.WIDE.U32 R4, R10, UR16, R4 ;  /* 0x000000100a047c25 */ /* 0x000fc8000f8e0004 */
[----:B------:R-:W-:Y:S01]  /*2820*/  IMAD.IADD R3, R5, 0x1, R3 ;  /* 0x0000000105037824 */ /* 0x000fe200078e0203 */
[----:B------:R-:W-:Y:S02]  /*2830*/  LEA R10, P6, R4, UR6, 0x1 ;  /* 0x00000006040a7c11 */ /* 0x000fe4000f8c08ff */
[----:B------:R-:W-:Y:S02]  /*2840*/  IADD3 R5, P1, R6, 0x1, RZ ;  /* 0x0000000106057810 */ /* 0x000fe40007f3e0ff */
[----:B01234-:R-:W-:Y:S02]  /*2850*/  LEA.HI.X R11, R4, UR7, R3, 0x1, P6 ;  /* 0x00000007040b7c11 */ /* 0x01ffe4000b0f0c03 */
[----:B------:R-:W-:Y:S01]  /*2860*/  ISETP.GE.U32.AND P6, PT, R6, UR16, PT ;  /* 0x0000001006007c0c */ /* 0x000fe2000bfc6070 */
[----:B------:R-:W-:Y:S01]  /*2870*/  IMAD.X R3, RZ, RZ, R7, P1 ;  /* 0x000000ffff037224 */ /* 0x000fe200008e0607 */
[----:B------:R-:W-:Y:S02]  /*2880*/  ISETP.GE.U32.AND P1, PT, R5, UR16, PT ;  /* 0x0000001005007c0c */ /* 0x000fe4000bf26070 */
[----:B------:R-:W-:-:S02]  /*2890*/  ISETP.GE.U32.AND.EX P6, PT, R7, UR17, PT, P6 ;  /* 0x0000001107007c0c */ /* 0x000fc4000bfc6160 */
[----:B------:R-:W-:-:S11]  /*28a0*/  ISETP.GE.U32.AND.EX P1, PT, R3, UR17, PT, P1 ;  /* 0x0000001103007c0c */ /* 0x000fd6000bf26110 */
[----:B------:R-:W0:Y:S04]  /*28b0*/  @!P6 LDS.U16 R3, [R16+0xc60] ;  /* 0x000c60001003e984 */ /* 0x000e280000000400 */
[----:B------:R-:W1:Y:S04]  /*28c0*/  @!P1 LDS.U16 R5, [R16+0xc62] ;  /* 0x000c620010059984 */ /* 0x000e680000000400 */
[----:B0-----:R0:W-:Y:S04]  /*28d0*/  @!P6 STG.E.U16 desc[UR14][R10.64], R3 ;  /* 0x000000030a00e986 */ /* 0x0011e8000c10150e */
[----:B-1----:R0:W-:Y:S02]  /*28e0*/  @!P1 STG.E.U16 desc[UR14][R10.64+0x2], R5 ;  /* 0x000002050a009986 */ /* 0x0021e4000c10150e */
.L_x_1084:
[----:B------:R-:W-:Y:S05]  /*28f0*/  BSYNC B0 ;  /* 0x0000000000007941 */ /* 0x000fea0003800000 */
.L_x_1083:
[----:B------:R-:W-:Y:S04]  /*2900*/  BSSY B0, `(.L_x_1085) ;  /* 0x0000013000007945 */ /* 0x000fe80003800000 */
[----:B------:R-:W-:Y:S05]  /*2910*/  @P0 BRA `(.L_x_1086) ;  /* 0x0000000000440947 */ /* 0x000fea0003800000 */
[C---:B0-----:R-:W-:Y:S01]  /*2920*/  IADD3 R3, P6, R6.reuse, 0x1, RZ ;  /* 0x0000000106037810 */ /* 0x041fe20007fde0ff */
[----:B------:R-:W-:Y:S01]  /*2930*/  IMAD R4, R15, UR16, RZ ;  /* 0x000000100f047c24 */ /* 0x000fe2000f8e02ff */
[----:B------:R-:W-:Y:S01]  /*2940*/  ISETP.GE.U32.AND P0, PT, R6, UR16, PT ;  /* 0x0000001006007c0c */ /* 0x000fe2000bf06070 */
[----:B------:R-:W-:Y:S01]  /*2950*/  ULDC.64 UR6, c[0x0][0x228] ;  /* 0x00008a0000067ab9 */ /* 0x000fe20000000a00 */
[----:B------:R-:W-:Y:S01]  /*2960*/  ISETP.GE.U32.AND P1, PT, R3, UR16, PT ;  /* 0x0000001003007c0c */ /* 0x000fe2000bf26070 */
[--C-:B------:R-:W-:Y:S01]  /*2970*/  IMAD.X R3, RZ, RZ, R7.reuse, P6 ;  /* 0x000000ffff037224 */ /* 0x100fe200030e0607 */
        /* <DEDUP_REMOVED lines=8> */
[----:B-1234-:R-:W1:Y:S04]  /*2a00*/  @!P1 LDS.U16 R11, [R16+0xe72] ;  /* 0x000e7200100b9984 */ /* 0x01ee680000000400 */
[----:B0-----:R0:W-:Y:S04]  /*2a10*/  @!P0 STG.E.U16 desc[UR14][R4.64], R3 ;  /* 0x0000000304008986 */ /* 0x0011e8000c10150e */
[----:B-1----:R0:W-:Y:S02]  /*2a20*/  @!P1 STG.E.U16 desc[UR14][R4.64+0x2], R11 ;  /* 0x0000020b04009986 */ /* 0x0021e4000c10150e */
.L_x_1086:
[----:B------:R-:W-:Y:S05]  /*2a30*/  BSYNC B0 ;  /* 0x0000000000007941 */ /* 0x000fea0003800000 */
.L_x_1085:
[----:B------:R-:W-:Y:S01]  /*2a40*/  ULDC.64 UR6, c[0x0][0x238] ;  /* 0x00008e0000067ab9 */ /* 0x000fe20000000a00 */
[----:B------:R-:W-:Y:S01]  /*2a50*/  @!P2 FMNMX R0, R0, |R2|, !PT ;  /* 0x400000020000a209 */ /* 0x000fe20007800000 */
[----:B------:R-:W-:Y:S01]  /*2a60*/  BAR.SYNC.DEFER_BLOCKING 0x0 ;  /* 0x0000000000007b1d */ /* 0x000fe20000010000 */
[----:B------:R-:W-:Y:S02]  /*2a70*/  ISETP.NE.U32.AND P0, PT, RZ, UR6, PT ;  /* 0x00000006ff007c0c */ /* 0x000fe4000bf05070 */
[----:B------:R-:W-:Y:S02]  /*2a80*/  @!P3 FMNMX R0, R0, |R19|, !PT ;  /* 0x400000130000b209 */ /* 0x000fe40007800000 */
[----:B------:R-:W-:Y:S02]  /*2a90*/  ISETP.NE.AND.EX P0, PT, RZ, UR7, PT, P0 ;  /* 0x00000007ff007c0c */ /* 0x000fe4000bf05300 */
[----:B------:R-:W-:-:S04]  /*2aa0*/  @!P4 FMNMX R0, R0, |R14|, !PT ;  /* 0x4000000e0000c209 */ /* 0x000fc80007800000 */
[----:B------:R-:W-:-:S07]  /*2ab0*/  @!P5 FMNMX R0, R0, |R8|, !PT ;  /* 0x400000080000d209 */ /* 0x000fce0007800000 */
[----:B------:R-:W-:Y:S05]  /*2ac0*/  @!P0 BRA `(.L_x_1087) ;  /* 0x0000000000a08947 */ /* 0x000fea0003800000 */
[----:B0-----:R-:W0:Y:S01]  /*2ad0*/  SHFL.DOWN PT, R3, R0, 0x10, 0x1f ;  /* 0x0a001f0000037f89 */ /* 0x001e2200000e0000 */
[----:B------:R-:W-:Y:S01]  /*2ae0*/  BSSY B0, `(.L_x_1088) ;  /* 0x0000020000007945 */ /* 0x000fe20003800000 */
[----:B------:R-:W5:Y:S01]  /*2af0*/  S2R R4, SR_TID.X ;  /* 0x0000000000047919 */ /* 0x000f620000002100 */
[----:B0-----:R-:W-:-:S05]  /*2b00*/  FMNMX R3, R3, R0, !PT ;  /* 0x0000000003037209 */ /* 0x001fca0007800000 */
[----:B------:R-:W0:Y:S01]  /*2b10*/  SHFL.DOWN PT, R2, R3, 0x8, 0x1f ;  /* 0x09001f0003027f89 */ /* 0x000e2200000e0000 */
[----:B-----5:R-:W-:-:S04]  /*2b20*/  LOP3.LUT R6, R4, 0x1f, RZ, 0xc0, !PT ;  /* 0x0000001f04067812 */ /* 0x020fc800078ec0ff */
[----:B------:R-:W-:Y:S02]  /*2b30*/  ISETP.NE.AND P0, PT, R6, RZ, PT ;  /* 0x000000ff0600720c */ /* 0x000fe40003f05270 */
[----:B0-----:R-:W-:-:S11]  /*2b40*/  FMNMX R2, R3, R2, !PT ;  /* 0x0000000203027209 */ /* 0x001fd60007800000 */
[----:B------:R-:W-:Y:S01]  /*2b50*/  @!P0 LEA R9, R17, R13, 0x18 ;  /* 0x0000000d11098211 */ /* 0x000fe200078ec0ff */
[----:B------:R-:W0:Y:S04]  /*2b60*/  SHFL.DOWN PT, R5, R2, 0x4, 0x1f ;  /* 0x08801f0002057f89 */ /* 0x000e2800000e0000 */
[----:B------:R-:W-:Y:S01]  /*2b70*/  @!P0 IMAD R9, R18, 0x4, R9 ;  /* 0x0000000412098824 */ /* 0x000fe200078e0209 */
        /* <DEDUP_REMOVED lines=16> */
[----:B------:R0:W0:Y:S01]  /*2c80*/  @!P0 LDS R0, [R23] ;  /* 0x0000000017008984 */ /* 0x0000220000000800 */
[----:B------:R-:W-:Y:S05]  /*2c90*/  BRA.DIV UR4, `(.L_x_1090) ;  /* 0x0000000204887947 */ /* 0x000fea000b800000 */
[----:B0-----:R-:W0:Y:S02]  /*2ca0*/  SHFL.DOWN PT, R3, R0, 0x2, 0x1f ;  /* 0x08401f0000037f89 */ /* 0x001e2400000e0000 */
[----:B0-----:R-:W-:-:S05]  /*2cb0*/  FMNMX R3, R3, R0, !PT ;  /* 0x0000000003037209 */ /* 0x001fca0007800000 */
[----:B------:R0:W0:Y:S02]  /*2cc0*/  SHFL.DOWN PT, R2, R3, 0x1, 0x1f ;  /* 0x08201f0003027f89 */ /* 0x00002400000e0000 */
.L_x_1096:
[----:B0-----:R-:W-:-:S07]  /*2cd0*/  FMNMX R5, R3, R2, !PT ;  /* 0x0000000203057209 */ /* 0x001fce0007800000 */
.L_x_1089:
[----:B------:R-:W-:Y:S05]  /*2ce0*/  BSYNC B0 ;  /* 0x0000000000007941 */ /* 0x000fea0003800000 */
.L_x_1088:
[----:B------:R-:W-:Y:S01]  /*2cf0*/  ISETP.NE.AND P0, PT, R29, RZ, PT ;  /* 0x000000ff1d00720c */ /* 0x000fe20003f05270 */
[----:B------:R-:W-:-:S12]  /*2d00*/  BSSY B0, `(.L_x_1087) ;  /* 0x0000004000007945 */ /* 0x000fd80003800000 */
[----:B------:R-:W-:Y:S05]  /*2d10*/  @P0 BRA `(.L_x_1091) ;  /* 0x0000000000080947 */ /* 0x000fea0003800000 */
[----:B------:R-:W0:Y:S02]  /*2d20*/  LDC.64 R2, c[0x0][0x238] ;  /* 0x00008e00ff027b82 */ /* 0x000e240000000a00 */
[----:B0-----:R0:W-:Y:S02]  /*2d30*/  REDG.E.MAX.S32.STRONG.GPU desc[UR14][R2.64], R5 ;  /* 0x000000050200798e */ /* 0x0011e4000d10e38e */
.L_x_1091:
[----:B------:R-:W-:Y:S05]  /*2d40*/  BSYNC B0 ;  /* 0x0000000000007941 */ /* 0x000fea0003800000 */
.L_x_1087:
[----:B------:R-:W5:Y:S01]  /*2d50*/  S2UR UR4, SR_CTAID.X ;  /* 0x00000000000479c3 */ /* 0x000f620000002500 */
[----:B------:R-:W-:Y:S02]  /*2d60*/  ULDC.64 UR6, c[0x0][0x240] ;  /* 0x0000900000067ab9 */ /* 0x000fe40000000a00 */
[----:B------:R-:W-:Y:S02]  /*2d70*/  ISETP.EQ.U32.AND P1, PT, RZ, UR6, PT ;  /* 0x00000006ff007c0c */ /* 0x000fe4000bf22070 */
[----:B-----5:R-:W-:-:S04]  /*2d80*/  LOP3.LUT P0, RZ, R29, UR4, RZ, 0xfc, !PT ;  /* 0x000000041dff7c12 */ /* 0x020fc8000f80fcff */
        /* <DEDUP_REMOVED lines=8> */
[----:B0-----:R-:W-:-:S07]  /*2e10*/  MOV R2, 0x2e30 ;  /* 0x00002e3000027802 */ /* 0x001fce0000000f00 */
[----:B-1234-:R-:W-:Y:S05]  /*2e20*/  CALL.REL.NOINC `($__internal_25_$__cuda_sm20_rcp_rn_f32_slowpath) ;  /* 0x0000000400787944 */ /* 0x01efea0003c00000 */
[----:B------:R-:W-:Y:S05]  /*2e30*/  BRA `(.L_x_1093) ;  /* 0x0000000000147947 */ /* 0x000fea0003800000 */
.L_x_1092:
[----:B0-----:R-:W0:Y:S01]  /*2e40*/  MUFU.RCP R5, UR5 ;  /* 0x0000000500057d08 */ /* 0x001e220008001000 */
[----:B------:R-:W-:-:S04]  /*2e50*/  IMAD.U32 R0, RZ, RZ, UR5 ;  /* 0x00000005ff007e24 */ /* 0x000fc8000f8e00ff */
[----:B0-----:R-:W-:-:S04]  /*2e60*/  FFMA R0, R5, R0, -1 ;  /* 0xbf80000005007423 */ /* 0x001fc80000000000 */
[----:B------:R-:W-:-:S04]  /*2e70*/  FADD.FTZ R0, -R0, -RZ ;  /* 0x800000ff00007221 */ /* 0x000fc80000010100 */
[----:B------:R-:W-:-:S07]  /*2e80*/  FFMA R5, R5, R0, R5 ;  /* 0x0000000005057223 */ /* 0x000fce0000000005 */
.L_x_1093:
[----:B------:R-:W0:Y:S02]  /*2e90*/  LDC.64 R2, c[0x0][0x240] ;  /* 0x00009000ff027b82 */ /* 0x000e240000000a00 */
[----:B0-----:R-:W-:Y:S01]  /*2ea0*/  STG.E desc[UR14][R2.64], R5 ;  /* 0x0000000502007986 */ /* 0x001fe2000c10190e */
[----:B------:R-:W-:Y:S05]  /*2eb0*/  EXIT ;  /* 0x000000000000794d */ /* 0x000fea0003800000 */
.L_x_1090:
[----:B------:R-:W-:Y:S02]  /*2ec0*/  IMAD.MOV.U32 R5, RZ, RZ, 0x2 ;  /* 0x00000002ff057424 */ /* 0x000fe400078e00ff */
[----:B------:R-:W-:Y:S02]  /*2ed0*/  IMAD.MOV.U32 R7, RZ, RZ, 0x1f ;  /* 0x0000001fff077424 */ /* 0x000fe400078e00ff */
[----:B------:R-:W-:-:S07]  /*2ee0*/  IMAD.MOV.U32 R4, RZ, RZ, -0x1 ;  /* 0xffffffffff047424 */ /* 0x000fce00078e00ff */
[----:B01234-:R-:W-:Y:S05]  /*2ef0*/  WARPSYNC.COLLECTIVE R4, `(.L_x_1094) ;  /* 0x0000000004087348 */ /* 0x01ffea0003c00000 */
[----:B0-----:R0:W0:Y:S02]  /*2f00*/  SHFL.DOWN P0, R2, R0, R5, R7 ;  /* 0x0800000500027389 */ /* 0x0010240000000007 */
[----:B01234-:R-:W-:Y:S01]  /*2f10*/  ENDCOLLECTIVE ;  /* 0x000000000000791b */ /* 0x01ffe20003800000 */
.L_x_1094:
[----:B------:R-:W-:Y:S02]  /*2f20*/  IMAD.MOV.U32 R5, RZ, RZ, 0x1 ;  /* 0x00000001ff057424 */ /* 0x000fe400078e00ff */
[----:B------:R-:W-:-:S05]  /*2f30*/  IMAD.MOV.U32 R3, RZ, RZ, R2 ;  /* 0x000000ffff037224 */ /* 0x000fca00078e0002 */
[----:B------:R-:W-:-:S05]  /*2f40*/  FMNMX R3, R3, R0, !PT ;  /* 0x0000000003037209 */ /* 0x000fca0007800000 */
[----:B------:R-:W-:-:S07]  /*2f50*/  IMAD.MOV.U32 R0, RZ, RZ, R3 ;  /* 0x000000ffff007224 */ /* 0x000fce00078e0003 */
[----:B------:R-:W-:Y:S05]  /*2f60*/  WARPSYNC.COLLECTIVE R4, `(.L_x_1095) ;  /* 0x0000000004087348 */ /* 0x000fea0003c00000 */
[----:B------:R0:W1:Y:S02]  /*2f70*/  SHFL.DOWN P0, R2, R0, R5, R7 ;  /* 0x0800000500027389 */ /* 0x0000640000000007 */
[----:B01----:R-:W-:Y:S01]  /*2f80*/  ENDCOLLECTIVE ;  /* 0x000000000000791b */ /* 0x003fe20003800000 */
.L_x_1095:
[----:B------:R-:W-:Y:S05]  /*2f90*/  BRA `(.L_x_1096) ;  /* 0xfffffffc004c7947 */ /* 0x000fea000383ffff */
        .weak           $__internal_24_$__cuda_sm20_div_u64
        .type           $__internal_24_$__cuda_sm20_div_u64,@function
        .size           $__internal_24_$__cuda_sm20_div_u64,($__internal_25_$__cuda_sm20_rcp_rn_f32_slowpath - $__internal_24_$__cuda_sm20_div_u64)
$__internal_24_$__cuda_sm20_div_u64:
        /* <DEDUP_REMOVED lines=47> */
[----:B------:R-:W-:-:S02]  /*3290*/  UIADD3 UR13, UP1, UR8, -UR4, URZ ;  /* 0x80000004080d7290 */ /* 0x000fc4000ff3e03f */
        /* <DEDUP_REMOVED lines=14> */
[----:B------:R-:W-:Y:S02]  /*3380*/  UISETP.NE.U32.AND UP1, UPT, UR6, URZ, UPT ;  /* 0x0000003f0600728c */ /* 0x000fe4000bf25070 */
[----:B------:R-:W-:Y:S02]  /*3390*/  UISETP.GE.U32.AND.EX UP0, UPT, UR12, UR7, UPT, UP0 ;  /* 0x000000070c00728c */ /* 0x000fe4000bf06100 */
[----:B------:R-:W-:Y:S02]  /*33a0*/  UIADD3.X UR11, URZ, UR9, URZ, UP2, !UPT ;  /* 0x000000093f0b7290 */ /* 0x000fe400097fe43f */
[----:B------:R-:W-:-:S02]  /*33b0*/  UISETP.NE.AND.EX UP1, UPT, UR7, URZ, UPT, UP1 ;  /* 0x0000003f0700728c */ /* 0x000fc4000bf25310 */
[----:B------:R-:W-:Y:S02]  /*33c0*/  USEL UR10, UR10, UR4, UP0 ;  /* 0x000000040a0a7287 */ /* 0x000fe40008000000 */
[----:B------:R-:W-:Y:S02]  /*33d0*/  USEL UR11, UR11, UR9, UP0 ;  /* 0x000000090b0b7287 */ /* 0x000fe40008000000 */
[----:B------:R-:W-:Y:S02]  /*33e0*/  USEL UR10, UR10, 0xffffffff, UP1 ;  /* 0xffffffff0a0a7887 */ /* 0x000fe40008800000 */
[----:B------:R-:W-:Y:S01]  /*33f0*/  USEL UR11, UR11, 0xffffffff, UP1 ;  /* 0xffffffff0b0b7887 */ /* 0x000fe20008800000 */
[----:B------:R-:W-:Y:S11]  /*3400*/  RET.REL.NODEC R2 `(_ZN18transformer_engine6detail50_GLOBAL__N__0b005ce5_17_cast_transpose_cu_f1c1739d29cast_transpose_general_kernelILm4ELm4Ef13__nv_bfloat16EEvPKT1_PKfPT2_SA_S8_PfSB_mm) ;  /* 0xffffffc802fc7950 */ /* 0x000ff60003c3ffff */
        .weak           $__internal_25_$__cuda_sm20_rcp_rn_f32_slowpath
        .type           $__internal_25_$__cuda_sm20_rcp_rn_f32_slowpath,@function
        .size           $__internal_25_$__cuda_sm20_rcp_rn_f32_slowpath,(.L_x_1203 - $__internal_25_$__cuda_sm20_rcp_rn_f32_slowpath)
$__internal_25_$__cuda_sm20_rcp_rn_f32_slowpath:
        /* <DEDUP_REMOVED lines=15> */
.L_x_1097:
        /* <DEDUP_REMOVED lines=33> */
.L_x_1099:
[----:B------:R0:W1:Y:S02]  /*3710*/  MUFU.RCP R3, R0 ;  /* 0x0000000000037308 */ /* 0x0000640000001000 */
.L_x_1098:
[----:B-1-3--:R-:W-:Y:S02]  /*3720*/  IMAD.MOV.U32 R5, RZ, RZ, R3 ;  /* 0x000000ffff057224 */ /* 0x00afe400078e0003 */
[----:B------:R-:W-:-:S04]  /*3730*/  IMAD.MOV.U32 R3, RZ, RZ, 0x0 ;  /* 0x00000000ff037424 */ /* 0x000fc800078e00ff */
[----:B0-2---:R-:W-:Y:S05]  /*3740*/  RET.REL.NODEC R2 `(_ZN18transformer_engine6detail50_GLOBAL__N__0b005ce5_17_cast_transpose_cu_f1c1739d29cast_transpose_general_kernelILm4ELm4Ef13__nv_bfloat16EEvPKT1_PKfPT2_SA_S8_PfSB_mm) ;  /* 0xffffffc8022c7950 */ /* 0x005fea0003c3ffff */
.L_x_1100:
        /* <DEDUP_REMOVED lines=11> */
.L_x_1203:


//--------------------- .text._ZN18transformer_engine6detail50_GLOBAL__N__0b005ce5_17_cast_transpose_cu_f1c1739d29cast_transpose_general_kernelILm4ELm4Ef6__halfEEvPKT1_PKfPT2_SA_S8_PfSB_mm --------------------------
	.section	.text._ZN18transformer_engine6detail50_GLOBAL__N__0b005ce5_17_cast_transpose_cu_f1c1739d29cast_transpose_general_kernelILm4ELm4Ef6__halfEEvPKT1_PKfPT2_SA_S8_PfSB_mm,"ax",@progbits
	.align	128
.text._ZN18transformer_engine6detail50_GLOBAL__N__0b005ce5_17_cast_transpose_cu_f1c1739d29cast_transpose_general_kernelILm4ELm4Ef6__halfEEvPKT1_PKfPT2_SA_S8_PfSB_mm:
        .type           _ZN18transformer_engine6detail50_GLOBAL__N__0b005ce5_17_cast_transpose_cu_f1c1739d29cast_transpose_general_kernelILm4ELm4Ef6__halfEEvPKT1_PKfPT2_SA_S8_PfSB_mm,@function
        .size           _ZN18transformer_engine6detail50_GLOBAL__N__0b005ce5_17_cast_transpose_cu_f1c1739d29cast_transpose_general_kernelILm4ELm4Ef6__halfEEvPKT1_PKfPT2_SA_S8_PfSB_mm,(.L_x_1206 - _ZN18transformer_engine6detail50_GLOBAL__N__0b005ce5_17_cast_transpose_cu_f1c1739d29cast_transpose_general_kernelILm4ELm4Ef6__halfEEvPKT1_PKfPT2_SA_S8_PfSB_mm)
        .other          _ZN18transformer_engine6detail50_GLOBAL__N__0b005ce5_17_cast_transpose_cu_f1c1739d29cast_transpose_general_kernelILm4ELm4Ef6__halfEEvPKT1_PKfPT2_SA_S8_PfSB_mm,@"STO_CUDA_ENTRY STV_DEFAULT"
_ZN18transformer_engine6detail50_GLOBAL__N__0b005ce5_17_cast_transpose_cu_f1c1739d29cast_transpose_general_kernelILm4ELm4Ef6__halfEEvPKT1_PKfPT2_SA_S8_PfSB_mm:
        /* <DEDUP_REMOVED lines=10> */
.L_x_1101:
        /* <DEDUP_REMOVED lines=10> */
[----:B01----:R-:W-:Y:S05]  /*0140*/  CALL.REL.NOINC `($__internal_26_$__cuda_sm20_div_u64) ;  /* 0x0000002c00947944 */ /* 0x003fea0003c00000 */
        /* <DEDUP_REMOVED lines=11> */
.L_x_1102:
        /* <DEDUP_REMOVED lines=25> */
.L_x_1103:
        /* <DEDUP_REMOVED lines=65> */
[----:B------:R-:W-:-:S04]  /*07a0*/  @!P1 F2FP.F16.F32.PACK_AB R17, RZ, R17 ;  /* 0x00000011ff11923e */ /* 0x000fc800000000ff */
[----:B------:R-:W-:-:S05]  /*07b0*/  PRMT R13, R17, 0x7610, R13 ;  /* 0x00007610110d7816 */ /* 0x000fca000000000d */
[----:B------:R1:W-:Y:S02]  /*07c0*/  @!P1 STG.E.U16 desc[UR14][R2.64], R13 ;  /* 0x0000000d02009986 */ /* 0x0003e4000c10150e */
[----:B-1----:R-:W1:Y:S01]  /*07d0*/  @!P2 LDC.64 R2, c[0x0][0x210] ;  /* 0x00008400ff02ab82 */ /* 0x002e620000000a00 */
[----:B---3--:R-:W-:-:S05]  /*07e0*/  @!P3 FMUL R16, R4, UR5 ;  /* 0x000000050410bc20 */ /* 0x008fca0008400000 */
[----:B------:R-:W-:-:S04]  /*07f0*/  @!P3 F2FP.F16.F32.PACK_AB R16, RZ, R16 ;  /* 0x00000010ff10b23e */ /* 0x000fc800000000ff */
        /* <DEDUP_REMOVED lines=25> */
[----:B------:R-:W-:-:S04]  /*0990*/  @!P2 F2FP.F16.F32.PACK_AB R13, RZ, R13 ;  /* 0x0000000dff0da23e */ /* 0x000fc800000000ff */
        /* <DEDUP_REMOVED lines=27> */
[----:B------:R-:W-:-:S05]  /*0b50*/  @!P0 F2FP.F16.F32.PACK_AB R4, RZ, R4 ;  /* 0x00000004ff04823e */ /* 0x000fca00000000ff */
        /* <DEDUP_REMOVED lines=18> */
[----:B------:R-:W-:-:S04]  /*0c80*/  @!P4 F2FP.F16.F32.PACK_AB R17, RZ, R17 ;  /* 0x00000011ff11c23e */ /* 0x000fc800000000ff */
        /* <DEDUP_REMOVED lines=40> */
[----:B------:R-:W-:-:S04]  /*0f10*/  @!P2 F2FP.F16.F32.PACK_AB R18, RZ, R18 ;  /* 0x00000012ff12a23e */ /* 0x000fc800000000ff */
        /* <DEDUP_REMOVED lines=24> */
[----:B------:R-:W-:-:S05]  /*10a0*/  @!P3 F2FP.F16.F32.PACK_AB R2, RZ, R2 ;  /* 0x00000002ff02b23e */ /* 0x000fca00000000ff */
        /* <DEDUP_REMOVED lines=110> */
[----:B------:R-:W-:-:S04]  /*1790*/  @!P2 F2FP.F16.F32.PACK_AB R18, RZ, R18 ;  /* 0x00000012ff12a23e */ /* 0x000fc800000000ff */
        /* <DEDUP_REMOVED lines=16> */
[----:B------:R-:W-:-:S05]  /*18a0*/  @!P3 F2FP.F16.F32.PACK_AB R20, RZ, R20 ;  /* 0x00000014ff14b23e */ /* 0x000fca00000000ff */
        /* <DEDUP_REMOVED lines=46> */
[----:B------:R-:W-:-:S05]  /*1b90*/  @!P4 F2FP.F16.F32.PACK_AB R12, RZ, R12 ;  /* 0x0000000cff0cc23e */ /* 0x000fca00000000ff */
        /* <DEDUP_REMOVED lines=18> */
[----:B------:R-:W-:Y:S02]  /*1cc0*/  @!P5 F2FP.F16.F32.PACK_AB R20, RZ, R16 ;  /* 0x00000010ff14d23e */ /* 0x000fe400000000ff */
        /* <DEDUP_REMOVED lines=32> */
.L_x_1105:
[----:B------:R-:W-:Y:S05]  /*1ed0*/  BSYNC B0 ;  /* 0x0000000000007941 */ /* 0x000fea0003800000 */
.L_x_1104:
        /* <DEDUP_REMOVED lines=25> */
.L_x_1107:
[----:B------:R-:W-:Y:S05]  /*2070*/  BSYNC B0 ;  /* 0x0000000000007941 */ /* 0x000fea0003800000 */
.L_x_1106:
        /* <DEDUP_REMOVED lines=25> */
.L_x_1109:
[----:B------:R-:W-:Y:S05]  /*2210*/  BSYNC B0 ;  /* 0x0000000000007941 */ /* 0x000fea0003800000 */
.L_x_1108:
        /* <DEDUP_REMOVED lines=25> */
.L_x_1111:
[----:B------:R-:W-:Y:S05]  /*23b0*/  BSYNC B0 ;  /* 0x0000000000007941 */ /* 0x000fea0003800000 */
.L_x_1110:
        /* <DEDUP_REMOVED lines=25> */
.L_x_1113:
[----:B------:R-:W-:Y:S05]  /*2550*/  BSYNC B0 ;  /* 0x0000000000007941 */ /* 0x000fea0003800000 */
.L_x_1112:
        /* <DEDUP_REMOVED lines=25> */
.L_x_1115:
[----:B------:R-:W-:Y:S05]  /*26f0*/  BSYNC B0 ;  /* 0x0000000000007941 */ /* 0x000fea0003800000 */
.L_x_1114:
        /* <DEDUP_REMOVED lines=31> */
.L_x_1117:
[----:B------:R-:W-:Y:S05]  /*28f0*/  BSYNC B0 ;  /* 0x0000000000007941 */ /* 0x000fea0003800000 */
.L_x_1116:
        /* <DEDUP_REMOVED lines=19> */
.L_x_1119:
[----:B------:R-:W-:Y:S05]  /*2a30*/  BSYNC B0 ;  /* 0x0000000000007941 */ /* 0x000fea0003800000 */
.L_x_1118:
        /* <DEDUP_REMOVED lines=41> */
.L_x_1129:
[----:B0-----:R-:W-:-:S07]  /*2cd0*/  FMNMX R5, R3, R2, !PT ;  /* 0x0000000203057209 */ /* 0x001fce0007800000 */
.L_x_1122:
[----:B------:R-:W-:Y:S05]  /*2ce0*/  BSYNC B0 ;  /* 0x0000000000007941 */ /* 0x000fea0003800000 */
.L_x_1121:
[----:B------:R-:W-:Y:S01]  /*2cf0*/  ISETP.NE.AND P0, PT, R29, RZ, PT ;  /* 0x000000ff1d00720c */ /* 0x000fe20003f05270 */
[----:B------:R-:W-:-:S12]  /*2d00*/  BSSY B0, `(.L_x_1120) ;  /* 0x0000004000007945 */ /* 0x000fd80003800000 */
[----:B------:R-:W-:Y:S05]  /*2d10*/  @P0 BRA `(.L_x_1124) ;  /* 0x0000000000080947 */ /* 0x000fea0003800000 */
[----:B------:R-:W0:Y:S02]  /*2d20*/  LDC.64 R2, c[0x0][0x238] ;  /* 0x00008e00ff027b82 */ /* 0x000e240000000a00 */
[----:B0-----:R0:W-:Y:S02]  /*2d30*/  REDG.E.MAX.S32.STRONG.GPU desc[UR14][R2.64], R5 ;  /* 0x000000050200798e */ /* 0x0011e4000d10e38e */
.L_x_1124:
[----:B------:R-:W-:Y:S05]  /*2d40*/  BSYNC B0 ;  /* 0x0000000000007941 */ /* 0x000fea0003800000 */
.L_x_1120:
        /* <DEDUP_REMOVED lines=13> */
[----:B-1234-:R-:W-:Y:S05]  /*2e20*/  CALL.REL.NOINC `($__internal_27_$__cuda_sm20_rcp_rn_f32_slowpath) ;  /* 0x0000000400787944 */ /* 0x01efea0003c00000 */
[----:B------:R-:W-:Y:S05]  /*2e30*/  BRA `(.L_x_1126) ;  /* 0x0000000000147947 */ /* 0x000fea0003800000 */
.L_x_1125:
[----:B0-----:R-:W0:Y:S01]  /*2e40*/  MUFU.RCP R5, UR5 ;  /* 0x0000000500057d08 */ /* 0x001e220008001000 */
[----:B------:R-:W-:-:S04]  /*2e50*/  IMAD.U32 R0, RZ, RZ, UR5 ;  /* 0x00000005ff007e24 */ /* 0x000fc8000f8e00ff */
[----:B0-----:R-:W-:-:S04]  /*2e60*/  FFMA R0, R5, R0, -1 ;  /* 0xbf80000005007423 */ /* 0x001fc80000000000 */
[----:B------:R-:W-:-:S04]  /*2e70*/  FADD.FTZ R0, -R0, -RZ ;  /* 0x800000ff00007221 */ /* 0x000fc80000010100 */
[----:B------:R-:W-:-:S07]  /*2e80*/  FFMA R5, R5, R0, R5 ;  /* 0x0000000005057223 */ /* 0x000fce0000000005 */
.L_x_1126:
[----:B------:R-:W0:Y:S02]  /*2e90*/  LDC.64 R2, c[0x0][0x240] ;  /* 0x00009000ff027b82 */ /* 0x000e240000000a00 */
[----:B0-----:R-:W-:Y:S01]  /*2ea0*/  STG.E desc[UR14][R2.64], R5 ;  /* 0x0000000502007986 */ /* 0x001fe2000c10190e */
[----:B------:R-:W-:Y:S05]  /*2eb0*/  EXIT ;  /* 0x000000000000794d */ /* 0x000fea0003800000 */
.L_x_1123:
[----:B------:R-:W-:Y:S02]  /*2ec0*/  IMAD.MOV.U32 R5, RZ, RZ, 0x2 ;  /* 0x00000002ff057424 */ /* 0x000fe400078e00ff */
[----:B------:R-:W-:Y:S02]  /*2ed0*/  IMAD.MOV.U32 R7, RZ, RZ, 0x1f ;  /* 0x0000001fff077424 */ /* 0x000fe400078e00ff */
[----:B------:R-:W-:-:S07]  /*2ee0*/  IMAD.MOV.U32 R4, RZ, RZ, -0x1 ;  /* 0xffffffffff047424 */ /* 0x000fce00078e00ff */
[----:B01234-:R-:W-:Y:S05]  /*2ef0*/  WARPSYNC.COLLECTIVE R4, `(.L_x_1127) ;  /* 0x0000000004087348 */ /* 0x01ffea0003c00000 */
[----:B0-----:R0:W0:Y:S02]  /*2f00*/  SHFL.DOWN P0, R2, R0, R5, R7 ;  /* 0x0800000500027389 */ /* 0x0010240000000007 */
[----:B01234-:R-:W-:Y:S01]  /*2f10*/  ENDCOLLECTIVE ;  /* 0x000000000000791b */ /* 0x01ffe20003800000 */
.L_x_1127:
[----:B------:R-:W-:Y:S02]  /*2f20*/  IMAD.MOV.U32 R5, RZ, RZ, 0x1 ;  /* 0x00000001ff057424 */ /* 0x000fe400078e00ff */
[----:B------:R-:W-:-:S05]  /*2f30*/  IMAD.MOV.U32 R3, RZ, RZ, R2 ;  /* 0x000000ffff037224 */ /* 0x000fca00078e0002 */
[----:B------:R-:W-:-:S05]  /*2f40*/  FMNMX R3, R3, R0, !PT ;  /* 0x0000000003037209 */ /* 0x000fca0007800000 */
[----:B------:R-:W-:-:S07]  /*2f50*/  IMAD.MOV.U32 R0, RZ, RZ, R3 ;  /* 0x000000ffff007224 */ /* 0x000fce00078e0003 */
[----:B------:R-:W-:Y:S05]  /*2f60*/  WARPSYNC.COLLECTIVE R4, `(.L_x_1128) ;  /* 0x0000000004087348 */ /* 0x000fea0003c00000 */
[----:B------:R0:W1:Y:S02]  /*2f70*/  SHFL.DOWN P0, R2, R0, R5, R7 ;  /* 0x0800000500027389 */ /* 0x0000640000000007 */
[----:B01----:R-:W-:Y:S01]  /*2f80*/  ENDCOLLECTIVE ;  /* 0x000000000000791b */ /* 0x003fe20003800000 */
.L_x_1128:
[----:B------:R-:W-:Y:S05]  /*2f90*/  BRA `(.L_x_1129) ;  /* 0xfffffffc004c7947 */ /* 0x000fea000383ffff */
        .weak           $__internal_26_$__cuda_sm20_div_u64
        .type           $__internal_26_$__cuda_sm20_div_u64,@function
        .size           $__internal_26_$__cuda_sm20_div_u64,($__internal_27_$__cuda_sm20_rcp_rn_f32_slowpath - $__internal_26_$__cuda_sm20_div_u64)
$__internal_26_$__cuda_sm20_div_u64:
        /* <DEDUP_REMOVED lines=70> */
[----:B------:R-:W-:Y:S11]  /*3400*/  RET.REL.NODEC R2 `(_ZN18transformer_engine6detail50_GLOBAL__N__0b005ce5_17_cast_transpose_cu_f1c1739d29cast_transpose_general_kernelILm4ELm4Ef6__halfEEvPKT1_PKfPT2_SA_S8_PfSB_mm) ;  /* 0xffffffc802fc7950 */ /* 0x000ff60003c3ffff */
        .weak           $__internal_27_$__cuda_sm20_rcp_rn_f32_slowpath
        .type           $__internal_27_$__cuda_sm20_rcp_rn_f32_slowpath,@function
        .size           $__internal_27_$__cuda_sm20_rcp_rn_f32_slowpath,(.L_x_1206 - $__internal_27_$__cuda_sm20_rcp_rn_f32_slowpath)
$__internal_27_$__cuda_sm20_rcp_rn_f32_slowpath:
        /* <DEDUP_REMOVED lines=15> */
.L_x_1130:
        /* <DEDUP_REMOVED lines=33> */
.L_x_1132:
[----:B------:R0:W1:Y:S02]  /*3710*/  MUFU.RCP R3, R0 ;  /* 0x0000000000037308 */ /* 0x0000640000001000 */
.L_x_1131:
[----:B-1-3--:R-:W-:Y:S02]  /*3720*/  IMAD.MOV.U32 R5, RZ, RZ, R3 ;  /* 0x000000ffff057224 */ /* 0x00afe400078e0003 */
[----:B------:R-:W-:-:S04]  /*3730*/  IMAD.MOV.U32 R3, RZ, RZ, 0x0 ;  /* 0x00000000ff037424 */ /* 0x000fc800078e00ff */
[----:B0-2---:R-:W-:Y:S05]  /*3740*/  RET.REL.NODEC R2 `(_ZN18transformer_engine6detail50_GLOBAL__N__0b005ce5_17_cast_transpose_cu_f1c1739d29cast_transpose_general_kernelILm4ELm4Ef6__halfEEvPKT1_PKfPT2_SA_S8_PfSB_mm) ;  /* 0xffffffc8022c7950 */ /* 0x005fea0003c3ffff */
.L_x_1133:
        /* <DEDUP_REMOVED lines=11> */
.L_x_1206:


//--------------------- .text._ZN18transformer_engine6detail50_GLOBAL__N__0b005ce5_17_cast_transpose_cu_f1c1739d29cast_transpose_general_kernelILm4ELm4EffEEvPKT1_PKfPT2_S9_S7_PfSA_mm --------------------------
	.section	.text._ZN18transformer_engine6detail50_GLOBAL__N__0b005ce5_17_cast_transpose_cu_f1c1739d29cast_transpose_general_kernelILm4ELm4EffEEvPKT1_PKfPT2_S9_S7_PfSA_mm,"ax",@progbits
	.align	128
.text._ZN18transformer_engine6detail50_GLOBAL__N__0b005ce5_17_cast_transpose_cu_f1c1739d29cast_transpose_general_kernelILm4ELm4EffEEvPKT1_PKfPT2_S9_S7_PfSA_mm:
        .type           _ZN18transformer_engine6detail50_GLOBAL__N__0b005ce5_17_cast_transpose_cu_f1c1739d29cast_transpose_general_kernelILm4ELm4EffEEvPKT1_PKfPT2_S9_S7_PfSA_mm,@function
        .size           _ZN18transformer_engine6detail50_GLOBAL__N__0b005ce5_17_cast_transpose_cu_f1c1739d29cast_transpose_general_kernelILm4ELm4EffEEvPKT1_PKfPT2_S9_S7_PfSA_mm,(.L_x_1209 - _ZN18transformer_engine6detail50_GLOBAL__N__0b005ce5_17_cast_transpose_cu_f1c1739d29cast_transpose_general_kernelILm4ELm4EffEEvPKT1_PKfPT2_S9_S7_PfSA_mm)
        .other          _ZN18transformer_engine6detail50_GLOBAL__N__0b005ce5_17_cast_transpose_cu_f1c1739d29cast_transpose_general_kernelILm4ELm4EffEEvPKT1_PKfPT2_S9_S7_PfSA_mm,@"STO_CUDA_ENTRY STV_DEFAULT"
_ZN18transformer_engine6detail50_GLOBAL__N__0b005ce5_17_cast_transpose_cu_f1c1739d29cast_transpose_general_kernelILm4ELm4EffEEvPKT1_PKfPT2_S9_S7_PfSA_mm:
        /* <DEDUP_REMOVED lines=10> */
.L_x_1134:
[----:B------:R-:W0:Y:S01]  /*00a0*/  LDC.64 R2, c[0x0][0x250] ;  /* 0x00009400ff027b82 */ /* 0x000e220000000a00 */
[----:B------:R-:W1:Y:S07]  /*00b0*/  S2R R0, SR_TID.X ;  /* 0x0000000000007919 */ /* 0x000e6e0000002100 */
[----:B------:R-:W2:Y:S01]  /*00c0*/  S2UR UR4, SR_CTAID.X ;  /* 0x00000000000479c3 */ /* 0x000ea20000002500 */
[----:B0-----:R-:W-:-:S05]  /*00d0*/  IADD3 R2, P0, R2, 0x1f, RZ ;  /* 0x0000001f02027810 */ /* 0x001fca0007f1e0ff */
[----:B------:R-:W-:-:S05]  /*00e0*/  IMAD.X R5, RZ, RZ, R3, P0 ;  /* 0x000000ffff057224 */ /* 0x000fca00000e0603 */
[--C-:B------:R-:W-:Y:S02]  /*00f0*/  SHF.R.U32.HI R3, RZ, 0x5, R5.reuse ;  /* 0x00000005ff037819 */ /* 0x100fe40000011605 */
[----:B------:R-:W-:Y:S02]  /*0100*/  SHF.R.U64 R2, R2, 0x5, R5 ;  /* 0x0000000502027819 */ /* 0x000fe40000001205 */
[----:B------:R-:W-:Y:S02]  /*0110*/  LOP3.LUT P0, RZ, R3, 0x7ffffff, RZ, 0xc0, !PT ;  /* 0x07ffffff03ff7812 */ /* 0x000fe4000780c0ff */
[----:B-1----:R-:W-:-:S11]  /*0120*/  SHF.R.U64 R5, R0, 0x5, RZ ;  /* 0x0000000500057819 */ /* 0x002fd600000012ff */
[----:B--2---:R-:W-:Y:S05]  /*0130*/  @!P0 BRA `(.L_x_1135) ;  /* 0x0000000000348947 */ /* 0x004fea0003800000 */
[----:B------:R-:W-:-:S07]  /*0140*/  MOV R4, 0x160 ;  /* 0x0000016000047802 */ /* 0x000fce0000000f00 */
[----:B------:R-:W-:Y:S05]  /*0150*/  CALL.REL.NOINC `($__internal_28_$__cuda_sm20_div_u64) ;  /* 0x0000001c00707944 */ /* 0x000fea0003c00000 */
[----:B------:R-:W-:Y:S01]  /*0160*/  IADD3 R11, P0, RZ, -R8, RZ ;  /* 0x80000008ff0b7210 */ /* 0x000fe20007f1e0ff */
[----:B------:R-:W-:-:S04]  /*0170*/  UMOV UR5, URZ ;  /* 0x0000003f00057c82 */ /* 0x000fc80008000000 */
[----:B------:R-:W-:-:S04]  /*0180*/  IMAD.X R7, RZ, RZ, ~R9, P0 ;  /* 0x000000ffff077224 */ /* 0x000fc800000e0e09 */
[----:B------:R-:W-:Y:S02]  /*0190*/  IMAD R4, R7, R2, RZ ;  /* 0x0000000207047224 */ /* 0x000fe400078e02ff */
[----:B------:R-:W-:-:S04]  /*01a0*/  IMAD.WIDE.U32 R6, R2, R11, UR4 ;  /* 0x0000000402067e25 */ /* 0x000fc8000f8e000b */
[----:B------:R-:W-:Y:S02]  /*01b0*/  IMAD R3, R3, R11, R4 ;  /* 0x0000000b03037224 */ /* 0x000fe400078e0204 */
[----:B------:R-:W-:Y:S02]  /*01c0*/  IMAD.MOV.U32 R12, RZ, RZ, R6 ;  /* 0x000000ffff0c7224 */ /* 0x000fe400078e0006 */
[----:B------:R-:W-:Y:S02]  /*01d0*/  IMAD.IADD R11, R7, 0x1, R3 ;  /* 0x00000001070b7824 */ /* 0x000fe400078e0203 */
[----:B------:R-:W-:Y:S02]  /*01e0*/  IMAD.MOV.U32 R6, RZ, RZ, R8 ;  /* 0x000000ffff067224 */ /* 0x000fe400078e0008 */
[----:B------:R-:W-:Y:S01]  /*01f0*/  IMAD.MOV.U32 R7, RZ, RZ, R9 ;  /* 0x000000ffff077224 */ /* 0x000fe200078e0009 */
[----:B------:R-:W-:Y:S06]  /*0200*/  BRA `(.L_x_1136) ;  /* 0x0000000000587947 */ /* 0x000fec0003800000 */
.L_x_1135:
[----:B------:R-:W0:Y:S01]  /*0210*/  I2F.U32.RP R3, R2 ;  /* 0x0000000200037306 */ /* 0x000e220000209000 */
[----:B------:R-:W-:Y:S01]  /*0220*/  ISETP.NE.U32.AND P2, PT, R2, RZ, PT ;  /* 0x000000ff0200720c */ /* 0x000fe20003f45070 */
[----:B------:R-:W-:-:S06]  /*0230*/  IMAD.MOV.U32 R11, RZ, RZ, RZ ;  /* 0x000000ffff0b7224 */ /* 0x000fcc00078e00ff */
[----:B0-----:R-:W0:Y:S02]  /*0240*/  MUFU.RCP R3, R3 ;  /* 0x0000000300037308 */ /* 0x001e240000001000 */
[----:B0-----:R-:W-:-:S06]  /*0250*/  IADD3 R6, R3, 0xffffffe, RZ ;  /* 0x0ffffffe03067810 */ /* 0x001fcc0007ffe0ff */
[----:B------:R0:W1:Y:S02]  /*0260*/  F2I.FTZ.U32.TRUNC.NTZ R7, R6 ;  /* 0x0000000600077305 */ /* 0x000064000021f000 */
[----:B0-----:R-:W-:Y:S02]  /*0270*/  IMAD.MOV.U32 R6, RZ, RZ, RZ ;  /* 0x000000ffff067224 */ /* 0x001fe400078e00ff */
[----:B-1----:R-:W-:-:S04]  /*0280*/  IMAD.MOV R9, RZ, RZ, -R7 ;  /* 0x000000ffff097224 */ /* 0x002fc800078e0a07 */
[----:B------:R-:W-:-:S04]  /*0290*/  IMAD R9, R9, R2, RZ ;  /* 0x0000000209097224 */ /* 0x000fc800078e02ff */
[----:B------:R-:W-:-:S06]  /*02a0*/  IMAD.HI.U32 R7, R7, R9, R6 ;  /* 0x0000000907077227 */ /* 0x000fcc00078e0006 */
[----:B------:R-:W-:-:S04]  /*02b0*/  IMAD.HI.U32 R6, R7, UR4, RZ ;  /* 0x0000000407067c27 */ /* 0x000fc8000f8e00ff */
[----:B------:R-:W-:-:S04]  /*02c0*/  IMAD.MOV R7, RZ, RZ, -R6 ;  /* 0x000000ffff077224 */ /* 0x000fc800078e0a06 */
[----:B------:R-:W-:-:S05]  /*02d0*/  IMAD R7, R2, R7, UR4 ;  /* 0x0000000402077e24 */ /* 0x000fca000f8e0207 */
[----:B------:R-:W-:-:S13]  /*02e0*/  ISETP.GE.U32.AND P0, PT, R7, R2, PT ;  /* 0x000000020700720c */ /* 0x000fda0003f06070 */
[----:B------:R-:W-:Y:S02]  /*02f0*/  @P0 IMAD.IADD R7, R7, 0x1, -R2 ;  /* 0x0000000107070824 */ /* 0x000fe400078e0a02 */
[----:B------:R-:W-:-:S03]  /*0300*/  @P0 VIADD R6, R6, 0x1 ;  /* 0x0000000106060836 */ /* 0x000fc60000000000 */
[----:B------:R-:W-:Y:S01]  /*0310*/  ISETP.GE.U32.AND P1, PT, R7, R2, PT ;  /* 0x000000020700720c */ /* 0x000fe20003f26070 */
[----:B------:R-:W-:-:S12]  /*0320*/  IMAD.MOV.U32 R7, RZ, RZ, RZ ;  /* 0x000000ffff077224 */ /* 0x000fd800078e00ff */
[----:B------:R-:W-:Y:S01]  /*0330*/  @P1 VIADD R6, R6, 0x1 ;  /* 0x0000000106061836 */ /* 0x000fe20000000000 */
[----:B------:R-:W-:-:S04]  /*0340*/  @!P2 LOP3.LUT R6, RZ, R2, RZ, 0x33, !PT ;  /* 0x00000002ff06a212 */ /* 0x000fc800078e33ff */
[----:B------:R-:W-:-:S05]  /*0350*/  IADD3 R3, -R6, RZ, RZ ;  /* 0x000000ff06037210 */ /* 0x000fca0007ffe1ff */
[----:B------:R-:W-:-:S07]  /*0360*/  IMAD R12, R2, R3, UR4 ;  /* 0x00000004020c7e24 */ /* 0x000fce000f8e0203 */
.L_x_1136:
[----:B------:R-:W-:Y:S01]  /*0370*/  IMAD.SHL.U32 R3, R6, 0x20, RZ ;  /* 0x0000002006037824 */ /* 0x000fe200078e00ff */
[----:B------:R-:W-:Y:S01]  /*0380*/  LOP3.LUT R24, R0, 0x1f, RZ, 0xc0, !PT ;  /* 0x0000001f00187812 */ /* 0x000fe200078ec0ff */
[----:B------:R-:W-:Y:S01]  /*0390*/  ULDC.64 UR10, c[0x0][0x248] ;  /* 0x00009200000a7ab9 */ /* 0x000fe20000000a00 */
[C---:B------:R-:W-:Y:S01]  /*03a0*/  SHF.L.U64.HI R2, R12.reuse, 0x5, R11 ;  /* 0x000000050c027819 */ /* 0x040fe2000001020b */
[----:B------:R-:W-:Y:S01]  /*03b0*/  IMAD.SHL.U32 R12, R12, 0x20, RZ ;  /* 0x000000200c0c7824 */ /* 0x000fe200078e00ff */
[----:B------:R-:W-:Y:S01]  /*03c0*/  SHF.L.U64.HI R13, R6, 0x5, R7 ;  /* 0x00000005060d7819 */ /* 0x000fe20000010207 */
[----:B------:R-:W-:Y:S01]  /*03d0*/  ULDC.64 UR8, c[0x0][0x230] ;  /* 0x00008c0000087ab9 */ /* 0x000fe20000000a00 */
[----:B------:R-:W-:Y:S01]  /*03e0*/  IADD3 R24, P0, R24, R3, RZ ;  /* 0x0000000318187210 */ /* 0x000fe20007f1e0ff */
[----:B------:R-:W-:Y:S01]  /*03f0*/  ULDC.64 UR12, c[0x0][0x250] ;  /* 0x00009400000c7ab9 */ /* 0x000fe20000000a00 */
[----:B------:R-:W-:Y:S01]  /*0400*/  IADD3 R20, P3, R12, R5, RZ ;  /* 0x000000050c147210 */ /* 0x000fe20007f7e0ff */
[----:B------:R-:W-:Y:S01]  /*0410*/  IMAD.MOV.U32 R18, RZ, RZ, 0x3f800000 ;  /* 0x3f800000ff127424 */ /* 0x000fe200078e00ff */
[----:B------:R-:W-:Y:S01]  /*0420*/  ISETP.GE.U32.AND P1, PT, R24, UR10, PT ;  /* 0x0000000a18007c0c */ /* 0x000fe2000bf26070 */
[----:B------:R-:W-:Y:S01]  /*0430*/  IMAD.X R25, RZ, RZ, R13, P0 ;  /* 0x000000ffff197224 */ /* 0x000fe200000e060d */
[----:B------:R-:W-:Y:S01]  /*0440*/  ISETP.NE.U32.AND P0, PT, RZ, UR8, PT ;  /* 0x00000008ff007c0c */ /* 0x000fe2000bf05070 */
[----:B------:R-:W-:Y:S01]  /*0450*/  IMAD.X R19, RZ, RZ, R2, P3 ;  /* 0x000000ffff137224 */ /* 0x000fe200018e0602 */
[----:B------:R-:W-:-:S02]  /*0460*/  ISETP.GE.U32.AND P2, PT, R20, UR12, PT ;  /* 0x0000000c14007c0c */ /* 0x000fc4000bf46070 */
[----:B------:R-:W-:Y:S02]  /*0470*/  ISETP.GE.U32.AND.EX P1, PT, R25, UR11, PT, P1 ;  /* 0x0000000b19007c0c */ /* 0x000fe4000bf26110 */
[----:B------:R-:W-:Y:S02]  /*0480*/  ISETP.NE.AND.EX P0, PT, RZ, UR9, PT, P0 ;  /* 0x00000009ff007c0c */ /* 0x000fe4000bf05300 */
[----:B------:R-:W-:-:S11]  /*0490*/  ISETP.GE.U32.OR.EX P2, PT, R19, UR13, P1, P2 ;  /* 0x0000000d13007c0c */ /* 0x000fd60008f46520 */
[----:B------:R-:W0:Y:S02]  /*04a0*/  @P0 LDC.64 R22, c[0x0][0x230] ;  /* 0x00008c00ff160b82 */ /* 0x000e240000000a00 */
[----:B------:R-:W-:Y:S02]  /*04b0*/  @!P2 IMAD R21, R19, UR10, RZ ;  /* 0x0000000a1315ac24 */ /* 0x000fe4000f8e02ff */
[----:B------:R-:W-:-:S04]  /*04c0*/  @!P2 IMAD.WIDE.U32 R16, R20, UR10, R24 ;  /* 0x0000000a1410ac25 */ /* 0x000fc8000f8e0018 */
[----:B------:R-:W1:Y:S01]  /*04d0*/  @!P2 LDC.64 R14, c[0x0][0x210] ;  /* 0x00008400ff0eab82 */ /* 0x000e620000000a00 */
[----:B------:R-:W-:-:S05]  /*04e0*/  @!P2 IMAD R21, R20, UR11, R21 ;  /* 0x0000000b1415ac24 */ /* 0x000fca000f8e0215 */
[----:B------:R-:W-:Y:S01]  /*04f0*/  @!P2 IADD3 R21, R17, R21, RZ ;  /* 0x000000151115a210 */ /* 0x000fe20007ffe0ff */
[----:B------:R-:W-:-:S03]  /*0500*/  @!P2 IMAD.SHL.U32 R17, R16, 0x4, RZ ;  /* 0x000000041011a824 */ /* 0x000fc600078e00ff */
[----:B------:R-:W-:Y:S01]  /*0510*/  @!P2 SHF.L.U64.HI R16, R16, 0x2, R21 ;  /* 0x000000021010a819 */ /* 0x000fe20000010215 */
[----:B0-----:R-:W2:Y:S01]  /*0520*/  @P0 LDG.E.CONSTANT R18, desc[UR6][R22.64] ;  /* 0x0000000616120981 */ /* 0x001ea2000c1e9900 */
[----:B------:R-:W-:-:S04]  /*0530*/  IADD3 R21, P0, R20, 0x4, RZ ;  /* 0x0000000414157810 */ /* 0x000fc80007f1e0ff */
[----:B------:R-:W-:Y:S01]  /*0540*/  ISETP.GE.U32.AND P6, PT, R21, UR12, PT ;  /* 0x0000000c15007c0c */ /* 0x000fe2000bfc6070 */
[----:B------:R-:W-:Y:S01]  /*0550*/  IMAD.X R24, RZ, RZ, R19, P0 ;  /* 0x000000ffff187224 */ /* 0x000fe200000e0613 */
[----:B-1----:R-:W-:-:S04]  /*0560*/  @!P2 IADD3 R14, P3, R17, R14, RZ ;  /* 0x0000000e110ea210 */ /* 0x002fc80007f7e0ff */
[----:B------:R-:W-:Y:S01]  /*0570*/  ISETP.GE.U32.OR.EX P6, PT, R24, UR13, P1, P6 ;  /* 0x0000000d18007c0c */ /* 0x000fe20008fc6560 */
[----:B------:R-:W-:-:S05]  /*0580*/  @!P2 IMAD.X R15, R16, 0x1, R15, P3 ;  /* 0x00000001100fa824 */ /* 0x000fca00018e060f */
[----:B------:R0:W2:Y:S01]  /*0590*/  @!P2 LDG.E.CONSTANT R23, desc[UR6][R14.64] ;  /* 0x000000060e17a981 */ /* 0x0000a2000c1e9900 */
[----:B------:R-:W-:-:S06]  /*05a0*/  LOP3.LUT R26, R0, 0x1f, RZ, 0xc0, !PT ;  /* 0x0000001f001a7812 */ /* 0x000fcc00078ec0ff */
[----:B0-----:R-:W0:Y:S01]  /*05b0*/  @!P6 LDC.64 R14, c[0x0][0x210] ;  /* 0x00008400ff0eeb82 */ /* 0x001e220000000a00 */
[----:B------:R-:W-:Y:S02]  /*05c0*/  IMAD.IADD R26, R26, 0x1, R3 ;  /* 0x000000011a1a7824 */ /* 0x000fe400078e0203 */
[----:B------:R-:W-:Y:S02]  /*05d0*/  @!P6 IMAD R24, R24, UR10, RZ ;  /* 0x0000000a1818ec24 */ /* 0x000fe4000f8e02ff */
[----:B------:R-:W-:Y:S02]  /*05e0*/  @!P6 IMAD.MOV.U32 R27, RZ, RZ, R25 ;  /* 0x000000ffff1be224 */ /* 0x000fe400078e0019 */
[C---:B------:R-:W-:Y:S02]  /*05f0*/  @!P6 IMAD R29, R21.reuse, UR11, R24 ;  /* 0x0000000b151dec24 */ /* 0x040fe4000f8e0218 */
[----:B------:R-:W-:-:S04]  /*0600*/  @!P6 IMAD.WIDE.U32 R26, R21, UR10, R26 ;  /* 0x0000000a151aec25 */ /* 0x000fc8000f8e001a */
[----:B------:R-:W-:Y:S01]  /*0610*/  @!P6 IMAD.SHL.U32 R24, R26, 0x4, RZ ;  /* 0x000000041a18e824 */ /* 0x000fe200078e00ff */
[----:B------:R-:W-:-:S04]  /*0620*/  @!P6 IADD3 R21, R27, R29, RZ ;  /* 0x0000001d1b15e210 */ /* 0x000fc80007ffe0ff */
[----:B------:R-:W-:Y:S02]  /*0630*/  @!P6 SHF.L.U64.HI R22, R26, 0x2, R21 ;  /* 0x000000021a16e819 */ /* 0x000fe40000010215 */
[----:B0-----:R-:W-:-:S05]  /*0640*/  @!P6 IADD3 R14, P0, R24, R14, RZ ;  /* 0x0000000e180ee210 */ /* 0x001fca0007f1e0ff */
[----:B------:R-:W-:-:S05]  /*0650*/  @!P6 IMAD.X R15, R22, 0x1, R15, P0 ;  /* 0x00000001160fe824 */ /* 0x000fca00000e060f */
[----:B------:R0:W3:Y:S02]  /*0660*/  @!P6 LDG.E.CONSTANT R21, desc[UR6][R14.64] ;  /* 0x000000060e15e981 */ /* 0x0000e4000c1e9900 */
[----:B0-----:R-:W0:Y:S02]  /*0670*/  @!P2 LDC.64 R14, c[0x0][0x220] ;  /* 0x00008800ff0eab82 */ /* 0x001e240000000a00 */
[----:B0-----:R-:W-:Y:S02]  /*0680*/  @!P2 IADD3 R26, P0, R17, R14, RZ ;  /* 0x0000000e111aa210 */ /* 0x001fe40007f1e0ff */
[----:B------:R-:W-:-:S03]  /*0690*/  IADD3 R14, P3, R20, 0x8, RZ ;  /* 0x00000008140e7810 */ /* 0x000fc60007f7e0ff */
[----:B------:R-:W-:Y:S01]  /*06a0*/  @!P2 IMAD.X R27, R16, 0x1, R15, P0 ;  /* 0x00000001101ba824 */ /* 0x000fe200000e060f */
[----:B------:R-:W-:Y:S01]  /*06b0*/  ISETP.GE.U32.AND P0, PT, R14, UR12, PT ;  /* 0x0000000c0e007c0c */ /* 0x000fe2000bf06070 */
[----:B------:R-:W-:Y:S01]  /*06c0*/  IMAD.X R28, RZ, RZ, R19, P3 ;  /* 0x000000ffff1c7224 */ /* 0x000fe200018e0613 */
[----:B------:R-:W0:Y:S04]  /*06d0*/  @!P6 LDC.64 R16, c[0x0][0x220] ;  /* 0x00008800ff10eb82 */ /* 0x000e280000000a00 */
[----:B------:R-:W-:Y:S02]  /*06e0*/  ISETP.GE.U32.OR.EX P0, PT, R28, UR13, P1, P0 ;  /* 0x0000000d1c007c0c */ /* 0x000fe40008f06500 */
[----:B------:R-:W-:Y:S02]  /*06f0*/  LOP3.LUT R15, R0, 0x1f, RZ, 0xc0, !PT ;  /* 0x0000001f000f7812 */ /* 0x000fe400078ec0ff */
[----:B0-----:R-:W-:-:S05]  /*0700*/  @!P6 IADD3 R16, P3, R24, R16, RZ ;  /* 0x000000101810e210 */ /* 0x001fca0007f7e0ff */
[----:B------:R-:W-:Y:S02]  /*0710*/  @!P6 IMAD.X R17, R22, 0x1, R17, P3 ;  /* 0x000000011611e824 */ /* 0x000fe400018e0611 */
[----:B--2---:R-:W-:-:S05]  /*0720*/  @!P2 FMUL R4, R23, R18 ;  /* 0x000000121704a220 */ /* 0x004fca0000400000 */
[----:B------:R0:W-:Y:S02]  /*0730*/  @!P2 STG.E desc[UR6][R26.64], R4 ;  /* 0x000000041a00a986 */ /* 0x0001e4000c101906 */
[----:B0-----:R-:W-:Y:S02]  /*0740*/  IMAD.IADD R26, R15, 0x1, R3 ;  /* 0x000000010f1a7824 */ /* 0x001fe400078e0203 */
[----:B------:R-:W-:Y:S02]  /*0750*/  @!P0 IMAD R15, R28, UR10, RZ ;  /* 0x0000000a1c0f8c24 */ /* 0x000fe4000f8e02ff */
[----:B------:R-:W-:Y:S02]  /*0760*/  @!P0 IMAD.MOV.U32 R27, RZ, RZ, R25 ;  /* 0x000000ffff1b8224 */ /* 0x000fe400078e0019 */
[C---:B------:R-:W-:Y:S02]  /*0770*/  @!P0 IMAD R15, R14.reuse, UR11, R15 ;  /* 0x0000000b0e0f8c24 */ /* 0x040fe4000f8e020f */
[----:B------:R-:W-:-:S05]  /*0780*/  @!P0 IMAD.WIDE.U32 R26, R14, UR10, R26 ;  /* 0x0000000a0e1a8c25 */ /* 0x000fca000f8e001a */
[----:B------:R-:W-:-:S04]  /*0790*/  @!P0 IADD3 R15, R27, R15, RZ ;  /* 0x0000000f1b0f8210 */ /* 0x000fc80007ffe0ff */
[C---:B------:R-:W-:Y:S02]  /*07a0*/  @!P0 SHF.L.U64.HI R24, R26.reuse, 0x2, R15 ;  /* 0x000000021a188819 */ /* 0x040fe4000001020f */
[----:B------:R-:W0:Y:S01]  /*07b0*/  @!P0 LDC.64 R14, c[0x0][0x210] ;  /* 0x00008400ff0e8b82 */ /* 0x000e220000000a00 */
[----:B------:R-:W-:Y:S02]  /*07c0*/  @!P0 IMAD.SHL.U32 R26, R26, 0x4, RZ ;  /* 0x000000041a1a8824 */ /* 0x000fe400078e00ff */
[----:B---3--:R-:W-:-:S05]  /*07d0*/  @!P6 FMUL R5, R21, R18 ;  /* 0x000000121505e220 */ /* 0x008fca0000400000 */
[----:B------:R1:W-:Y:S01]  /*07e0*/  @!P6 STG.E desc[UR6][R16.64], R5 ;  /* 0x000000051000e986 */ /* 0x0003e2000c101906 */
[----:B0-----:R-:W-:Y:S01]  /*07f0*/  @!P0 IADD3 R14, P3, R26, R14, RZ ;  /* 0x0000000e1a0e8210 */ /* 0x001fe20007f7e0ff */
[----:B-1----:R-:W0:Y:S04]  /*0800*/  @!P0 LDC.64 R16, c[0x0][0x220] ;  /* 0x00008800ff108b82 */ /* 0x002e280000000a00 */
[----:B------:R-:W-:-:S05]  /*0810*/  @!P0 IMAD.X R15, R24, 0x1, R15, P3 ;  /* 0x00000001180f8824 */ /* 0x000fca00018e060f */
[----:B------:R1:W2:Y:S02]  /*0820*/  @!P0 LDG.E.CONSTANT R22, desc[UR6][R14.64] ;  /* 0x000000060e168981 */ /* 0x0002a4000c1e9900 */
[----:B-1----:R-:W-:-:S04]  /*0830*/  IADD3 R14, P3, R20, 0xc, RZ ;  /* 0x0000000c140e7810 */ /* 0x002fc80007f7e0ff */
[----:B------:R-:W-:Y:S01]  /*0840*/  ISETP.GE.U32.AND P5, PT, R14, UR12, PT ;  /* 0x0000000c0e007c0c */ /* 0x000fe2000bfa6070 */
[----:B------:R-:W-:-:S05]  /*0850*/  IMAD.X R15, RZ, RZ, R19, P3 ;  /* 0x000000ffff0f7224 */ /* 0x000fca00018e0613 */
[----:B------:R-:W-:Y:S02]  /*0860*/  ISETP.GE.U32.OR.EX P5, PT, R15, UR13, P1, P5 ;  /* 0x0000000d0f007c0c */ /* 0x000fe40008fa6550 */
[----:B0-----:R-:W-:Y:S02]  /*0870*/  @!P0 IADD3 R26, P3, R26, R16, RZ ;  /* 0x000000101a1a8210 */ /* 0x001fe40007f7e0ff */
[----:B------:R-:W-:-:S03]  /*0880*/  LOP3.LUT R28, R0, 0x1f, RZ, 0xc0, !PT ;  /* 0x0000001f001c7812 */ /* 0x000fc600078ec0ff */
[----:B------:R-:W-:Y:S02]  /*0890*/  @!P0 IMAD.X R27, R24, 0x1, R17, P3 ;  /* 0x00000001181b8824 */ /* 0x000fe400018e0611 */
[----:B------:R-:W-:-:S04]  /*08a0*/  IMAD.IADD R16, R28, 0x1, R3 ;  /* 0x000000011c107824 */ /* 0x000fc800078e0203 */
[----:B------:R-:W-:Y:S01]  /*08b0*/  @!P5 IMAD R29, R15, UR10, RZ ;  /* 0x0000000a0f1ddc24 */ /* 0x000fe2000f8e02ff */
[----:B------:R-:W-:-:S03]  /*08c0*/  @!P5 MOV R17, R25 ;  /* 0x000000190011d202 */ /* 0x000fc60000000f00 */
[C---:B------:R-:W-:Y:S02]  /*08d0*/  @!P5 IMAD R29, R14.reuse, UR11, R29 ;  /* 0x0000000b0e1ddc24 */ /* 0x040fe4000f8e021d */
[----:B------:R-:W-:-:S04]  /*08e0*/  @!P5 IMAD.WIDE.U32 R14, R14, UR10, R16 ;  /* 0x0000000a0e0edc25 */ /* 0x000fc8000f8e0010 */
[----:B------:R-:W-:Y:S02]  /*08f0*/  @!P5 IMAD.IADD R17, R15, 0x1, R29 ;  /* 0x000000010f11d824 */ /* 0x000fe400078e021d */
[----:B------:R-:W-:-:S03]  /*0900*/  @!P5 IMAD.SHL.U32 R24, R14, 0x4, RZ ;  /* 0x000000040e18d824 */ /* 0x000fc600078e00ff */
[----:B------:R-:W-:Y:S02]  /*0910*/  @!P5 SHF.L.U64.HI R17, R14, 0x2, R17 ;  /* 0x000000020e11d819 */ /* 0x000fe40000010211 */
[----:B------:R-:W0:Y:S02]  /*0920*/  @!P5 LDC.64 R14, c[0x0][0x210] ;  /* 0x00008400ff0edb82 */ /* 0x000e240000000a00 */
[----:B0-----:R-:W-:-:S05]  /*0930*/  @!P5 IADD3 R14, P3, R24, R14, RZ ;  /* 0x0000000e180ed210 */ /* 0x001fca0007f7e0ff */
[----:B------:R-:W-:-:S05]  /*0940*/  @!P5 IMAD.X R15, R17, 0x1, R15, P3 ;  /* 0x00000001110fd824 */ /* 0x000fca00018e060f */
[----:B------:R0:W3:Y:S02]  /*0950*/  @!P5 LDG.E.CONSTANT R16, desc[UR6][R14.64] ;  /* 0x000000060e10d981 */ /* 0x0000e4000c1e9900 */
[----:B0-----:R-:W0:Y:S01]  /*0960*/  @!P5 LDC.64 R14, c[0x0][0x220] ;  /* 0x00008800ff0edb82 */ /* 0x001e220000000a00 */
[----:B------:R-:W-:Y:S02]  /*0970*/  IADD3 R28, P3, R20, 0x10, RZ ;  /* 0x00000010141c7810 */ /* 0x000fe40007f7e0ff */
[----:B0-----:R-:W-:-:S05]  /*0980*/  @!P5 IADD3 R14, P4, R24, R14, RZ ;  /* 0x0000000e180ed210 */ /* 0x001fca0007f9e0ff */
[----:B------:R-:W-:Y:S01]  /*0990*/  @!P5 IMAD.X R15, R17, 0x1, R15, P4 ;  /* 0x00000001110fd824 */ /* 0x000fe200020e060f */
[----:B------:R-:W-:Y:S01]  /*09a0*/  ISETP.GE.U32.AND P4, PT, R28, UR12, PT ;  /* 0x0000000c1c007c0c */ /* 0x000fe2000bf86070 */
[----:B------:R-:W-:-:S05]  /*09b0*/  IMAD.X R17, RZ, RZ, R19, P3 ;  /* 0x000000ffff117224 */ /* 0x000fca00018e0613 */
[----:B------:R-:W-:Y:S02]  /*09c0*/  ISETP.GE.U32.OR.EX P4, PT, R17, UR13, P1, P4 ;  /* 0x0000000d11007c0c */ /* 0x000fe40008f86540 */
[----:B------:R-:W-:-:S11]  /*09d0*/  LOP3.LUT R24, R0, 0x1f, RZ, 0xc0, !PT ;  /* 0x0000001f00187812 */ /* 0x000fd600078ec0ff */
[----:B------:R-:W-:-:S04]  /*09e0*/  @!P4 IMAD R17, R17, UR10, RZ ;  /* 0x0000000a1111cc24 */ /* 0x000fc8000f8e02ff */
[----:B------:R-:W-:Y:S02]  /*09f0*/  @!P4 IMAD R17, R28, UR11, R17 ;  /* 0x0000000b1c11cc24 */ /* 0x000fe4000f8e0211 */
[----:B--2---:R-:W-:-:S05]  /*0a00*/  @!P0 FMUL R7, R22, R18 ;  /* 0x0000001216078220 */ /* 0x004fca0000400000 */
[----:B------:R-:W-:Y:S01]  /*0a10*/  @!P0 STG.E desc[UR6][R26.64], R7 ;  /* 0x000000071a008986 */ /* 0x000fe2000c101906 */
[----:B---3--:R-:W-:-:S05]  /*0a20*/  @!P5 FMUL R10, R16, R18 ;  /* 0x00000012100ad220 */ /* 0x008fca0000400000 */
[----:B------:R0:W-:Y:S02]  /*0a30*/  @!P5 STG.E desc[UR6][R14.64], R10 ;  /* 0x0000000a0e00d986 */ /* 0x0001e4000c101906 */
[----:B0-----:R-:W-:Y:S01]  /*0a40*/  IMAD.IADD R14, R24, 0x1, R3 ;  /* 0x00000001180e7824 */ /* 0x001fe200078e0203 */
[----:B------:R-:W-:-:S03]  /*0a50*/  @!P4 MOV R15, R25 ;  /* 0x00000019000fc202 */ /* 0x000fc60000000f00 */
[----:B------:R-:W-:-:S03]  /*0a60*/  @!P4 IMAD.WIDE.U32 R28, R28, UR10, R14 ;  /* 0x0000000a1c1ccc25 */ /* 0x000fc6000f8e000e */
[----:B------:R-:W0:Y:S01]  /*0a70*/  @!P4 LDC.64 R14, c[0x0][0x210] ;  /* 0x00008400ff0ecb82 */ /* 0x000e220000000a00 */
[----:B------:R-:W-:Y:S02]  /*0a80*/  @!P4 IMAD.IADD R17, R29, 0x1, R17 ;  /* 0x000000011d11c824 */ /* 0x000fe400078e0211 */
[----:B------:R-:W-:-:S03]  /*0a90*/  @!P4 IMAD.SHL.U32 R27, R28, 0x4, RZ ;  /* 0x000000041c1bc824 */ /* 0x000fc600078e00ff */
[----:B------:R-:W-:Y:S02]  /*0aa0*/  @!P4 SHF.L.U64.HI R26, R28, 0x2, R17 ;  /* 0x000000021c1ac819 */ /* 0x000fe40000010211 */
[----:B0-----:R-:W-:-:S05]  /*0ab0*/  @!P4 IADD3 R14, P3, R27, R14, RZ ;  /* 0x0000000e1b0ec210 */ /* 0x001fca0007f7e0ff */
[----:B------:R-:W-:-:S05]  /*0ac0*/  @!P4 IMAD.X R15, R26, 0x1, R15, P3 ;  /* 0x000000011a0fc824 */ /* 0x000fca00018e060f */
[----:B------:R0:W2:Y:S02]  /*0ad0*/  @!P4 LDG.E.CONSTANT R17, desc[UR6][R14.64] ;  /* 0x000000060e11c981 */ /* 0x0000a4000c1e9900 */
[----:B0-----:R-:W0:Y:S01]  /*0ae0*/  @!P4 LDC.64 R14, c[0x0][0x220] ;  /* 0x00008800ff0ecb82 */ /* 0x001e220000000a00 */
[----:B------:R-:W-:Y:S01]  /*0af0*/  IMAD.MOV.U32 R24, RZ, RZ, RZ ;  /* 0x000000ffff187224 */ /* 0x000fe200078e00ff */
[----:B------:R-:W-:Y:S02]  /*0b00*/  @!P2 FMNMX R24, RZ, |R23|, !PT ;  /* 0x40000017ff18a209 */ /* 0x000fe40007800000 */
[----:B0-----:R-:W-:-:S05]  /*0b10*/  @!P4 IADD3 R14, P2, R27, R14, RZ ;  /* 0x0000000e1b0ec210 */ /* 0x001fca0007f5e0ff */
[----:B------:R-:W-:Y:S01]  /*0b20*/  @!P4 IMAD.X R15, R26, 0x1, R15, P2 ;  /* 0x000000011a0fc824 */ /* 0x000fe200010e060f */
[----:B------:R-:W-:-:S04]  /*0b30*/  IADD3 R23, P2, R20, 0x14, RZ ;  /* 0x0000001414177810 */ /* 0x000fc80007f5e0ff */
[----:B------:R-:W-:Y:S01]  /*0b40*/  ISETP.GE.U32.AND P3, PT, R23, UR12, PT ;  /* 0x0000000c17007c0c */ /* 0x000fe2000bf66070 */
[----:B------:R-:W-:-:S05]  /*0b50*/  IMAD.X R26, RZ, RZ, R19, P2 ;  /* 0x000000ffff1a7224 */ /* 0x000fca00010e0613 */
[----:B------:R-:W-:Y:S02]  /*0b60*/  ISETP.GE.U32.OR.EX P3, PT, R26, UR13, P1, P3 ;  /* 0x0000000d1a007c0c */ /* 0x000fe40008f66530 */
[----:B------:R-:W-:-:S11]  /*0b70*/  LOP3.LUT R28, R0, 0x1f, RZ, 0xc0, !PT ;  /* 0x0000001f001c7812 */ /* 0x000fd600078ec0ff */
[----:B------:R-:W-:-:S04]  /*0b80*/  @!P3 IMAD R26, R26, UR10, RZ ;  /* 0x0000000a1a1abc24 */ /* 0x000fc8000f8e02ff */
[----:B------:R-:W-:Y:S02]  /*0b90*/  @!P3 IMAD R27, R23, UR11, R26 ;  /* 0x0000000b171bbc24 */ /* 0x000fe4000f8e021a */
[----:B--2---:R-:W-:-:S05]  /*0ba0*/  @!P4 FMUL R9, R17, R18 ;  /* 0x000000121109c220 */ /* 0x004fca0000400000 */
[----:B------:R0:W-:Y:S02]  /*0bb0*/  @!P4 STG.E desc[UR6][R14.64], R9 ;  /* 0x000000090e00c986 */ /* 0x0001e4000c101906 */
[----:B0-----:R-:W-:Y:S01]  /*0bc0*/  IADD3 R14, R28, R3, RZ ;  /* 0x000000031c0e7210 */ /* 0x001fe20007ffe0ff */
[----:B------:R-:W-:-:S04]  /*0bd0*/  @!P3 IMAD.MOV.U32 R15, RZ, RZ, R25 ;  /* 0x000000ffff0fb224 */ /* 0x000fc800078e0019 */
[----:B------:R-:W-:-:S04]  /*0be0*/  @!P3 IMAD.WIDE.U32 R14, R23, UR10, R14 ;  /* 0x0000000a170ebc25 */ /* 0x000fc8000f8e000e */
[----:B------:R-:W-:Y:S02]  /*0bf0*/  @!P3 IMAD.IADD R23, R15, 0x1, R27 ;  /* 0x000000010f17b824 */ /* 0x000fe400078e021b */
[----:B------:R-:W-:-:S03]  /*0c00*/  @!P3 IMAD.SHL.U32 R27, R14, 0x4, RZ ;  /* 0x000000040e1bb824 */ /* 0x000fc600078e00ff */
[----:B------:R-:W-:Y:S02]  /*0c10*/  @!P3 SHF.L.U64.HI R26, R14, 0x2, R23 ;  /* 0x000000020e1ab819 */ /* 0x000fe40000010217 */
[----:B------:R-:W0:Y:S02]  /*0c20*/  @!P3 LDC.64 R14, c[0x0][0x210] ;  /* 0x00008400ff0ebb82 */ /* 0x000e240000000a00 */
[----:B0-----:R-:W-:-:S05]  /*0c30*/  @!P3 IADD3 R14, P2, R27, R14, RZ ;  /* 0x0000000e1b0eb210 */ /* 0x001fca0007f5e0ff */
[----:B------:R-:W-:-:S05]  /*0c40*/  @!P3 IMAD.X R15, R26, 0x1, R15, P2 ;  /* 0x000000011a0fb824 */ /* 0x000fca00010e060f */
[----:B------:R0:W2:Y:S02]  /*0c50*/  @!P3 LDG.E.CONSTANT R23, desc[UR6][R14.64] ;  /* 0x000000060e17b981 */ /* 0x0000a4000c1e9900 */
[----:B0-----:R-:W0:Y:S01]  /*0c60*/  @!P3 LDC.64 R14, c[0x0][0x220] ;  /* 0x00008800ff0ebb82 */ /* 0x001e220000000a00 */
[----:B------:R-:W-:Y:S02]  /*0c70*/  @!P6 FMNMX R24, R24, |R21|, !PT ;  /* 0x400000151818e209 */ /* 0x000fe40007800000 */
[----:B------:R-:W-:Y:S02]  /*0c80*/  IADD3 R21, P6, R20, 0x18, RZ ;  /* 0x0000001814157810 */ /* 0x000fe40007fde0ff */
[----:B0-----:R-:W-:-:S05]  /*0c90*/  @!P3 IADD3 R14, P2, R27, R14, RZ ;  /* 0x0000000e1b0eb210 */ /* 0x001fca0007f5e0ff */
[----:B------:R-:W-:Y:S01]  /*0ca0*/  @!P3 IMAD.X R15, R26, 0x1, R15, P2 ;  /* 0x000000011a0fb824 */ /* 0x000fe200010e060f */
[----:B------:R-:W-:Y:S01]  /*0cb0*/  ISETP.GE.U32.AND P2, PT, R21, UR12, PT ;  /* 0x0000000c15007c0c */ /* 0x000fe2000bf46070 */
[----:B------:R-:W-:-:S05]  /*0cc0*/  IMAD.X R26, RZ, RZ, R19, P6 ;  /* 0x000000ffff1a7224 */ /* 0x000fca00030e0613 */
[----:B------:R-:W-:-:S13]  /*0cd0*/  ISETP.GE.U32.OR.EX P2, PT, R26, UR13, P1, P2 ;  /* 0x0000000d1a007c0c */ /* 0x000fda0008f46520 */
[----:B------:R-:W-:-:S04]  /*0ce0*/  @!P2 IMAD R26, R26, UR10, RZ ;  /* 0x0000000a1a1aac24 */ /* 0x000fc8000f8e02ff */
[----:B------:R-:W-:Y:S01]  /*0cf0*/  @!P2 IMAD R27, R21, UR11, R26 ;  /* 0x0000000b151bac24 */ /* 0x000fe2000f8e021a */
[----:B------:R-:W-:Y:S02]  /*0d00*/  @!P0 FMNMX R24, R24, |R22|, !PT ;  /* 0x4000001618188209 */ /* 0x000fe40007800000 */
[----:B------:R-:W-:-:S05]  /*0d10*/  IADD3 R20, P0, R20, 0x1c, RZ ;  /* 0x0000001c14147810 */ /* 0x000fca0007f1e0ff */
[----:B------:R-:W-:Y:S01]  /*0d20*/  IMAD.X R19, RZ, RZ, R19, P0 ;  /* 0x000000ffff137224 */ /* 0x000fe200000e0613 */
[----:B------:R-:W-:Y:S01]  /*0d30*/  LOP3.LUT R22, R0, 0x1f, RZ, 0xc0, !PT ;  /* 0x0000001f00167812 */ /* 0x000fe200078ec0ff */
        /* <DEDUP_REMOVED lines=13> */
[----:B------:R-:W-:-:S04]  /*0e10*/  ISETP.GE.U32.AND P6, PT, R20, UR12, PT ;  /* 0x0000000c14007c0c */ /* 0x000fc8000bfc6070 */
[----:B------:R-:W-:-:S13]  /*0e20*/  ISETP.GE.U32.OR.EX P1, PT, R19, UR13, P1, P6 ;  /* 0x0000000d13007c0c */ /* 0x000fda0008f26560 */
[----:B------:R-:W-:Y:S01]  /*0e30*/  @!P1 IMAD R19, R19, UR10, RZ ;  /* 0x0000000a13139c24 */ /* 0x000fe2000f8e02ff */
[----:B0-----:R-:W-:Y:S02]  /*0e40*/  @!P2 IADD3 R28, P0, R27, R14, RZ ;  /* 0x0000000e1b1ca210 */ /* 0x001fe40007f1e0ff */
[----:B------:R-:W-:-:S03]  /*0e50*/  IADD3 R14, R22, R3, RZ ;  /* 0x00000003160e7210 */ /* 0x000fc60007ffe0ff */
[----:B------:R-:W-:Y:S02]  /*0e60*/  @!P2 IMAD.X R29, R26, 0x1, R15, P0 ;  /* 0x000000011a1da824 */ /* 0x000fe400000e060f */
[----:B------:R-:W-:Y:S02]  /*0e70*/  @!P1 IMAD.MOV.U32 R15, RZ, RZ, R25 ;  /* 0x000000ffff0f9224 */ /* 0x000fe400078e0019 */
        /* <DEDUP_REMOVED lines=8> */
[----:B------:R0:W3:Y:S01]  /*0f00*/  @!P1 LDG.E.CONSTANT R25, desc[UR6][R14.64] ;  /* 0x000000060e199981 */ /* 0x0000e2000c1e9900 */
[----:B------:R-:W1:Y:S01]  /*0f10*/  S2R R26, SR_CgaCtaId ;  /* 0x00000000001a7919 */ /* 0x000e620000008800 */
[----:B0-----:R-:W0:Y:S02]  /*0f20*/  @!P1 LDC.64 R14, c[0x0][0x220] ;  /* 0x00008800ff0e9b82 */ /* 0x001e240000000a00 */
[----:B0-----:R-:W-:Y:S02]  /*0f30*/  @!P1 IADD3 R14, P0, R19, R14, RZ ;  /* 0x0000000e130e9210 */ /* 0x001fe40007f1e0ff */
[----:B------:R-:W-:-:S04]  /*0f40*/  MOV R19, 0x400 ;  /* 0x0000040000137802 */ /* 0x000fc80000000f00 */
[----:B------:R-:W-:Y:S01]  /*0f50*/  IADD3 R27, R19, 0x10, RZ ;  /* 0x00000010131b7810 */ /* 0x000fe20007ffe0ff */
[----:B------:R-:W-:-:S03]  /*0f60*/  @!P1 IMAD.X R15, R20, 0x1, R15, P0 ;  /* 0x00000001140f9824 */ /* 0x000fc600000e060f */
[----:B-1----:R-:W-:Y:S02]  /*0f70*/  LEA R27, R26, R27, 0x18 ;  /* 0x0000001b1a1b7211 */ /* 0x002fe400078ec0ff */
[----:B------:R-:W-:Y:S01]  /*0f80*/  SHF.R.U64 R20, R0, 0x5, RZ ;  /* 0x0000000500147819 */ /* 0x000fe200000012ff */
[----:B------:R-:W-:Y:S01]  /*0f90*/  BSSY B0, `(.L_x_1137) ;  /* 0x0000028000007945 */ /* 0x000fe20003800000 */
[----:B--2---:R-:W-:-:S05]  /*0fa0*/  @!P2 FMUL R6, R21, R18 ;  /* 0x000000121506a220 */ /* 0x004fca0000400000 */
[----:B------:R0:W-:Y:S02]  /*0fb0*/  @!P2 STG.E desc[UR6][R28.64], R6 ;  /* 0x000000061c00a986 */ /* 0x0001e4000c101906 */
[--C-:B0-----:R-:W-:Y:S02]  /*0fc0*/  IMAD R29, R22, 0x84, R27.reuse ;  /* 0x00000084161d7824 */ /* 0x101fe400078e021b */
[C---:B------:R-:W-:Y:S02]  /*0fd0*/  IMAD R28, R20.reuse, 0x84, R27 ;  /* 0x00000084141c7824 */ /* 0x040fe400078e021b */
[----:B------:R-:W-:-:S05]  /*0fe0*/  IMAD R27, R20, 0x4, R29 ;  /* 0x00000004141b7824 */ /* 0x000fca00078e021d */
[----:B------:R0:W-:Y:S04]  /*0ff0*/  STS [R27], R4 ;  /* 0x000000041b007388 */ /* 0x0001e80000000800 */
[----:B------:R-:W-:Y:S01]  /*1000*/  STS [R27+0x10], R5 ;  /* 0x000010051b007388 */ /* 0x000fe20000000800 */
[----:B0-----:R-:W-:-:S03]  /*1010*/  IADD3 R4, P6, R3, R20, RZ ;  /* 0x0000001403047210 */ /* 0x001fc60007fde0ff */
[----:B------:R0:W-:Y:S02]  /*1020*/  STS [R27+0x20], R7 ;  /* 0x000020071b007388 */ /* 0x0001e40000000800 */
[----:B------:R-:W-:Y:S01]  /*1030*/  IMAD.X R13, RZ, RZ, R13, P6 ;  /* 0x000000ffff0d7224 */ /* 0x000fe200030e060d */
[----:B0-----:R-:W-:Y:S01]  /*1040*/  IADD3 R7, P6, R4, 0x8, RZ ;  /* 0x0000000804077810 */ /* 0x001fe20007fde0ff */
[----:B------:R-:W-:Y:S04]  /*1050*/  STS [R27+0x30], R10 ;  /* 0x0000300a1b007388 */ /* 0x000fe80000000800 */
[----:B------:R-:W-:Y:S01]  /*1060*/  STS [R27+0x40], R9 ;  /* 0x000040091b007388 */ /* 0x000fe20000000800 */
[----:B---3--:R-:W-:-:S05]  /*1070*/  @!P1 FMUL R11, R25, R18 ;  /* 0x00000012190b9220 */ /* 0x008fca0000400000 */
[----:B------:R0:W-:Y:S02]  /*1080*/  @!P1 STG.E desc[UR6][R14.64], R11 ;  /* 0x0000000b0e009986 */ /* 0x0001e4000c101906 */
[----:B0-----:R-:W-:-:S05]  /*1090*/  IADD3 R14, P0, R22, R12, RZ ;  /* 0x0000000c160e7210 */ /* 0x001fca0007f1e0ff */
[----:B------:R-:W-:Y:S01]  /*10a0*/  IMAD.X R15, RZ, RZ, R2, P0 ;  /* 0x000000ffff0f7224 */ /* 0x000fe200000e0602 */
[----:B------:R-:W-:Y:S01]  /*10b0*/  IADD3 R5, P0, R4, 0x4, RZ ;  /* 0x0000000404057810 */ /* 0x000fe20007f1e0ff */
[----:B------:R-:W-:-:S04]  /*10c0*/  IMAD R22, R22, 0x4, R28 ;  /* 0x0000000416167824 */ /* 0x000fc800078e021c */
[----:B------:R-:W-:Y:S01]  /*10d0*/  IMAD.X R12, RZ, RZ, R13, P0 ;  /* 0x000000ffff0c7224 */ /* 0x000fe200000e060d */
[----:B------:R-:W-:Y:S02]  /*10e0*/  ISETP.GE.U32.AND P0, PT, R14, UR12, PT ;  /* 0x0000000c0e007c0c */ /* 0x000fe4000bf06070 */
[----:B------:R-:W-:Y:S02]  /*10f0*/  IADD3.X R28, RZ, R13, RZ, P6, !PT ;  /* 0x0000000dff1c7210 */ /* 0x000fe400037fe4ff */
[----:B------:R-:W-:Y:S02]  /*1100*/  ISETP.GE.U32.AND P6, PT, R4, UR10, PT ;  /* 0x0000000a04007c0c */ /* 0x000fe4000bfc6070 */
[----:B------:R-:W-:-:S04]  /*1110*/  ISETP.GE.U32.AND.EX P0, PT, R15, UR13, PT, P0 ;  /* 0x0000000d0f007c0c */ /* 0x000fc8000bf06100 */
[----:B------:R-:W-:Y:S01]  /*1120*/  ISETP.GE.U32.OR.EX P6, PT, R13, UR11, P0, P6 ;  /* 0x0000000b0d007c0c */ /* 0x000fe200087c6560 */
[----:B------:R0:W-:Y:S04]  /*1130*/  STS [R27+0x50], R8 ;  /* 0x000050081b007388 */ /* 0x0001e80000000800 */
[----:B------:R0:W-:Y:S04]  /*1140*/  STS [R27+0x60], R6 ;  /* 0x000060061b007388 */ /* 0x0001e80000000800 */
[----:B------:R0:W-:Y:S01]  /*1150*/  STS [R27+0x70], R11 ;  /* 0x0000700b1b007388 */ /* 0x0001e20000000800 */
[----:B------:R-:W-:Y:S06]  /*1160*/  BAR.SYNC.DEFER_BLOCKING 0x0 ;  /* 0x0000000000007b1d */ /* 0x000fec0000010000 */
[----:B------:R-:W-:Y:S05]  /*1170*/  @P6 BRA `(.L_x_1138) ;  /* 0x0000000000246947 */ /* 0x000fea0003800000 */
[----:B0-----:R-:W0:Y:S01]  /*1180*/  LDS R11, [R22] ;  /* 0x00000000160b7984 */ /* 0x001e220000000800 */
[----:B------:R-:W-:Y:S01]  /*1190*/  IMAD R3, R13, UR12, RZ ;  /* 0x0000000c0d037c24 */ /* 0x000fe2000f8e02ff */
[----:B------:R-:W-:Y:S01]  /*11a0*/  ULDC.64 UR8, c[0x0][0x228] ;  /* 0x00008a0000087ab9 */ /* 0x000fe20000000a00 */
[----:B------:R-:W-:-:S04]  /*11b0*/  IMAD.WIDE.U32 R8, R4, UR12, R14 ;  /* 0x0000000c04087c25 */ /* 0x000fc8000f8e000e */
[----:B------:R-:W-:Y:S01]  /*11c0*/  IMAD R3, R4, UR13, R3 ;  /* 0x0000000d04037c24 */ /* 0x000fe2000f8e0203 */
[----:B------:R-:W-:-:S03]  /*11d0*/  LEA R2, P6, R8, UR8, 0x2 ;  /* 0x0000000808027c11 */ /* 0x000fc6000f8c10ff */
[----:B------:R-:W-:-:S05]  /*11e0*/  IMAD.IADD R3, R9, 0x1, R3 ;  /* 0x0000000109037824 */ /* 0x000fca00078e0203 */
[----:B------:R-:W-:-:S05]  /*11f0*/  LEA.HI.X R3, R8, UR9, R3, 0x2, P6 ;  /* 0x0000000908037c11 */ /* 0x000fca000b0f1403 */
[----:B0-----:R1:W-:Y:S02]  /*1200*/  STG.E desc[UR6][R2.64], R11 ;  /* 0x0000000b02007986 */ /* 0x0013e4000c101906 */
.L_x_1138:
[----:B------:R-:W-:Y:S05]  /*1210*/  BSYNC B0 ;  /* 0x0000000000007941 */ /* 0x000fea0003800000 */
.L_x_1137:
[----:B------:R-:W-:Y:S01]  /*1220*/  ISETP.GE.U32.AND P6, PT, R5, UR10, PT ;  /* 0x0000000a05007c0c */ /* 0x000fe2000bfc6070 */
[----:B------:R-:W-:Y:S03]  /*1230*/  BSSY B0, `(.L_x_1139) ;  /* 0x000000e000007945 */ /* 0x000fe60003800000 */
[----:B------:R-:W-:-:S13]  /*1240*/  ISETP.GE.U32.OR.EX P6, PT, R12, UR11, P0, P6 ;  /* 0x0000000b0c007c0c */ /* 0x000fda00087c6560 */
        /* <DEDUP_REMOVED lines=12> */
.L_x_1140:
[----:B------:R-:W-:Y:S05]  /*1310*/  BSYNC B0 ;  /* 0x0000000000007941 */ /* 0x000fea0003800000 */
.L_x_1139:
[----:B------:R-:W-:Y:S01]  /*1320*/  IADD3 R5, P6, R4, 0xc, RZ ;  /* 0x0000000c04057810 */ /* 0x000fe20007fde0ff */
[----:B------:R-:W-:Y:S04]  /*1330*/  BSSY B0, `(.L_x_1141) ;  /* 0x0000010000007945 */ /* 0x000fe80003800000 */
[----:B0-----:R-:W-:Y:S01]  /*1340*/  IMAD.X R8, RZ, RZ, R13, P6 ;  /* 0x000000ffff087224 */ /* 0x001fe200030e060d */
[----:B------:R-:W-:-:S04]  /*1350*/  ISETP.GE.U32.AND P6, PT, R7, UR10, PT ;  /* 0x0000000a07007c0c */ /* 0x000fc8000bfc6070 */
[----:B------:R-:W-:-:S13]  /*1360*/  ISETP.GE.U32.OR.EX P6, PT, R28, UR11, P0, P6 ;  /* 0x0000000b1c007c0c */ /* 0x000fda00087c6560 */
[----:B------:R-:W-:Y:S05]  /*1370*/  @P6 BRA `(.L_x_1142) ;  /* 0x00000000002c6947 */ /* 0x000fea0003800000 */
[----:B------:R-:W0:Y:S01]  /*1380*/  LDS R9, [R22+0x420] ;  /* 0x0004200016097984 */ /* 0x000e220000000800 */
[----:B------:R-:W-:Y:S01]  /*1390*/  IMAD R28, R28, UR12, RZ ;  /* 0x0000000c1c1c7c24 */ /* 0x000fe2000f8e02ff */
[----:B-12---:R-:W-:Y:S01]  /*13a0*/  MOV R2, R14 ;  /* 0x0000000e00027202 */ /* 0x006fe20000000f00 */
[----:B------:R-:W-:Y:S01]  /*13b0*/  IMAD.MOV.U32 R3, RZ, RZ, R15 ;  /* 0x000000ffff037224 */ /* 0x000fe200078e000f */
[----:B------:R-:W-:Y:S01]  /*13c0*/  ULDC.64 UR8, c[0x0][0x228] ;  /* 0x00008a0000087ab9 */ /* 0x000fe20000000a00 */
[C---:B------:R-:W-:Y:S02]  /*13d0*/  IMAD R11, R7.reuse, UR13, R28 ;  /* 0x0000000d070b7c24 */ /* 0x040fe4000f8e021c */
[----:B------:R-:W-:-:S04]  /*13e0*/  IMAD.WIDE.U32 R6, R7, UR12, R2 ;  /* 0x0000000c07067c25 */ /* 0x000fc8000f8e0002 */
[----:B------:R-:W-:Y:S01]  /*13f0*/  IMAD.IADD R3, R7, 0x1, R11 ;  /* 0x0000000107037824 */ /* 0x000fe200078e020b */
[----:B------:R-:W-:-:S04]  /*1400*/  LEA R2, P6, R6, UR8, 0x2 ;  /* 0x0000000806027c11 */ /* 0x000fc8000f8c10ff */
[----:B------:R-:W-:-:S05]  /*1410*/  LEA.HI.X R3, R6, UR9, R3, 0x2, P6 ;  /* 0x0000000906037c11 */ /* 0x000fca000b0f1403 */
[----:B0-----:R0:W-:Y:S04]  /*1420*/  STG.E desc[UR6][R2.64], R9 ;  /* 0x0000000902007986 */ /* 0x0011e8000c101906 */
.L_x_1142:
[----:B------:R-:W-:Y:S05]  /*1430*/  BSYNC B0 ;  /* 0x0000000000007941 */ /* 0x000fea0003800000 */
.L_x_1141:
[----:B0-----:R-:W-:Y:S01]  /*1440*/  IADD3 R9, P6, R4, 0x10, RZ ;  /* 0x0000001004097810 */ /* 0x001fe20007fde0ff */
[----:B------:R-:W-:Y:S04]  /*1450*/  BSSY B0, `(.L_x_1143) ;  /* 0x0000010000007945 */ /* 0x000fe80003800000 */
[----:B------:R-:W-:Y:S01]  /*1460*/  IMAD.X R10, RZ, RZ, R13, P6 ;  /* 0x000000ffff0a7224 */ /* 0x000fe200030e060d */
[----:B------:R-:W-:-:S04]  /*1470*/  ISETP.GE.U32.AND P6, PT, R5, UR10, PT ;  /* 0x0000000a05007c0c */ /* 0x000fc8000bfc6070 */
[----:B------:R-:W-:-:S13]  /*1480*/  ISETP.GE.U32.OR.EX P6, PT, R8, UR11, P0, P6 ;  /* 0x0000000b08007c0c */ /* 0x000fda00087c6560 */
[----:B------:R-:W-:Y:S05]  /*1490*/  @P6 BRA `(.L_x_1144) ;  /* 0x00000000002c6947 */ /* 0x000fea0003800000 */
[----:B-12---:R-:W0:Y:S01]  /*14a0*/  LDS R11, [R22+0x630] ;  /* 0x00063000160b7984 */ /* 0x006e220000000800 */
[----:B------:R-:W-:Y:S01]  /*14b0*/  IMAD R8, R8, UR12, RZ ;  /* 0x0000000c08087c24 */ /* 0x000fe2000f8e02ff */
[----:B------:R-:W-:Y:S01]  /*14c0*/  ULDC.64 UR8, c[0x0][0x228] ;  /* 0x00008a0000087ab9 */ /* 0x000fe20000000a00 */
[----:B------:R-:W-:Y:S02]  /*14d0*/  IMAD.MOV.U32 R6, RZ, RZ, R14 ;  /* 0x000000ffff067224 */ /* 0x000fe400078e000e */
[----:B------:R-:W-:Y:S02]  /*14e0*/  IMAD.MOV.U32 R7, RZ, RZ, R15 ;  /* 0x000000ffff077224 */ /* 0x000fe400078e000f */
[C---:B------:R-:W-:Y:S02]  /*14f0*/  IMAD R3, R5.reuse, UR13, R8 ;  /* 0x0000000d05037c24 */ /* 0x040fe4000f8e0208 */
[----:B------:R-:W-:-:S05]  /*1500*/  IMAD.WIDE.U32 R6, R5, UR12, R6 ;  /* 0x0000000c05067c25 */ /* 0x000fca000f8e0006 */
[----:B------:R-:W-:Y:S02]  /*1510*/  IADD3 R3, R7, R3, RZ ;  /* 0x0000000307037210 */ /* 0x000fe40007ffe0ff */
[----:B------:R-:W-:-:S04]  /*1520*/  LEA R2, P6, R6, UR8, 0x2 ;  /* 0x0000000806027c11 */ /* 0x000fc8000f8c10ff */
[----:B------:R-:W-:-:S05]  /*1530*/  LEA.HI.X R3, R6, UR9, R3, 0x2, P6 ;  /* 0x0000000906037c11 */ /* 0x000fca000b0f1403 */
[----:B0-----:R0:W-:Y:S04]  /*1540*/  STG.E desc[UR6][R2.64], R11 ;  /* 0x0000000b02007986 */ /* 0x0011e8000c101906 */
.L_x_1144:
[----:B------:R-:W-:Y:S05]  /*1550*/  BSYNC B0 ;  /* 0x0000000000007941 */ /* 0x000fea0003800000 */
.L_x_1143:
[----:B------:R-:W-:Y:S01]  /*1560*/  IADD3 R5, P6, R4, 0x14, RZ ;  /* 0x0000001404057810 */ /* 0x000fe20007fde0ff */
[----:B------:R-:W-:Y:S04]  /*1570*/  BSSY B0, `(.L_x_1145) ;  /* 0x0000010000007945 */ /* 0x000fe80003800000 */
[----:B------:R-:W-:Y:S01]  /*1580*/  IMAD.X R8, RZ, RZ, R13, P6 ;  /* 0x000000ffff087224 */ /* 0x000fe200030e060d */
[----:B------:R-:W-:-:S04]  /*1590*/  ISETP.GE.U32.AND P6, PT, R9, UR10, PT ;  /* 0x0000000a09007c0c */ /* 0x000fc8000bfc6070 */
[----:B------:R-:W-:-:S13]  /*15a0*/  ISETP.GE.U32.OR.EX P6, PT, R10, UR11, P0, P6 ;  /* 0x0000000b0a007c0c */ /* 0x000fda00087c6560 */
[----:B------:R-:W-:Y:S05]  /*15b0*/  @P6 BRA `(.L_x_1146) ;  /* 0x00000000002c6947 */ /* 0x000fea0003800000 */
[----:B012---:R-:W0:Y:S01]  /*15c0*/  LDS R11, [R22+0x840] ;  /* 0x00084000160b7984 */ /* 0x007e220000000800 */
        /* <DEDUP_REMOVED lines=10> */
.L_x_1146:
[----:B------:R-:W-:Y:S05]  /*1670*/  BSYNC B0 ;  /* 0x0000000000007941 */ /* 0x000fea0003800000 */
.L_x_1145:
[----:B------:R-:W-:Y:S01]  /*1680*/  IADD3 R7, P6, R4, 0x18, RZ ;  /* 0x0000001804077810 */ /* 0x000fe20007fde0ff */
[----:B------:R-:W-:Y:S01]  /*1690*/  BSSY B0, `(.L_x_1147) ;  /* 0x000001a000007945 */ /* 0x000fe20003800000 */
[----:B------:R-:W-:-:S03]  /*16a0*/  @!P5 FMNMX R24, R24, |R16|, !PT ;  /* 0x400000101818d209 */ /* 0x000fc60007800000 */
[----:B------:R-:W-:Y:S01]  /*16b0*/  IMAD.X R9, RZ, RZ, R13, P6 ;  /* 0x000000ffff097224 */ /* 0x000fe200030e060d */
[----:B------:R-:W-:-:S04]  /*16c0*/  IADD3 R6, P6, R4, 0x1c, RZ ;  /* 0x0000001c04067810 */ /* 0x000fc80007fde0ff */
[----:B------:R-:W-:Y:S02]  /*16d0*/  IADD3.X R13, RZ, R13, RZ, P6, !PT ;  /* 0x0000000dff0d7210 */ /* 0x000fe400037fe4ff */
[----:B------:R-:W-:-:S04]  /*16e0*/  ISETP.GE.U32.AND P6, PT, R5, UR10, PT ;  /* 0x0000000a05007c0c */ /* 0x000fc8000bfc6070 */
[----:B------:R-:W-:-:S04]  /*16f0*/  ISETP.GE.U32.OR.EX P6, PT, R8, UR11, P0, P6 ;  /* 0x0000000b08007c0c */ /* 0x000fc800087c6560 */
[----:B0123--:R-:W-:Y:S02]  /*1700*/  P2R R2, PR, RZ, 0x40 ;  /* 0x00000040ff027803 */ /* 0x00ffe40000000000 */
[----:B------:R-:W-:-:S04]  /*1710*/  ISETP.GE.U32.AND P6, PT, R7, UR10, PT ;  /* 0x0000000a07007c0c */ /* 0x000fc8000bfc6070 */
[----:B------:R-:W-:-:S04]  /*1720*/  ISETP.GE.U32.OR.EX P6, PT, R9, UR11, P0, P6 ;  /* 0x0000000b09007c0c */ /* 0x000fc800087c6560 */
[----:B------:R-:W-:Y:S02]  /*1730*/  P2R R10, PR, RZ, 0x40 ;  /* 0x00000040ff0a7803 */ /* 0x000fe40000000000 */
[----:B------:R-:W-:-:S04]  /*1740*/  ISETP.GE.U32.AND P6, PT, R6, UR10, PT ;  /* 0x0000000a06007c0c */ /* 0x000fc8000bfc6070 */
        /* <DEDUP_REMOVED lines=14> */
.L_x_1148:
[----:B------:R-:W-:Y:S05]  /*1830*/  BSYNC B0 ;  /* 0x0000000000007941 */ /* 0x000fea0003800000 */
.L_x_1147:
[----:B------:R-:W-:Y:S01]  /*1840*/  ISETP.NE.AND P0, PT, R10, RZ, PT ;  /* 0x000000ff0a00720c */ /* 0x000fe20003f05270 */
[----:B------:R-:W-:-:S12]  /*1850*/  BSSY B0, `(.L_x_1149) ;  /* 0x000000d000007945 */ /* 0x000fd80003800000 */
[----:B------:R-:W-:Y:S05]  /*1860*/  @P0 BRA `(.L_x_1150) ;  /* 0x00000000002c0947 */ /* 0x000fea0003800000 */
[----:B0-----:R-:W0:Y:S01]  /*1870*/  LDS R11, [R22+0xc60] ;  /* 0x000c6000160b7984 */ /* 0x001e220000000800 */
        /* <DEDUP_REMOVED lines=10> */
.L_x_1150:
[----:B------:R-:W-:Y:S05]  /*1920*/  BSYNC B0 ;  /* 0x0000000000007941 */ /* 0x000fea0003800000 */
.L_x_1149:
[----:B------:R-:W-:Y:S04]  /*1930*/  BSSY B0, `(.L_x_1151) ;  /* 0x000000d000007945 */ /* 0x000fe80003800000 */
[----:B------:R-:W-:Y:S05]  /*1940*/  @P6 BRA `(.L_x_1152) ;  /* 0x00000000002c6947 */ /* 0x000fea0003800000 */
[----:B------:R-:W2:Y:S01]  /*1950*/  LDS R7, [R22+0xe70] ;  /* 0x000e700016077984 */ /* 0x000ea20000000800 */
[----:B------:R-:W-:Y:S01]  /*1960*/  IMAD R13, R13, UR12, RZ ;  /* 0x0000000c0d0d7c24 */ /* 0x000fe2000f8e02ff */
[----:B------:R-:W-:Y:S01]  /*1970*/  ULDC.64 UR8, c[0x0][0x228] ;  /* 0x00008a0000087ab9 */ /* 0x000fe20000000a00 */
[----:B------:R-:W-:Y:S02]  /*1980*/  IMAD.MOV.U32 R2, RZ, RZ, R14 ;  /* 0x000000ffff027224 */ /* 0x000fe400078e000e */
[----:B------:R-:W-:Y:S02]  /*1990*/  IMAD.MOV.U32 R3, RZ, RZ, R15 ;  /* 0x000000ffff037224 */ /* 0x000fe400078e000f */
[C---:B------:R-:W-:Y:S02]  /*19a0*/  IMAD R13, R6.reuse, UR13, R13 ;  /* 0x0000000d060d7c24 */ /* 0x040fe4000f8e020d */
[----:B------:R-:W-:-:S04]  /*19b0*/  IMAD.WIDE.U32 R2, R6, UR12, R2 ;  /* 0x0000000c06027c25 */ /* 0x000fc8000f8e0002 */
[----:B------:R-:W-:Y:S01]  /*19c0*/  IMAD.IADD R3, R3, 0x1, R13 ;  /* 0x0000000103037824 */ /* 0x000fe200078e020d */
[----:B01----:R-:W-:-:S04]  /*19d0*/  LEA R4, P0, R2, UR8, 0x2 ;  /* 0x0000000802047c11 */ /* 0x003fc8000f8010ff */
[----:B------:R-:W-:-:S05]  /*19e0*/  LEA.HI.X R5, R2, UR9, R3, 0x2, P0 ;  /* 0x0000000902057c11 */ /* 0x000fca00080f1403 */
[----:B--2---:R2:W-:Y:S04]  /*19f0*/  STG.E desc[UR6][R4.64], R7 ;  /* 0x0000000704007986 */ /* 0x0045e8000c101906 */
.L_x_1152:
[----:B------:R-:W-:Y:S05]  /*1a00*/  BSYNC B0 ;  /* 0x0000000000007941 */ /* 0x000fea0003800000 */
.L_x_1151:
        /* <DEDUP_REMOVED lines=9> */
[----:B------:R-:W3:Y:S01]  /*1aa0*/  SHFL.DOWN PT, R3, R24, 0x10, 0x1f ;  /* 0x0a001f0018037f89 */ /* 0x000ee200000e0000 */
[----:B------:R-:W-:Y:S01]  /*1ab0*/  LOP3.LUT P0, RZ, R0, 0x1f, RZ, 0xc0, !PT ;  /* 0x0000001f00ff7812 */ /* 0x000fe2000780c0ff */
[----:B------:R-:W-:-:S12]  /*1ac0*/  BSSY B0, `(.L_x_1154) ;  /* 0x000001d000007945 */ /* 0x000fd80003800000 */
[----:B------:R-:W-:-:S05]  /*1ad0*/  @!P0 LEA R9, R26, R19, 0x18 ;  /* 0x000000131a098211 */ /* 0x000fca00078ec0ff */
[----:B------:R-:W-:Y:S01]  /*1ae0*/  @!P0 IMAD R9, R20, 0x4, R9 ;  /* 0x0000000414098824 */ /* 0x000fe200078e0209 */
[----:B---3--:R-:W-:-:S05]  /*1af0*/  FMNMX R3, R3, R24, !PT ;  /* 0x0000001803037209 */ /* 0x008fca0007800000 */
[----:B------:R-:W3:Y:S02]  /*1b00*/  SHFL.DOWN PT, R2, R3, 0x8, 0x1f ;  /* 0x09001f0003027f89 */ /* 0x000ee400000e0000 */
[----:B---3--:R-:W-:-:S05]  /*1b10*/  FMNMX R2, R3, R2, !PT ;  /* 0x0000000203027209 */ /* 0x008fca0007800000 */
[----:B012---:R-:W0:Y:S02]  /*1b20*/  SHFL.DOWN PT, R5, R2, 0x4, 0x1f ;  /* 0x08801f0002057f89 */ /* 0x007e2400000e0000 */
        /* <DEDUP_REMOVED lines=12> */
[----:B------:R-:W-:Y:S01]  /*1bf0*/  HFMA2.MMA R2, -RZ, RZ, 0, 0 ;  /* 0x00000000ff027435 */ /* 0x000fe200000001ff */
        /* <DEDUP_REMOVED lines=8> */
.L_x_1162:
[----:B-1----:R-:W-:-:S07]  /*1c80*/  FMNMX R5, R3, R4, !PT ;  /* 0x0000000403057209 */ /* 0x002fce0007800000 */
.L_x_1155:
[----:B------:R-:W-:Y:S05]  /*1c90*/  BSYNC B0 ;  /* 0x0000000000007941 */ /* 0x000fea0003800000 */
.L_x_1154:
[----:B------:R-:W-:Y:S01]  /*1ca0*/  ISETP.NE.AND P0, PT, R0, RZ, PT ;  /* 0x000000ff0000720c */ /* 0x000fe20003f05270 */
[----:B------:R-:W-:-:S12]  /*1cb0*/  BSSY B0, `(.L_x_1153) ;  /* 0x0000004000007945 */ /* 0x000fd80003800000 */
[----:B------:R-:W-:Y:S05]  /*1cc0*/  @P0 BRA `(.L_x_1157) ;  /* 0x0000000000080947 */ /* 0x000fea0003800000 */
[----:B0-----:R-:W0:Y:S02]  /*1cd0*/  LDC.64 R2, c[0x0][0x238] ;  /* 0x00008e00ff027b82 */ /* 0x001e240000000a00 */
[----:B0-----:R1:W-:Y:S02]  /*1ce0*/  REDG.E.MAX.S32.STRONG.GPU desc[UR6][R2.64], R5 ;  /* 0x000000050200798e */ /* 0x0013e4000d10e386 */
.L_x_1157:
[----:B------:R-:W-:Y:S05]  /*1cf0*/  BSYNC B0 ;  /* 0x0000000000007941 */ /* 0x000fea0003800000 */
.L_x_1153:
[----:B------:R-:W-:Y:S01]  /*1d00*/  ULDC.64 UR8, c[0x0][0x240] ;  /* 0x0000900000087ab9 */ /* 0x000fe20000000a00 */
[----:B------:R-:W-:Y:S02]  /*1d10*/  LOP3.LUT P0, RZ, R0, UR4, RZ, 0xfc, !PT ;  /* 0x0000000400ff7c12 */ /* 0x000fe4000f80fcff */
[----:B------:R-:W-:-:S04]  /*1d20*/  ISETP.EQ.U32.AND P1, PT, RZ, UR8, PT ;  /* 0x00000008ff007c0c */ /* 0x000fc8000bf22070 */
[----:B------:R-:W-:-:S13]  /*1d30*/  ISETP.EQ.OR.EX P0, PT, RZ, UR9, P0, P1 ;  /* 0x00000009ff007c0c */ /* 0x000fda0008702710 */
[----:B------:R-:W-:Y:S05]  /*1d40*/  @P0 EXIT ;  /* 0x000000000000094d */ /* 0x000fea0003800000 */
[----:B------:R-:W-:-:S05]  /*1d50*/  VIADD R0, R18, 0x1800000 ;  /* 0x0180000012007836 */ /* 0x000fca0000000000 */
[----:B------:R-:W-:-:S04]  /*1d60*/  LOP3.LUT R0, R0, 0x7f800000, RZ, 0xc0, !PT ;  /* 0x7f80000000007812 */ /* 0x000fc800078ec0ff */
[----:B------:R-:W-:-:S13]  /*1d70*/  ISETP.GT.U32.AND P0, PT, R0, 0x1ffffff, PT ;  /* 0x01ffffff0000780c */ /* 0x000fda0003f04070 */
[----:B------:R-:W-:Y:S05]  /*1d80*/  @P0 BRA `(.L_x_1158) ;  /* 0x0000000000100947 */ /* 0x000fea0003800000 */
[----:B-1----:R-:W-:-:S07]  /*1d90*/  MOV R2, 0x1db0 ;  /* 0x00001db000027802 */ /* 0x002fce0000000f00 */
[----:B0-2---:R-:W-:Y:S05]  /*1da0*/  CALL.REL.NOINC `($__internal_29_$__cuda_sm20_rcp_rn_f32_slowpath) ;  /* 0x0000000400647944 */ /* 0x005fea0003c00000 */
[----:B------:R-:W-:Y:S01]  /*1db0*/  IMAD.MOV.U32 R5, RZ, RZ, R0 ;  /* 0x000000ffff057224 */ /* 0x000fe200078e0000 */
[----:B------:R-:W-:Y:S06]  /*1dc0*/  BRA `(.L_x_1159) ;  /* 0x0000000000107947 */ /* 0x000fec0003800000 */
.L_x_1158:
[----:B012---:R-:W0:Y:S02]  /*1dd0*/  MUFU.RCP R5, R18 ;  /* 0x0000001200057308 */ /* 0x007e240000001000 */
[----:B0-----:R-:W-:-:S04]  /*1de0*/  FFMA R0, R5, R18, -1 ;  /* 0xbf80000005007423 */ /* 0x001fc80000000012 */
[----:B------:R-:W-:-:S04]  /*1df0*/  FADD.FTZ R0, -R0, -RZ ;  /* 0x800000ff00007221 */ /* 0x000fc80000010100 */
[----:B------:R-:W-:-:S07]  /*1e00*/  FFMA R5, R5, R0, R5 ;  /* 0x0000000005057223 */ /* 0x000fce0000000005 */
.L_x_1159:
[----:B------:R-:W0:Y:S02]  /*1e10*/  LDC.64 R2, c[0x0][0x240] ;  /* 0x00009000ff027b82 */ /* 0x000e240000000a00 */
[----:B0-----:R-:W-:Y:S01]  /*1e20*/  STG.E desc[UR6][R2.64], R5 ;  /* 0x0000000502007986 */ /* 0x001fe2000c101906 */
[----:B------:R-:W-:Y:S05]  /*1e30*/  EXIT ;  /* 0x000000000000794d */ /* 0x000fea0003800000 */
.L_x_1156:
[----:B------:R-:W-:Y:S01]  /*1e40*/  IMAD.MOV.U32 R6, RZ, RZ, 0x2 ;  /* 0x00000002ff067424 */ /* 0x000fe200078e00ff */
[----:B------:R-:W-:Y:S01]  /*1e50*/  MOV R5, 0xffffffff ;  /* 0xffffffff00057802 */ /* 0x000fe20000000f00 */
[----:B------:R-:W-:-:S07]  /*1e60*/  IMAD.MOV.U32 R7, RZ, RZ, 0x1f ;  /* 0x0000001fff077424 */ /* 0x000fce00078e00ff */
[----:B01----:R-:W-:Y:S05]  /*1e70*/  WARPSYNC.COLLECTIVE R5, `(.L_x_1160) ;  /* 0x0000000005087348 */ /* 0x003fea0003c00000 */
[----:B-1----:R1:W2:Y:S02]  /*1e80*/  SHFL.DOWN P0, R4, R2, R6, R7 ;  /* 0x0800000602047389 */ /* 0x0022a40000000007 */
[----:B012---:R-:W-:Y:S01]  /*1e90*/  ENDCOLLECTIVE ;  /* 0x000000000000791b */ /* 0x007fe20003800000 */
.L_x_1160:
[----:B------:R-:W-:Y:S02]  /*1ea0*/  IMAD.MOV.U32 R6, RZ, RZ, 0x1 ;  /* 0x00000001ff067424 */ /* 0x000fe400078e00ff */
[----:B------:R-:W-:-:S05]  /*1eb0*/  IMAD.MOV.U32 R3, RZ, RZ, R4 ;  /* 0x000000ffff037224 */ /* 0x000fca00078e0004 */
[----:B------:R-:W-:-:S05]  /*1ec0*/  FMNMX R3, R3, R2, !PT ;  /* 0x0000000203037209 */ /* 0x000fca0007800000 */
[----:B------:R-:W-:-:S07]  /*1ed0*/  IMAD.MOV.U32 R2, RZ, RZ, R3 ;  /* 0x000000ffff027224 */ /* 0x000fce00078e0003 */
[----:B------:R-:W-:Y:S05]  /*1ee0*/  WARPSYNC.COLLECTIVE R5, `(.L_x_1161) ;  /* 0x0000000005087348 */ /* 0x000fea0003c00000 */
[----:B------:R0:W1:Y:S02]  /*1ef0*/  SHFL.DOWN P0, R4, R2, R6, R7 ;  /* 0x0800000602047389 */ /* 0x0000640000000007 */
[----:B01----:R-:W-:Y:S01]  /*1f00*/  ENDCOLLECTIVE ;  /* 0x000000000000791b */ /* 0x003fe20003800000 */
.L_x_1161:
[----:B------:R-:W-:Y:S05]  /*1f10*/  BRA `(.L_x_1162) ;  /* 0xfffffffc00587947 */ /* 0x000fea000383ffff */
        .weak           $__internal_28_$__cuda_sm20_div_u64
        .type           $__internal_28_$__cuda_sm20_div_u64,@function
        .size           $__internal_28_$__cuda_sm20_div_u64,($__internal_29_$__cuda_sm20_rcp_rn_f32_slowpath - $__internal_28_$__cuda_sm20_div_u64)
$__internal_28_$__cuda_sm20_div_u64:
        /* <DEDUP_REMOVED lines=9> */
[----:B------:R-:W-:Y:S01]  /*1fb0*/  IMAD.X R13, RZ, RZ, ~R9, P0 ;  /* 0x000000ffff0d7224 */ /* 0x000fe200000e0e09 */
[----:B------:R-:W-:-:S03]  /*1fc0*/  MOV R9, R6 ;  /* 0x0000000600097202 */ /* 0x000fc60000000f00 */
        /* <DEDUP_REMOVED lines=25> */
[----:B------:R-:W-:-:S04]  /*2160*/  IADD3 R9, P1, RZ, R6, RZ ;  /* 0x00000006ff097210 */ /* 0x000fc80007f3e0ff */
[----:B------:R-:W-:Y:S01]  /*2170*/  IADD3.X R11, RZ, R8, RZ, P1, !PT ;  /* 0x00000008ff0b7210 */ /* 0x000fe20000ffe4ff */
[----:B------:R-:W-:-:S04]  /*2180*/  IMAD.WIDE.U32 R6, R9, R2, RZ ;  /* 0x0000000209067225 */ /* 0x000fc800078e00ff */
[C---:B------:R-:W-:Y:S01]  /*2190*/  IMAD R7, R9.reuse, R3, R7 ;  /* 0x0000000309077224 */ /* 0x040fe200078e0207 */
[----:B------:R-:W-:Y:S02]  /*21a0*/  IADD3 R15, P1, -R6, UR4, RZ ;  /* 0x00000004060f7c10 */ /* 0x000fe4000ff3e1ff */
[----:B------:R-:W-:Y:S01]  /*21b0*/  IADD3 R6, P2, R9, 0x1, RZ ;  /* 0x0000000109067810 */ /* 0x000fe20007f5e0ff */
[-C--:B------:R-:W-:Y:S01]  /*21c0*/  IMAD R7, R11, R2.reuse, R7 ;  /* 0x000000020b077224 */ /* 0x080fe200078e0207 */
[----:B------:R-:W-:-:S03]  /*21d0*/  ISETP.GE.U32.AND P0, PT, R15, R2, PT ;  /* 0x000000020f00720c */ /* 0x000fc60003f06070 */
[----:B------:R-:W-:Y:S01]  /*21e0*/  IMAD.X R12, RZ, RZ, ~R7, P1 ;  /* 0x000000ffff0c7224 */ /* 0x000fe200008e0e07 */
[----:B------:R-:W-:Y:S01]  /*21f0*/  IADD3 R13, P1, -R2, R15, RZ ;  /* 0x0000000f020d7210 */ /* 0x000fe20007f3e1ff */
[----:B------:R-:W-:-:S03]  /*2200*/  IMAD.X R8, RZ, RZ, R11, P2 ;  /* 0x000000ffff087224 */ /* 0x000fc600010e060b */
[C---:B------:R-:W-:Y:S01]  /*2210*/  ISETP.GE.U32.AND.EX P0, PT, R12.reuse, R3, PT, P0 ;  /* 0x000000030c00720c */ /* 0x040fe20003f06100 */
[----:B------:R-:W-:Y:S01]  /*2220*/  IMAD.X R10, R12, 0x1, ~R3, P1 ;  /* 0x000000010c0a7824 */ /* 0x000fe200008e0e03 */
[----:B------:R-:W-:Y:S02]  /*2230*/  ISETP.NE.U32.AND P1, PT, R2, RZ, PT ;  /* 0x000000ff0200720c */ /* 0x000fe40003f25070 */
[----:B------:R-:W-:Y:S02]  /*2240*/  SEL R13, R13, R15, P0 ;  /* 0x0000000f0d0d7207 */ /* 0x000fe40000000000 */
[----:B------:R-:W-:Y:S02]  /*2250*/  SEL R7, R6, R9, P0 ;  /* 0x0000000906077207 */ /* 0x000fe40000000000 */
[----:B------:R-:W-:Y:S02]  /*2260*/  SEL R10, R10, R12, P0 ;  /* 0x0000000c0a0a7207 */ /* 0x000fe40000000000 */
[----:B------:R-:W-:-:S02]  /*2270*/  SEL R6, R8, R11, P0 ;  /* 0x0000000b08067207 */ /* 0x000fc40000000000 */
[----:B------:R-:W-:Y:S02]  /*2280*/  ISETP.GE.U32.AND P0, PT, R13, R2, PT ;  /* 0x000000020d00720c */ /* 0x000fe40003f06070 */
[----:B------:R-:W-:Y:S02]  /*2290*/  IADD3 R8, P2, R7, 0x1, RZ ;  /* 0x0000000107087810 */ /* 0x000fe40007f5e0ff */
[----:B------:R-:W-:Y:S02]  /*22a0*/  ISETP.GE.U32.AND.EX P0, PT, R10, R3, PT, P0 ;  /* 0x000000030a00720c */ /* 0x000fe40003f06100 */
[----:B------:R-:W-:Y:S01]  /*22b0*/  ISETP.NE.AND.EX P1, PT, R3, RZ, PT, P1 ;  /* 0x000000ff0300720c */ /* 0x000fe20003f25310 */
[----:B------:R-:W-:Y:S01]  /*22c0*/  IMAD.X R9, RZ, RZ, R6, P2 ;  /* 0x000000ffff097224 */ /* 0x000fe200010e0606 */
[----:B------:R-:W-:Y:S01]  /*22d0*/  SEL R8, R8, R7, P0 ;  /* 0x0000000708087207 */ /* 0x000fe20000000000 */
[----:B------:R-:W-:-:S03]  /*22e0*/  HFMA2.MMA R7, -RZ, RZ, 0, 0 ;  /* 0x00000000ff077435 */ /* 0x000fc600000001ff */
[----:B------:R-:W-:Y:S01]  /*22f0*/  SEL R9, R9, R6, P0 ;  /* 0x0000000609097207 */ /* 0x000fe20000000000 */
[----:B------:R-:W-:Y:S01]  /*2300*/  IMAD.MOV.U32 R6, RZ, RZ, R4 ;  /* 0x000000ffff067224 */ /* 0x000fe200078e0004 */
[----:B------:R-:W-:Y:S02]  /*2310*/  SEL R8, R8, 0xffffffff, P1 ;  /* 0xffffffff08087807 */ /* 0x000fe40000800000 */
[----:B------:R-:W-:Y:S01]  /*2320*/  SEL R9, R9, 0xffffffff, P1 ;  /* 0xffffffff09097807 */ /* 0x000fe20000800000 */
[----:B------:R-:W-:Y:S06]  /*2330*/  RET.REL.NODEC R6 `(_ZN18transformer_engine6detail50_GLOBAL__N__0b005ce5_17_cast_transpose_cu_f1c1739d29cast_transpose_general_kernelILm4ELm4EffEEvPKT1_PKfPT2_S9_S7_PfSA_mm) ;  /* 0xffffffdc06307950 */ /* 0x000fec0003c3ffff */
        .weak           $__internal_29_$__cuda_sm20_rcp_rn_f32_slowpath
        .type           $__internal_29_$__cuda_sm20_rcp_rn_f32_slowpath,@function
        .size           $__internal_29_$__cuda_sm20_rcp_rn_f32_slowpath,(.L_x_1209 - $__internal_29_$__cuda_sm20_rcp_rn_f32_slowpath)
$__internal_29_$__cuda_sm20_rcp_rn_f32_slowpath:
        /* <DEDUP_REMOVED lines=15> */
.L_x_1163:
        /* <DEDUP_REMOVED lines=24> */
[----:B------:R-:W-:-:S04]  /*25b0*/  SEL R0, RZ, 0x1, !P0 ;  /* 0x00000001ff007807 */ /* 0x000fc80004000000 */
[----:B------:R-:W-:-:S04]  /*25c0*/  IADD3 R0, -R0, RZ, RZ ;  /* 0x000000ff00007210 */ /* 0x000fc80007ffe1ff */
[----:B------:R-:W-:Y:S01]  /*25d0*/  ISETP.GE.AND P0, PT, R0, RZ, PT ;  /* 0x000000ff0000720c */ /* 0x000fe20003f06270 */
[----:B------:R-:W-:-:S05]  /*25e0*/  VIADD R0, R7, 0xffffff04 ;  /* 0xffffff0407007836 */ /* 0x000fca0000000000 */
[----:B------:R-:W-:-:S07]  /*25f0*/  SHF.R.U32.HI R3, RZ, R0, R3 ;  /* 0x00000000ff037219 */ /* 0x000fce0000011603 */
[----:B------:R-:W-:-:S04]  /*2600*/  @!P0 VIADD R3, R3, 0x1 ;  /* 0x0000000103038836 */ /* 0x000fc80000000000 */
[----:B------:R-:W-:-:S05]  /*2610*/  @!P1 IMAD.SHL.U32 R3, R3, 0x2, RZ ;  /* 0x0000000203039824 */ /* 0x000fca00078e00ff */
[----:B------:R-:W-:Y:S01]  /*2620*/  LOP3.LUT R0, R3, 0x80000000, R18, 0xf8, !PT ;  /* 0x8000000003007812 */ /* 0x000fe200078ef812 */
[----:B------:R-:W-:Y:S06]  /*2630*/  BRA `(.L_x_1164) ;  /* 0x0000000000047947 */ /* 0x000fec0003800000 */
.L_x_1165:
[----:B------:R0:W1:Y:S02]  /*2640*/  MUFU.RCP R0, R18 ;  /* 0x0000001200007308 */ /* 0x0000640000001000 */
.L_x_1164:
[----:B------:R-:W-:-:S04]  /*2650*/  IMAD.MOV.U32 R3, RZ, RZ, 0x0 ;  /* 0x00000000ff037424 */ /* 0x000fc800078e00ff */
[----:B0123--:R-:W-:Y:S05]  /*2660*/  RET.REL.NODEC R2 `(_ZN18transformer_engine6detail50_GLOBAL__N__0b005ce5_17_cast_transpose_cu_f1c1739d29cast_transpose_general_kernelILm4ELm4EffEEvPKT1_PKfPT2_S9_S7_PfSA_mm) ;  /* 0xffffffd802647950 */ /* 0x00ffea0003c3ffff */
.L_x_1166:
        /* <DEDUP_REMOVED lines=9> */
.L_x_1209:


//--------------------- .nv.shared._ZN18transformer_engine6detail50_GLOBAL__N__0b005ce5_17_cast_transpose_cu_f1c1739d29cast_transpose_general_kernelILm4ELm4E13__nv_bfloat1613__nv_fp8_e4m3EEvPKT1_PKfPT2_SB_S9_PfSC_mm --------------------------
	.section	.nv.shared._ZN18transformer_engine6detail50_GLOBAL__N__0b005ce5_17_cast_transpose_cu_f1c1739d29cast_transpose_general_kernelILm4ELm4E13__nv_bfloat1613__nv_fp8_e4m3EEvPKT1_PKfPT2_SB_S9_PfSC_mm,"aw",@nobits
	.sectionflags	@""
	.align	4
.nv.shared._ZN18transformer_engine6detail50_GLOBAL__N__0b005ce5_17_cast_transpose_cu_f1c1739d29cast_transpose_general_kernelILm4ELm4E13__nv_bfloat1613__nv_fp8_e4m3EEvPKT1_PKfPT2_SB_S9_PfSC_mm:
	.zero		5264


//--------------------- .nv.shared.reserved.0     --------------------------
	.section	.nv.shared.reserved.0,"aw",@nobits
	.weak		__nv_reservedSMEM_offset_0_alias
	.size		__nv_reservedSMEM_offset_0_alias, 0, 0
	.other		__nv_reservedSMEM_offset_0_alias,@"STO_CUDA_RESERVED_SHARED STV_DEFAULT"
__nv_reservedSMEM_offset_0_alias:
	.zero		0


//--------------------- .nv.shared._ZN18transformer_engine6detail50_GLOBAL__N__0b005ce5_17_cast_transpose_cu_f1c1739d29cast_transpose_general_kernelILm4ELm4E13__nv_bfloat1613__nv_fp8_e5m2EEvPKT1_PKfPT2_SB_S9_PfSC_mm --------------------------
	.section	.nv.shared._ZN18transformer_engine6detail50_GLOBAL__N__0b005ce5_17_cast_transpose_cu_f1c1739d29cast_transpose_general_kernelILm4ELm4E13__nv_bfloat1613__nv_fp8_e5m2EEvPKT1_PKfPT2_SB_S9_PfSC_mm,"aw",@nobits
	.sectionflags	@""
	.align	4
.nv.shared._ZN18transformer_engine6detail50_GLOBAL__N__0b005ce5_17_cast_transpose_cu_f1c1739d29cast_transpose_general_kernelILm4ELm4E13__nv_bfloat1613__nv_fp8_e5m2EEvPKT1_PKfPT2_SB_S9_PfSC_mm:
	.zero		5264


//--------------------- .nv.shared._ZN18transformer_engine6detail50_GLOBAL__N__0b005ce5_17_cast_transpose_cu_f1c1739d29cast_transpose_general_kernelILm4ELm4E13__nv_bfloat16S3_EEvPKT1_PKfPT2_SA_S8_PfSB_mm --------------------------
	.section	.nv.shared._ZN18transformer_engine6detail50_GLOBAL__N__0b005ce5_17_cast_transpose_cu_f1c1739d29cast_transpose_general_kernelILm4ELm4E13__nv_bfloat16S3_EEvPKT1_PKfPT2_SA_S8_PfSB_mm,"aw",@nobits
	.sectionflags	@""
	.align	4
.nv.shared._ZN18transformer_engine6detail50_GLOBAL__N__0b005ce5_17_cast_transpose_cu_f1c1739d29cast_transpose_general_kernelILm4ELm4E13__nv_bfloat16S3_EEvPKT1_PKfPT2_SA_S8_PfSB_mm:
	.zero		5264


//--------------------- .nv.shared._ZN18transformer_engine6detail50_GLOBAL__N__0b005ce5_17_cast_transpose_cu_f1c1739d29cast_transpose_general_kernelILm4ELm4E13__nv_bfloat166__halfEEvPKT1_PKfPT2_SB_S9_PfSC_mm --------------------------
	.section	.nv.shared._ZN18transformer_engine6detail50_GLOBAL__N__0b005ce5_17_cast_transpose_cu_f1c1739d29cast_transpose_general_kernelILm4ELm4E13__nv_bfloat166__halfEEvPKT1_PKfPT2_SB_S9_PfSC_mm,"aw",@nobits
	.sectionflags	@""
	.align	4
.nv.shared._ZN18transformer_engine6detail50_GLOBAL__N__0b005ce5_17_cast_transpose_cu_f1c1739d29cast_transpose_general_kernelILm4ELm4E13__nv_bfloat166__halfEEvPKT1_PKfPT2_SB_S9_PfSC_mm:
	.zero		5264


//--------------------- .nv.shared._ZN18transformer_engine6detail50_GLOBAL__N__0b005ce5_17_cast_transpose_cu_f1c1739d29cast_transpose_general_kernelILm4ELm4E13__nv_bfloat16fEEvPKT1_PKfPT2_SA_S8_PfSB_mm --------------------------
	.section	.nv.shared._ZN18transformer_engine6detail50_GLOBAL__N__0b005ce5_17_cast_transpose_cu_f1c1739d29cast_transpose_general_kernelILm4ELm4E13__nv_bfloat16fEEvPKT1_PKfPT2_SA_S8_PfSB_mm,"aw",@nobits
	.sectionflags	@""
	.align	4
.nv.shared._ZN18transformer_engine6detail50_GLOBAL__N__0b005ce5_17_cast_transpose_cu_f1c1739d29cast_transpose_general_kernelILm4ELm4E13__nv_bfloat16fEEvPKT1_PKfPT2_SA_S8_PfSB_mm:
	.zero		5264


//--------------------- .nv.shared._ZN18transformer_engine6detail50_GLOBAL__N__0b005ce5_17_cast_transpose_cu_f1c1739d29cast_transpose_general_kernelILm4ELm4E6__half13__nv_fp8_e4m3EEvPKT1_PKfPT2_SB_S9_PfSC_mm --------------------------
	.section	.nv.shared._ZN18transformer_engine6detail50_GLOBAL__N__0b005ce5_17_cast_transpose_cu_f1c1739d29cast_transpose_general_kernelILm4ELm4E6__half13__nv_fp8_e4m3EEvPKT1_PKfPT2_SB_S9_PfSC_mm,"aw",@nobits
	.sectionflags	@""
	.align	4
.nv.shared._ZN18transformer_engine6detail50_GLOBAL__N__0b005ce5_17_cast_transpose_cu_f1c1739d29cast_transpose_general_kernelILm4ELm4E6__half13__nv_fp8_e4m3EEvPKT1_PKfPT2_SB_S9_PfSC_mm:
	.zero		5264


//--------------------- .nv.shared._ZN18transformer_engine6detail50_GLOBAL__N__0b005ce5_17_cast_transpose_cu_f1c1739d29cast_transpose_general_kernelILm4ELm4E6__half13__nv_fp8_e5m2EEvPKT1_PKfPT2_SB_S9_PfSC_mm --------------------------
	.section	.nv.shared._ZN18transformer_engine6detail50_GLOBAL__N__0b005ce5_17_cast_transpose_cu_f1c1739d29cast_transpose_general_kernelILm4ELm4E6__half13__nv_fp8_e5m2EEvPKT1_PKfPT2_SB_S9_PfSC_mm,"aw",@nobits
	.sectionflags	@""
	.align	4
.nv.shared._ZN18transformer_engine6detail50_GLOBAL__N__0b005ce5_17_cast_transpose_cu_f1c1739d29cast_transpose_general_kernelILm4ELm4E6__half13__nv_fp8_e5m2EEvPKT1_PKfPT2_SB_S9_PfSC_mm:
	.zero		5264


//--------------------- .nv.shared._ZN18transformer_engine6detail50_GLOBAL__N__0b005ce5_17_cast_transpose_cu_f1c1739d29cast_transpose_general_kernelILm4ELm4E6__half13__nv_bfloat16EEvPKT1_PKfPT2_SB_S9_PfSC_mm --------------------------
	.section	.nv.shared._ZN18transformer_engine6detail50_GLOBAL__N__0b005ce5_17_cast_transpose_cu_f1c1739d29cast_transpose_general_kernelILm4ELm4E6__half13__nv_bfloat16EEvPKT1_PKfPT2_SB_S9_PfSC_mm,"aw",@nobits
	.sectionflags	@""
	.align	4
.nv.shared._ZN18transformer_engine6detail50_GLOBAL__N__0b005ce5_17_cast_transpose_cu_f1c1739d29cast_transpose_general_kernelILm4ELm4E6__half13__nv_bfloat16EEvPKT1_PKfPT2_SB_S9_PfSC_mm:
	.zero		5264


//--------------------- .nv.shared._ZN18transformer_engine6detail50_GLOBAL__N__0b005ce5_17_cast_transpose_cu_f1c1739d29cast_transpose_general_kernelILm4ELm4E6__halfS3_EEvPKT1_PKfPT2_SA_S8_PfSB_mm --------------------------
	.section	.nv.shared._ZN18transformer_engine6detail50_GLOBAL__N__0b005ce5_17_cast_transpose_cu_f1c1739d29cast_transpose_general_kernelILm4ELm4E6__halfS3_EEvPKT1_PKfPT2_SA_S8_PfSB_mm,"aw",@nobits
	.sectionflags	@""
	.align	4
.nv.shared._ZN18transformer_engine6detail50_GLOBAL__N__0b005ce5_17_cast_transpose_cu_f1c1739d29cast_transpose_general_kernelILm4ELm4E6__halfS3_EEvPKT1_PKfPT2_SA_S8_PfSB_mm:
	.zero		5264


//--------------------- .nv.shared._ZN18transformer_engine6detail50_GLOBAL__N__0b005ce5_17_cast_transpose_cu_f1c1739d29cast_transpose_general_kernelILm4ELm4E6__halffEEvPKT1_PKfPT2_SA_S8_PfSB_mm --------------------------
	.section	.nv.shared._ZN18transformer_engine6detail50_GLOBAL__N__0b005ce5_17_cast_transpose_cu_f1c1739d29cast_transpose_general_kernelILm4ELm4E6__halffEEvPKT1_PKfPT2_SA_S8_PfSB_mm,"aw",@nobits
	.sectionflags	@""
	.align	4
.nv.shared._ZN18transformer_engine6detail50_GLOBAL__N__0b005ce5_17_cast_transpose_cu_f1c1739d29cast_transpose_general_kernelILm4ELm4E6__halffEEvPKT1_PKfPT2_SA_S8_PfSB_mm:
	.zero		5264


//--------------------- .nv.shared._ZN18transformer_engine6detail50_GLOBAL__N__0b005ce5_17_cast_transpose_cu_f1c1739d29cast_transpose_general_kernelILm4ELm4Ef13__nv_fp8_e4m3EEvPKT1_PKfPT2_SA_S8_PfSB_mm --------------------------
	.section	.nv.shared._ZN18transformer_engine6detail50_GLOBAL__N__0b005ce5_17_cast_transpose_cu_f1c1739d29cast_transpose_general_kernelILm4ELm4Ef13__nv_fp8_e4m3EEvPKT1_PKfPT2_SA_S8_PfSB_mm,"aw",@nobits
	.sectionflags	@""
	.align	4
.nv.shared._ZN18transformer_engine6detail50_GLOBAL__N__0b005ce5_17_cast_transpose_cu_f1c1739d29cast_transpose_general_kernelILm4ELm4Ef13__nv_fp8_e4m3EEvPKT1_PKfPT2_SA_S8_PfSB_mm:
	.zero		5264


//--------------------- .nv.shared._ZN18transformer_engine6detail50_GLOBAL__N__0b005ce5_17_cast_transpose_cu_f1c1739d29cast_transpose_general_kernelILm4ELm4Ef13__nv_fp8_e5m2EEvPKT1_PKfPT2_SA_S8_PfSB_mm --------------------------
	.section	.nv.shared._ZN18transformer_engine6detail50_GLOBAL__N__0b005ce5_17_cast_transpose_cu_f1c1739d29cast_transpose_general_kernelILm4ELm4Ef13__nv_fp8_e5m2EEvPKT1_PKfPT2_SA_S8_PfSB_mm,"aw",@nobits
	.sectionflags	@""
	.align	4
.nv.shared._ZN18transformer_engine6detail50_GLOBAL__N__0b005ce5_17_cast_transpose_cu_f1c1739d29cast_transpose_general_kernelILm4ELm4Ef13__nv_fp8_e5m2EEvPKT1_PKfPT2_SA_S8_PfSB_mm:
	.zero		5264


//--------------------- .nv.shared._ZN18transformer_engine6detail50_GLOBAL__N__0b005ce5_17_cast_transpose_cu_f1c1739d29cast_transpose_general_kernelILm4ELm4Ef13__nv_bfloat16EEvPKT1_PKfPT2_SA_S8_PfSB_mm --------------------------
	.section	.nv.shared._ZN18transformer_engine6detail50_GLOBAL__N__0b005ce5_17_cast_transpose_cu_f1c1739d29cast_transpose_general_kernelILm4ELm4Ef13__nv_bfloat16EEvPKT1_PKfPT2_SA_S8_PfSB_mm,"aw",@nobits
	.sectionflags	@""
	.align	4
.nv.shared._ZN18transformer_engine6detail50_GLOBAL__N__0b005ce5_17_cast_transpose_cu_f1c1739d29cast_transpose_general_kernelILm4ELm4Ef13__nv_bfloat16EEvPKT1_PKfPT2_SA_S8_PfSB_mm:
	.zero		5264


//--------------------- .nv.shared._ZN18transformer_engine6detail50_GLOBAL__N__0b005ce5_17_cast_transpose_cu_f1c1739d29cast_transpose_general_kernelILm4ELm4Ef6__halfEEvPKT1_PKfPT2_SA_S8_PfSB_mm --------------------------
	.section	.nv.shared._ZN18transformer_engine6detail50_GLOBAL__N__0b005ce5_17_cast_transpose_cu_f1c1739d29cast_transpose_general_kernelILm4ELm4Ef6__halfEEvPKT1_PKfPT2_SA_S8_PfSB_mm,"aw",@nobits
	.sectionflags	@""
	.align	4
.nv.shared._ZN18transformer_engine6detail50_GLOBAL__N__0b005ce5_17_cast_transpose_cu_f1c1739d29cast_transpose_general_kernelILm4ELm4Ef6__halfEEvPKT1_PKfPT2_SA_S8_PfSB_mm:
	.zero		5264


//--------------------- .nv.shared._ZN18transformer_engine6detail50_GLOBAL__N__0b005ce5_17_cast_transpose_cu_f1c1739d29cast_transpose_general_kernelILm4ELm4EffEEvPKT1_PKfPT2_S9_S7_PfSA_mm --------------------------
	.section	.nv.shared._ZN18transformer_engine6detail50_GLOBAL__N__0b005ce5_17_cast_transpose_cu_f1c1739d29cast_transpose_general_kernelILm4ELm4EffEEvPKT1_PKfPT2_S9_S7_PfSA_mm,"aw",@nobits
	.sectionflags	@""
	.align	4
.nv.shared._ZN18transformer_engine6detail50_GLOBAL__N__0b005ce5_17_cast_transpose_cu_f1c1739d29cast_transpose_general_kernelILm4ELm4EffEEvPKT1_PKfPT2_S9_S7_PfSA_mm:
	.zero		5264


//--------------------- .nv.constant0._ZN18transformer_engine6detail50_GLOBAL__N__0b005ce5_17_cast_transpose_cu_f1c1739d29cast_transpose_general_kernelILm4ELm4E13__nv_bfloat1613__nv_fp8_e4m3EEvPKT1_PKfPT2_SB_S9_PfSC_mm --------------------------
	.section	.nv.constant0._ZN18transformer_engine6detail50_GLOBAL__N__0b005ce5_17_cast_transpose_cu_f1c1739d29cast_transpose_general_kernelILm4ELm4E13__nv_bfloat1613__nv_fp8_e4m3EEvPKT1_PKfPT2_SB_S9_PfSC_mm,"a",@progbits
	.sectionflags	@""
	.align	4
.nv.constant0._ZN18transformer_engine6detail50_GLOBAL__N__0b005ce5_17_cast_transpose_cu_f1c1739d29cast_transpose_general_kernelILm4ELm4E13__nv_bfloat1613__nv_fp8_e4m3EEvPKT1_PKfPT2_SB_S9_PfSC_mm:
	.zero		600


//--------------------- .nv.constant0._ZN18transformer_engine6detail50_GLOBAL__N__0b005ce5_17_cast_transpose_cu_f1c1739d29cast_transpose_general_kernelILm4ELm4E13__nv_bfloat1613__nv_fp8_e5m2EEvPKT1_PKfPT2_SB_S9_PfSC_mm --------------------------
	.section	.nv.constant0._ZN18transformer_engine6detail50_GLOBAL__N__0b005ce5_17_cast_transpose_cu_f1c1739d29cast_transpose_general_kernelILm4ELm4E13__nv_bfloat1613__nv_fp8_e5m2EEvPKT1_PKfPT2_SB_S9_PfSC_mm,"a",@progbits
	.sectionflags	@""
	.align	4
.nv.constant0._ZN18transformer_engine6detail50_GLOBAL__N__0b005ce5_17_cast_transpose_cu_f1c1739d29cast_transpose_general_kernelILm4ELm4E13__nv_bfloat1613__nv_fp8_e5m2EEvPKT1_PKfPT2_SB_S9_PfSC_mm:
	.zero		600


//--------------------- .nv.constant0._ZN18transformer_engine6detail50_GLOBAL__N__0b005ce5_17_cast_transpose_cu_f1c1739d29cast_transpose_general_kernelILm4ELm4E13__nv_bfloat16S3_EEvPKT1_PKfPT2_SA_S8_PfSB_mm --------------------------
	.section	.nv.constant0._ZN18transformer_engine6detail50_GLOBAL__N__0b005ce5_17_cast_transpose_cu_f1c1739d29cast_transpose_general_kernelILm4ELm4E13__nv_bfloat16S3_EEvPKT1_PKfPT2_SA_S8_PfSB_mm,"a",@progbits
	.sectionflags	@""
	.align	4
.nv.constant0._ZN18transformer_engine6detail50_GLOBAL__N__0b005ce5_17_cast_transpose_cu_f1c1739d29cast_transpose_general_kernelILm4ELm4E13__nv_bfloat16S3_EEvPKT1_PKfPT2_SA_S8_PfSB_mm:
	.zero		600


//--------------------- .nv.constant0._ZN18transformer_engine6detail50_GLOBAL__N__0b005ce5_17_cast_transpose_cu_f1c1739d29cast_transpose_general_kernelILm4ELm4E13__nv_bfloat166__halfEEvPKT1_PKfPT2_SB_S9_PfSC_mm --------------------------
	.section	.nv.constant0._ZN18transformer_engine6detail50_GLOBAL__N__0b005ce5_17_cast_transpose_cu_f1c1739d29cast_transpose_general_kernelILm4ELm4E13__nv_bfloat166__halfEEvPKT1_PKfPT2_SB_S9_PfSC_mm,"a",@progbits
	.sectionflags	@""
	.align	4
.nv.constant0._ZN18transformer_engine6detail50_GLOBAL__N__0b005ce5_17_cast_transpose_cu_f1c1739d29cast_transpose_general_kernelILm4ELm4E13__nv_bfloat166__halfEEvPKT1_PKfPT2_SB_S9_PfSC_mm:
	.zero		600


//--------------------- .nv.constant0._ZN18transformer_engine6detail50_GLOBAL__N__0b005ce5_17_cast_transpose_cu_f1c1739d29cast_transpose_general_kernelILm4ELm4E13__nv_bfloat16fEEvPKT1_PKfPT2_SA_S8_PfSB_mm --------------------------
	.section	.nv.constant0._ZN18transformer_engine6detail50_GLOBAL__N__0b005ce5_17_cast_transpose_cu_f1c1739d29cast_transpose_general_kernelILm4ELm4E13__nv_bfloat16fEEvPKT1_PKfPT2_SA_S8_PfSB_mm,"a",@progbits
	.sectionflags	@""
	.align	4
.nv.constant0._ZN18transformer_engine6detail50_GLOBAL__N__0b005ce5_17_cast_transpose_cu_f1c1739d29cast_transpose_general_kernelILm4ELm4E13__nv_bfloat16fEEvPKT1_PKfPT2_SA_S8_PfSB_mm:
	.zero		600


//--------------------- .nv.constant0._ZN18transformer_engine6detail50_GLOBAL__N__0b005ce5_17_cast_transpose_cu_f1c1739d29cast_transpose_general_kernelILm4ELm4E6__half13__nv_fp8_e4m3EEvPKT1_PKfPT2_SB_S9_PfSC_mm --------------------------
	.section	.nv.constant0._ZN18transformer_engine6detail50_GLOBAL__N__0b005ce5_17_cast_transpose_cu_f1c1739d29cast_transpose_general_kernelILm4ELm4E6__half13__nv_fp8_e4m3EEvPKT1_PKfPT2_SB_S9_PfSC_mm,"a",@progbits
	.sectionflags	@""
	.align	4
.nv.constant0._ZN18transformer_engine6detail50_GLOBAL__N__0b005ce5_17_cast_transpose_cu_f1c1739d29cast_transpose_general_kernelILm4ELm4E6__half13__nv_fp8_e4m3EEvPKT1_PKfPT2_SB_S9_PfSC_mm:
	.zero		600


//--------------------- .nv.constant0._ZN18transformer_engine6detail50_GLOBAL__N__0b005ce5_17_cast_transpose_cu_f1c1739d29cast_transpose_general_kernelILm4ELm4E6__half13__nv_fp8_e5m2EEvPKT1_PKfPT2_SB_S9_PfSC_mm --------------------------
	.section	.nv.constant0._ZN18transformer_engine6detail50_GLOBAL__N__0b005ce5_17_cast_transpose_cu_f1c1739d29cast_transpose_general_kernelILm4ELm4E6__half13__nv_fp8_e5m2EEvPKT1_PKfPT2_SB_S9_PfSC_mm,"a",@progbits
	.sectionflags	@""
	.align	4
.nv.constant0._ZN18transformer_engine6detail50_GLOBAL__N__0b005ce5_17_cast_transpose_cu_f1c1739d29cast_transpose_general_kernelILm4ELm4E6__half13__nv_fp8_e5m2EEvPKT1_PKfPT2_SB_S9_PfSC_mm:
	.zero		600


//--------------------- .nv.constant0._ZN18transformer_engine6detail50_GLOBAL__N__0b005ce5_17_cast_transpose_cu_f1c1739d29cast_transpose_general_kernelILm4ELm4E6__half13__nv_bfloat16EEvPKT1_PKfPT2_SB_S9_PfSC_mm --------------------------
	.section	.nv.constant0._ZN18transformer_engine6detail50_GLOBAL__N__0b005ce5_17_cast_transpose_cu_f1c1739d29cast_transpose_general_kernelILm4ELm4E6__half13__nv_bfloat16EEvPKT1_PKfPT2_SB_S9_PfSC_mm,"a",@progbits
	.sectionflags	@""
	.align	4
.nv.constant0._ZN18transformer_engine6detail50_GLOBAL__N__0b005ce5_17_cast_transpose_cu_f1c1739d29cast_transpose_general_kernelILm4ELm4E6__half13__nv_bfloat16EEvPKT1_PKfPT2_SB_S9_PfSC_mm:
	.zero		600


//--------------------- .nv.constant0._ZN18transformer_engine6detail50_GLOBAL__N__0b005ce5_17_cast_transpose_cu_f1c1739d29cast_transpose_general_kernelILm4ELm4E6__halfS3_EEvPKT1_PKfPT2_SA_S8_PfSB_mm --------------------------
	.section	.nv.constant0._ZN18transformer_engine6detail50_GLOBAL__N__0b005ce5_17_cast_transpose_cu_f1c1739d29cast_transpose_general_kernelILm4ELm4E6__halfS3_EEvPKT1_PKfPT2_SA_S8_PfSB_mm,"a",@progbits
	.sectionflags	@""
	.align	4
.nv.constant0._ZN18transformer_engine6detail50_GLOBAL__N__0b005ce5_17_cast_transpose_cu_f1c1739d29cast_transpose_general_kernelILm4ELm4E6__halfS3_EEvPKT1_PKfPT2_SA_S8_PfSB_mm:
	.zero		600


//--------------------- .nv.constant0._ZN18transformer_engine6detail50_GLOBAL__N__0b005ce5_17_cast_transpose_cu_f1c1739d29cast_transpose_general_kernelILm4ELm4E6__halffEEvPKT1_PKfPT2_SA_S8_PfSB_mm --------------------------
	.section	.nv.constant0._ZN18transformer_engine6detail50_GLOBAL__N__0b005ce5_17_cast_transpose_cu_f1c1739d29cast_transpose_general_kernelILm4ELm4E6__halffEEvPKT1_PKfPT2_SA_S8_PfSB_mm,"a",@progbits
	.sectionflags	@""
	.align	4
.nv.constant0._ZN18transformer_engine6detail50_GLOBAL__N__0b005ce5_17_cast_transpose_cu_f1c1739d29cast_transpose_general_kernelILm4ELm4E6__halffEEvPKT1_PKfPT2_SA_S8_PfSB_mm:
	.zero		600


//--------------------- .nv.constant0._ZN18transformer_engine6detail50_GLOBAL__N__0b005ce5_17_cast_transpose_cu_f1c1739d29cast_transpose_general_kernelILm4ELm4Ef13__nv_fp8_e4m3EEvPKT1_PKfPT2_SA_S8_PfSB_mm --------------------------
	.section	.nv.constant0._ZN18transformer_engine6detail50_GLOBAL__N__0b005ce5_17_cast_transpose_cu_f1c1739d29cast_transpose_general_kernelILm4ELm4Ef13__nv_fp8_e4m3EEvPKT1_PKfPT2_SA_S8_PfSB_mm,"a",@progbits
	.sectionflags	@""
	.align	4
.nv.constant0._ZN18transformer_engine6detail50_GLOBAL__N__0b005ce5_17_cast_transpose_cu_f1c1739d29cast_transpose_general_kernelILm4ELm4Ef13__nv_fp8_e4m3EEvPKT1_PKfPT2_SA_S8_PfSB_mm:
	.zero		600


//--------------------- .nv.constant0._ZN18transformer_engine6detail50_GLOBAL__N__0b005ce5_17_cast_transpose_cu_f1c1739d29cast_transpose_general_kernelILm4ELm4Ef13__nv_fp8_e5m2EEvPKT1_PKfPT2_SA_S8_PfSB_mm --------------------------
	.section	.nv.constant0._ZN18transformer_engine6detail50_GLOBAL__N__0b005ce5_17_cast_transpose_cu_f1c1739d29cast_transpose_general_kernelILm4ELm4Ef13__nv_fp8_e5m2EEvPKT1_PKfPT2_SA_S8_PfSB_mm,"a",@progbits
	.sectionflags	@""
	.align	4
.nv.constant0._ZN18transformer_engine6detail50_GLOBAL__N__0b005ce5_17_cast_transpose_cu_f1c1739d29cast_transpose_general_kernelILm4ELm4Ef13__nv_fp8_e5m2EEvPKT1_PKfPT2_SA_S8_PfSB_mm:
	.zero		600


//--------------------- .nv.constant0._ZN18transformer_engine6detail50_GLOBAL__N__0b005ce5_17_cast_transpose_cu_f1c1739d29cast_transpose_general_kernelILm4ELm4Ef13__nv_bfloat16EEvPKT1_PKfPT2_SA_S8_PfSB_mm --------------------------
	.section	.nv.constant0._ZN18transformer_engine6detail50_GLOBAL__N__0b005ce5_17_cast_transpose_cu_f1c1739d29cast_transpose_general_kernelILm4ELm4Ef13__nv_bfloat16EEvPKT1_PKfPT2_SA_S8_PfSB_mm,"a",@progbits
	.sectionflags	@""
	.align	4
.nv.constant0._ZN18transformer_engine6detail50_GLOBAL__N__0b005ce5_17_cast_transpose_cu_f1c1739d29cast_transpose_general_kernelILm4ELm4Ef13__nv_bfloat16EEvPKT1_PKfPT2_SA_S8_PfSB_mm:
	.zero		600


//--------------------- .nv.constant0._ZN18transformer_engine6detail50_GLOBAL__N__0b005ce5_17_cast_transpose_cu_f1c1739d29cast_transpose_general_kernelILm4ELm4Ef6__halfEEvPKT1_PKfPT2_SA_S8_PfSB_mm --------------------------
	.section	.nv.constant0._ZN18transformer_engine6detail50_GLOBAL__N__0b005ce5_17_cast_transpose_cu_f1c1739d29cast_transpose_general_kernelILm4ELm4Ef6__halfEEvPKT1_PKfPT2_SA_S8_PfSB_mm,"a",@progbits
	.sectionflags	@""
	.align	4
.nv.constant0._ZN18transformer_engine6detail50_GLOBAL__N__0b005ce5_17_cast_transpose_cu_f1c1739d29cast_transpose_general_kernelILm4ELm4Ef6__halfEEvPKT1_PKfPT2_SA_S8_PfSB_mm:
	.zero		600


//--------------------- .nv.constant0._ZN18transformer_engine6detail50_GLOBAL__N__0b005ce5_17_cast_transpose_cu_f1c1739d29cast_transpose_general_kernelILm4ELm4EffEEvPKT1_PKfPT2_S9_S7_PfSA_mm --------------------------
	.section	.nv.constant0._ZN18transformer_engine6detail50_GLOBAL__N__0b005ce5_17_cast_transpose_cu_f1c1739d29cast_transpose_general_kernelILm4ELm4EffEEvPKT1_PKfPT2_S9_S7_PfSA_mm,"a",@progbits
	.sectionflags	@""
	.align	4
.nv.constant0._ZN18transformer_engine6detail50_GLOBAL__N__0b005ce5_17_cast_transpose_cu_f1c1739d29cast_transpose_general_kernelILm4ELm4EffEEvPKT1_PKfPT2_S9_S7_PfSA_mm:
	.zero		600


//--------------------- SYMBOLS --------------------------

	.type		.nv.reservedSmem.offset0,@object
	.size		.nv.reservedSmem.offset0,0x4
